def matmul_kernel(
    a_ptr,
    b_ptr,
    c_ptr,
    M,
    N,
    K,
    stride_am,
    stride_ak,
    stride_bk,
    stride_bn,
    stride_cm,
    stride_cn,
    BLOCK_M: tl.constexpr,
    BLOCK_N: tl.constexpr,
    BLOCK_K: tl.constexpr,
    GROUP_M: tl.constexpr,
):
    pid = tl.program_id(axis=0)
    num_pid_m = tl.cdiv(M, BLOCK_M)
    num_pid_n = tl.cdiv(N, BLOCK_N)
    num_pid_in_group = GROUP_M * num_pid_n
    group_id = pid // num_pid_in_group
    first_pid_m = group_id * GROUP_M
    group_size_m = min(num_pid_m - first_pid_m, GROUP_M)
    pid_m = first_pid_m + ((pid % num_pid_in_group) % group_size_m)
    pid_n = (pid % num_pid_in_group) // group_size_m

    offs_am = (pid_m * BLOCK_M + tl.arange(0, BLOCK_M)) % M
    offs_bn = (pid_n * BLOCK_N + tl.arange(0, BLOCK_N)) % N
    offs_k = tl.arange(0, BLOCK_K)
    a_ptrs = a_ptr + offs_am[:, None] * stride_am + offs_k[None, :] * stride_ak
    b_ptrs = b_ptr + offs_k[:, None] * stride_bk + offs_bn[None, :] * stride_bn

    acc = tl.zeros((BLOCK_M, BLOCK_N), dtype=tl.float32)
    for kk in range(0, tl.cdiv(K, BLOCK_K)):
        a = tl.load(a_ptrs, mask=offs_k[None, :] < K - kk * BLOCK_K, other=0.0)
        b = tl.load(b_ptrs, mask=offs_k[:, None] < K - kk * BLOCK_K, other=0.0)
        acc = tl.dot(a, b, acc)
        a_ptrs += BLOCK_K * stride_ak
        b_ptrs += BLOCK_K * stride_bk

    c = acc.to(c_ptr.dtype.element_ty)
    offs_cm = pid_m * BLOCK_M + tl.arange(0, BLOCK_M)
    offs_cn = pid_n * BLOCK_N + tl.arange(0, BLOCK_N)
    c_ptrs = c_ptr + offs_cm[:, None] * stride_cm + offs_cn[None, :] * stride_cn
    mask = (offs_cm[:, None] < M) & (offs_cn[None, :] < N)
    tl.store(c_ptrs, c, mask=mask)

# config = {"BLOCK_K": 128, "BLOCK_M": 64, "BLOCK_N": 64, "GROUP_M": 8, "arch": "sm_100", "dtype": "fp32", "num_ctas": 1, "num_stages": 3, "num_warps": 4}
# arch = sm_100


// ===== COMPILED SASS (sm_100a) =====

	.target	sm_100a

	.elftype	@"ET_EXEC"


//--------------------- .note.nv.tkinfo           --------------------------
	.section	.note.nv.tkinfo,"",@"SHT_NOTE"
	.sectionflags	@"SHF_NOTE_NV_TKINFO"
	.tkinfo
        /*0018*/ 	.word	0x00000081
        /*0030*/ 	.string	""
        /*0030*/ 	.string	"ptxas-blackwell"
        /*0030*/ 	.string	"Cuda compilation tools, release 12.9, V12.9.86"
        /*0030*/ 	.string	"Build cuda_12.9.r12.9/compiler.36037853_0"
        /*0030*/ 	.string	"-v  -suppress-debug-info  -lineinfo  -arch sm_100a "



//--------------------- .note.nv.cuver            --------------------------
	.section	.note.nv.cuver,"",@"SHT_NOTE"
	.sectionflags	@"SHF_NOTE_NV_CUVER"
        /*0018*/ 	.short	0x0001
        /*001a*/ 	.short	0x0064
        /*001c*/ 	.short	0x0001
        /*001e*/ 	.short	0x0000
        /*0020*/ 	.short	0x0001
        /*0022*/ 	.short	0x0000


//--------------------- .nv.info                  --------------------------
	.section	.nv.info,"",@"SHT_CUDA_INFO"
	.align	4


	//----- nvinfo : EIATTR_REGCOUNT
	.align		4
        /*0000*/ 	.byte	0x04, 0x2f
        /*0002*/ 	.short	(.L_4 - .L_3)
	.align		4
.L_3:
        /*0004*/ 	.word	index@(matmul_kernel)
        /*0008*/ 	.word	0x000000ff


	//----- nvinfo : EIATTR_FRAME_SIZE
	.align		4
.L_4:
        /*000c*/ 	.byte	0x04, 0x11
        /*000e*/ 	.short	(.L_6 - .L_5)
	.align		4
.L_5:
        /*0010*/ 	.word	index@($__internal_2_$__cuda_sm10x_tcgen05_guardrail_trap_unallocated_columns_being_dealloced)
        /*0014*/ 	.word	0x00000280


	//----- nvinfo : EIATTR_FRAME_SIZE
	.align		4
.L_6:
        /*0018*/ 	.byte	0x04, 0x11
        /*001a*/ 	.short	(.L_8 - .L_7)
	.align		4
.L_7:
        /*001c*/ 	.word	index@($__internal_1_$__cuda_sm10x_tcgen05_guardrail_trap_phase_invalid_during_alloc)
        /*0020*/ 	.word	0x00000280


	//----- nvinfo : EIATTR_FRAME_SIZE
	.align		4
.L_8:
        /*0024*/ 	.byte	0x04, 0x11
        /*0026*/ 	.short	(.L_10 - .L_9)
	.align		4
.L_9:
        /*0028*/ 	.word	index@($__internal_0_$__cuda_sm10x_tcgen05_guardrail_trap_col_being_dealloced_not_returned_by_alloc)
        /*002c*/ 	.word	0x00000280


	//----- nvinfo : EIATTR_FRAME_SIZE
	.align		4
.L_10:
        /*0030*/ 	.byte	0x04, 0x11
        /*0032*/ 	.short	(.L_12 - .L_11)
	.align		4
.L_11:
        /*0034*/ 	.word	index@(matmul_kernel)
        /*0038*/ 	.word	0x00000280


	//----- nvinfo : EIATTR_MIN_STACK_SIZE
	.align		4
.L_12:
        /*003c*/ 	.byte	0x04, 0x12
        /*003e*/ 	.short	(.L_14 - .L_13)
	.align		4
.L_13:
        /*0040*/ 	.word	index@(matmul_kernel)
        /*0044*/ 	.word	0x00000280
.L_14:


//--------------------- .nv.info.matmul_kernel    --------------------------
	.section	.nv.info.matmul_kernel,"",@"SHT_CUDA_INFO"
	.sectionflags	@""
	.align	4


	//----- nvinfo : EIATTR_CUDA_API_VERSION
	.align		4
        /*0000*/ 	.byte	0x04, 0x37
        /*0002*/ 	.short	(.L_16 - .L_15)
.L_15:
        /*0004*/ 	.word	0x00000081


	//----- nvinfo : EIATTR_KPARAM_INFO
	.align		4
.L_16:
        /*0008*/ 	.byte	0x04, 0x17
        /*000a*/ 	.short	(.L_18 - .L_17)
.L_17:
        /*000c*/ 	.word	0x00000000
        /*0010*/ 	.short	0x000d
        /*0012*/ 	.short	0x0048
        /*0014*/ 	.byte	0x00, 0xf4, 0x21, 0x00


	//----- nvinfo : EIATTR_KPARAM_INFO
	.align		4
.L_18:
        /*0018*/ 	.byte	0x04, 0x17
        /*001a*/ 	.short	(.L_20 - .L_19)
.L_19:
        /*001c*/ 	.word	0x00000000
        /*0020*/ 	.short	0x000c
        /*0022*/ 	.short	0x0040
        /*0024*/ 	.byte	0x00, 0xf4, 0x21, 0x00


	//----- nvinfo : EIATTR_KPARAM_INFO
	.align		4
.L_20:
        /*0028*/ 	.byte	0x04, 0x17
        /*002a*/ 	.short	(.L_22 - .L_21)
.L_21:
        /*002c*/ 	.word	0x00000000
        /*0030*/ 	.short	0x000b
        /*0032*/ 	.short	0x0038
        /*0034*/ 	.byte	0x00, 0xf0, 0x11, 0x00


	//----- nvinfo : EIATTR_KPARAM_INFO
	.align		4
.L_22:
        /*0038*/ 	.byte	0x04, 0x17
        /*003a*/ 	.short	(.L_24 - .L_23)
.L_23:
        /*003c*/ 	.word	0x00000000
        /*0040*/ 	.short	0x000a
        /*0042*/ 	.short	0x0034
        /*0044*/ 	.byte	0x00, 0xf0, 0x11, 0x00


	//----- nvinfo : EIATTR_KPARAM_INFO
	.align		4
.L_24:
        /*0048*/ 	.byte	0x04, 0x17
        /*004a*/ 	.short	(.L_26 - .L_25)
.L_25:
        /*004c*/ 	.word	0x00000000
        /*0050*/ 	.short	0x0009
        /*0052*/ 	.short	0x0030
        /*0054*/ 	.byte	0x00, 0xf0, 0x11, 0x00


	//----- nvinfo : EIATTR_KPARAM_INFO
	.align		4
.L_26:
        /*0058*/ 	.byte	0x04, 0x17
        /*005a*/ 	.short	(.L_28 - .L_27)
.L_27:
        /*005c*/ 	.word	0x00000000
        /*0060*/ 	.short	0x0008
        /*0062*/ 	.short	0x002c
        /*0064*/ 	.byte	0x00, 0xf0, 0x11, 0x00


	//----- nvinfo : EIATTR_KPARAM_INFO
	.align		4
.L_28:
        /*0068*/ 	.byte	0x04, 0x17
        /*006a*/ 	.short	(.L_30 - .L_29)
.L_29:
        /*006c*/ 	.word	0x00000000
        /*0070*/ 	.short	0x0007
        /*0072*/ 	.short	0x0028
        /*0074*/ 	.byte	0x00, 0xf0, 0x11, 0x00


	//----- nvinfo : EIATTR_KPARAM_INFO
	.align		4
.L_30:
        /*0078*/ 	.byte	0x04, 0x17
        /*007a*/ 	.short	(.L_32 - .L_31)
.L_31:
        /*007c*/ 	.word	0x00000000
        /*0080*/ 	.short	0x0006
        /*0082*/ 	.short	0x0024
        /*0084*/ 	.byte	0x00, 0xf0, 0x11, 0x00


	//----- nvinfo : EIATTR_KPARAM_INFO
	.align		4
.L_32:
        /*0088*/ 	.byte	0x04, 0x17
        /*008a*/ 	.short	(.L_34 - .L_33)
.L_33:
        /*008c*/ 	.word	0x00000000
        /*0090*/ 	.short	0x0005
        /*0092*/ 	.short	0x0020
        /*0094*/ 	.byte	0x00, 0xf0, 0x11, 0x00


	//----- nvinfo : EIATTR_KPARAM_INFO
	.align		4
.L_34:
        /*0098*/ 	.byte	0x04, 0x17
        /*009a*/ 	.short	(.L_36 - .L_35)
.L_35:
        /*009c*/ 	.word	0x00000000
        /*00a0*/ 	.short	0x0004
        /*00a2*/ 	.short	0x001c
        /*00a4*/ 	.byte	0x00, 0xf0, 0x11, 0x00


	//----- nvinfo : EIATTR_KPARAM_INFO
	.align		4
.L_36:
        /*00a8*/ 	.byte	0x04, 0x17
        /*00aa*/ 	.short	(.L_38 - .L_37)
.L_37:
        /*00ac*/ 	.word	0x00000000
        /*00b0*/ 	.short	0x0003
        /*00b2*/ 	.short	0x0018
        /*00b4*/ 	.byte	0x00, 0xf0, 0x11, 0x00


	//----- nvinfo : EIATTR_KPARAM_INFO
	.align		4
.L_38:
        /*00b8*/ 	.byte	0x04, 0x17
        /*00ba*/ 	.short	(.L_40 - .L_39)
.L_39:
        /*00bc*/ 	.word	0x00000000
        /*00c0*/ 	.short	0x0002
        /*00c2*/ 	.short	0x0010
        /*00c4*/ 	.byte	0x00, 0xf4, 0x21, 0x00


	//----- nvinfo : EIATTR_KPARAM_INFO
	.align		4
.L_40:
        /*00c8*/ 	.byte	0x04, 0x17
        /*00ca*/ 	.short	(.L_42 - .L_41)
.L_41:
        /*00cc*/ 	.word	0x00000000
        /*00d0*/ 	.short	0x0001
        /*00d2*/ 	.short	0x0008
        /*00d4*/ 	.byte	0x00, 0xf4, 0x21, 0x00


	//----- nvinfo : EIATTR_KPARAM_INFO
	.align		4
.L_42:
        /*00d8*/ 	.byte	0x04, 0x17
        /*00da*/ 	.short	(.L_44 - .L_43)
.L_43:
        /*00dc*/ 	.word	0x00000000
        /*00e0*/ 	.short	0x0000
        /*00e2*/ 	.short	0x0000
        /*00e4*/ 	.byte	0x00, 0xf4, 0x21, 0x00


	//----- nvinfo : EIATTR_AT_ENTRY_FRAGMENTS
	.align		4
.L_44:
        /*00e8*/ 	.byte	0x04, 0x4f
        /*00ea*/ 	.short	(.L_46 - .L_45)


	//   ....[0]....
.L_45:
        /*00ec*/ 	.word	0x00000004


	//----- nvinfo : EIATTR_RESERVED_SMEM_USED
	.align		4
.L_46:
        /*00f0*/ 	.byte	0x01, 0x41
	.zero		2


	//----- nvinfo : EIATTR_SPARSE_MMA_MASK
	.align		4
        /*00f4*/ 	.byte	0x03, 0x50
        /*00f6*/ 	.short	0x0000


	//----- nvinfo : EIATTR_TCGEN05_1CTA_USED
	.align		4
        /*00f8*/ 	.byte	0x01, 0x51
	.zero		2


	//----- nvinfo : EIATTR_MAXREG_COUNT
	.align		4
        /*00fc*/ 	.byte	0x03, 0x1b
        /*00fe*/ 	.short	0x00ff


	//----- nvinfo : EIATTR_NUM_BARRIERS
	.align		4
        /*0100*/ 	.byte	0x02, 0x4c
        /*0102*/ 	.byte	0x01
	.zero		1


	//----- nvinfo : EIATTR_ANNOTATIONS
	.align		4
        /*0104*/ 	.byte	0x04, 0x55
        /*0106*/ 	.short	(.L_48 - .L_47)


	//   ....[0]....
.L_47:
        /*0108*/ 	.word	0x00000001
        /*010c*/ 	.byte	0xa0, 0x0a, 0x00, 0x00, 0x01, 0x00, 0x00, 0x00, 0xe0, 0x2b, 0x00, 0x00, 0x01, 0x00, 0x00, 0x00
        /* <DEDUP_REMOVED lines=152> */
        /*0a9c*/ 	.byte	0xd0, 0x46, 0x01, 0x00, 0x01, 0x00, 0x00, 0x00, 0xe0, 0x47, 0x01, 0x00


	//----- nvinfo : EIATTR_INT_WARP_WIDE_INSTR_OFFSETS
	.align		4
.L_48:
        /*0aa8*/ 	.byte	0x04, 0x31
        /*0aaa*/ 	.short	(.L_50 - .L_49)


	//   ....[0]....
.L_49:
        /*0aac*/ 	.word	0x00004d70


	//   ....[1]....
        /*0ab0*/ 	.word	0x00004da0


	//   ....[2]....
        /*0ab4*/ 	.word	0x00004eb0


	//   ....[3]....
        /*0ab8*/ 	.word	0x000159a0


	//   ....[4]....
        /*0abc*/ 	.word	0x000159f0


	//----- nvinfo : EIATTR_COOP_GROUP_MASK_REGIDS
	.align		4
.L_50:
        /*0ac0*/ 	.byte	0x04, 0x29
        /*0ac2*/ 	.short	(.L_52 - .L_51)


	//   ....[0]....
.L_51:
        /*0ac4*/ 	.word	0xffffffff


	//   ....[1]....
        /*0ac8*/ 	.word	0xffffffff


	//   ....[2]....
        /*0acc*/ 	.word	0xffffffff


	//   ....[3]....
        /*0ad0*/ 	.word	0xffffffff


	//----- nvinfo : EIATTR_COOP_GROUP_INSTR_OFFSETS
	.align		4
.L_52:
        /*0ad4*/ 	.byte	0x04, 0x28
        /*0ad6*/ 	.short	(.L_54 - .L_53)


	//   ....[0]....
.L_53:
        /*0ad8*/ 	.word	0x00000070


	//   ....[1]....
        /*0adc*/ 	.word	0x00000330


	//   ....[2]....
        /*0ae0*/ 	.word	0x00015830


	//   ....[3]....
        /*0ae4*/ 	.word	0x00015aa0


	//----- nvinfo : EIATTR_VRC_CTA_INIT_COUNT
	.align		4
.L_54:
        /*0ae8*/ 	.byte	0x02, 0x4a
        /*0aea*/ 	.byte	0x80
	.zero		1


	//----- nvinfo : EIATTR_MBARRIER_INSTR_OFFSETS
	.align		4
        /*0aec*/ 	.byte	0x04, 0x39
        /*0aee*/ 	.short	(.L_56 - .L_55)


	//   ....[0]....
.L_55:
        /*0af0*/ 	.word	0x00004f10
        /*0af4*/ 	.word	0x000000ff
        /*0af8*/ 	.word	0x00000000
        /*0afc*/ 	.short	0x0100
        /*0afe*/ 	.byte	0x09
	.zero		1


	//   ....[1]....
        /*0b00*/ 	.word	0x00004f30
        /*0b04*/ 	.word	0x000000ff
        /*0b08*/ 	.word	0x00030008
        /*0b0c*/ 	.short	0x0100
        /*0b0e*/ 	.byte	0x07
	.zero		1


	//   ....[2]....
        /*0b10*/ 	.word	0x00011570
        /*0b14*/ 	.word	0x000000ff
        /*0b18*/ 	.word	0x00000000
        /*0b1c*/ 	.short	0x010a
        /*0b1e*/ 	.byte	0x0e
	.zero		1


	//   ....[3]....
        /*0b20*/ 	.word	0x000146b0
        /*0b24*/ 	.word	0x000000ff
        /*0b28*/ 	.word	0x00000000
        /*0b2c*/ 	.short	0x010a
        /*0b2e*/ 	.byte	0x09
	.zero		1


	//   ....[4]....
        /*0b30*/ 	.word	0x00014730
        /*0b34*/ 	.word	0x000000ff
        /*0b38*/ 	.word	0x00030000
        /*0b3c*/ 	.short	0x0108
        /*0b3e*/ 	.byte	0x07
	.zero		1


	//   ....[5]....
        /*0b40*/ 	.word	0x000147f0
        /*0b44*/ 	.word	0x000000ff
        /*0b48*/ 	.word	0x00030008
        /*0b4c*/ 	.short	0x0108
        /*0b4e*/ 	.byte	0x07
	.zero		1


	//   ....[6]....
        /*0b50*/ 	.word	0x00015ac0
        /*0b54*/ 	.word	0x000000ff
        /*0b58*/ 	.word	0x00000000
        /*0b5c*/ 	.short	0x010a
        /*0b5e*/ 	.byte	0x0e
	.zero		1


	//   ....[7]....
        /*0b60*/ 	.word	0x00015af0
        /*0b64*/ 	.word	0x000000ff
        /*0b68*/ 	.word	0x00000000
        /*0b6c*/ 	.short	0x010a
        /*0b6e*/ 	.byte	0x09
	.zero		1


	//----- nvinfo : EIATTR_NUM_MBARRIERS
	.align		4
.L_56:
        /*0b70*/ 	.byte	0x03, 0x38
        /*0b72*/ 	.short	0x0002


	//----- nvinfo : EIATTR_EXIT_INSTR_OFFSETS
	.align		4
        /*0b74*/ 	.byte	0x04, 0x1c
        /*0b76*/ 	.short	(.L_58 - .L_57)


	//   ....[0]....
.L_57:
        /*0b78*/ 	.word	0x00015ab0


	//----- nvinfo : EIATTR_REQNTID
	.align		4
.L_58:
        /*0b7c*/ 	.byte	0x04, 0x10
        /*0b7e*/ 	.short	(.L_60 - .L_59)
.L_59:
        /*0b80*/ 	.word	0x00000080
        /*0b84*/ 	.word	0x00000001
        /*0b88*/ 	.word	0x00000001


	//----- nvinfo : EIATTR_CRS_STACK_SIZE
	.align		4
.L_60:
        /*0b8c*/ 	.byte	0x04, 0x1e
        /*0b8e*/ 	.short	(.L_62 - .L_61)
.L_61:
        /*0b90*/ 	.word	0x00000000


	//----- nvinfo : EIATTR_CBANK_PARAM_SIZE
	.align		4
.L_62:
        /*0b94*/ 	.byte	0x03, 0x19
        /*0b96*/ 	.short	0x0050


	//----- nvinfo : EIATTR_PARAM_CBANK
	.align		4
        /*0b98*/ 	.byte	0x04, 0x0a
        /*0b9a*/ 	.short	(.L_64 - .L_63)
	.align		4
.L_63:
        /*0b9c*/ 	.word	index@(.nv.constant0.matmul_kernel)
        /*0ba0*/ 	.short	0x0380
        /*0ba2*/ 	.short	0x0050


	//----- nvinfo : EIATTR_SW_WAR
	.align		4
.L_64:
        /*0ba4*/ 	.byte	0x04, 0x36
        /*0ba6*/ 	.short	(.L_66 - .L_65)
.L_65:
        /*0ba8*/ 	.word	0x00000008
.L_66:


//--------------------- .nv.compat                --------------------------
	.section	.nv.compat,"",@"SHT_CUDA_COMPAT_INFO"
	.align	4
        /*0000*/ 	.byte	0x02, 0x02, 0x02, 0x00, 0x02, 0x05, 0x05, 0x00, 0x02, 0x03, 0x00, 0x00, 0x02, 0x06, 0x01, 0x00


//--------------------- .nv.callgraph             --------------------------
	.section	.nv.callgraph,"",@"SHT_CUDA_CALLGRAPH"
	.align	4
	.sectionentsize	8
	.align		4
        /*0000*/ 	.word	0x00000000
	.align		4
        /*0004*/ 	.word	0xffffffff
	.align		4
        /*0008*/ 	.word	0x00000000
	.align		4
        /*000c*/ 	.word	0xfffffffe
	.align		4
        /*0010*/ 	.word	0x00000000
	.align		4
        /*0014*/ 	.word	0xfffffffd
	.align		4
        /*0018*/ 	.word	0x00000000
	.align		4
        /*001c*/ 	.word	0xfffffffc


//--------------------- .text.matmul_kernel       --------------------------
	.section	.text.matmul_kernel,"ax",@progbits
	.align	128
        .global         matmul_kernel
        .type           matmul_kernel,@function
        .size           matmul_kernel,(.L_x_20 - matmul_kernel)
        .other          matmul_kernel,@"STO_CUDA_ENTRY STV_DEFAULT"
matmul_kernel:
.text.matmul_kernel:
[----:B------:R-:W1:Y:S01]  /*0000*/  LDC R1, c[0x0][0x37c] ;  /* 0x0000df00ff017b82 */ /* 0x000e620000000800 */
[----:B------:R-:W2:Y:S01]  /*0010*/  S2R R0, SR_TID.X ;  /* 0x0000000000007919 */ /* 0x000ea20000002100 */
[----:B-1----:R-:W-:Y:S01]  /*0020*/  VIADD R1, R1, 0xfffffd80 ;  /* 0xfffffd8001017836 */ /* 0x002fe20000000000 */
[----:B--2---:R-:W-:-:S13]  /*0030*/  ISETP.GE.U32.AND P0, PT, R0, 0x20, PT ;  /* 0x000000200000780c */ /* 0x004fda0003f06070 */
[----:B------:R-:W-:Y:S02]  /*0040*/  VOTEU.ANY UP0, P0 ;  /* 0x0000000000ff7886 */ /* 0x000fe40000000100 */
[----:B------:R-:W-:Y:S05]  /*0050*/  BRA.U UP0, `(.L_x_0) ;  /* 0x0000000100b87547 */ /* 0x000fea000b800000 */
[----:B------:R-:W1:Y:S01]  /*0060*/  S2UR UR6, SR_CgaCtaId ;  /* 0x00000000000679c3 */ /* 0x000e620000008800 */
[----:B------:R-:W-:Y:S01]  /*0070*/  NOP ;  /* 0x0000000000007918 */ /* 0x000fe20000000000 */
[----:B------:R-:W-:Y:S02]  /*0080*/  UMOV UR4, 0x40 ;  /* 0x0000004000047882 */ /* 0x000fe40000000000 */
[----:B-1----:R-:W-:-:S09]  /*0090*/  ULEA UR4, UR6, UR4, 0x18 ;  /* 0x0000000406047291 */ /* 0x002fd2000f8ec0ff */
[----:B------:R-:W1:Y:S01]  /*00a0*/  LDS.U8 R0, [UR4] ;  /* 0x00000004ff007984 */ /* 0x000e620008000000 */
[----:B------:R-:W-:Y:S02]  /*00b0*/  UMOV UR4, 0x400 ;  /* 0x0000040000047882 */ /* 0x000fe40000000000 */
[----:B------:R-:W-:Y:S01]  /*00c0*/  ULEA UR4, UR6, UR4, 0x18 ;  /* 0x0000000406047291 */ /* 0x000fe2000f8ec0ff */
[----:B-1----:R-:W-:-:S13]  /*00d0*/  ISETP.NE.AND P0, PT, R0, RZ, PT ;  /* 0x000000ff0000720c */ /* 0x002fda0003f05270 */
[----:B------:R-:W-:Y:S05]  /*00e0*/  @P0 BRA `(.L_x_1) ;  /* 0x00000000007c0947 */ /* 0x000fea0003800000 */
[----:B------:R-:W-:-:S13]  /*00f0*/  ELECT P0, URZ, PT ;  /* 0x0000000000ff782f */ /* 0x000fda0003800000 */
[----:B------:R-:W-:Y:S05]  /*0100*/  @!P0 BRA `(.L_x_2) ;  /* 0x0000000000848947 */ /* 0x000fea0003800000 */
[----:B------:R-:W-:Y:S01]  /*0110*/  UMOV UR5, 0x2 ;  /* 0x0000000200057882 */ /* 0x000fe20000000000 */
[----:B------:R-:W-:Y:S02]  /*0120*/  IMAD.MOV.U32 R4, RZ, RZ, 0x1 ;  /* 0x00000001ff047424 */ /* 0x000fe400078e00ff */
[----:B------:R-:W-:Y:S02]  /*0130*/  IMAD.MOV.U32 R5, RZ, RZ, 0x3 ;  /* 0x00000003ff057424 */ /* 0x000fe400078e00ff */
[----:B------:R-:W-:Y:S04]  /*0140*/  DEPBAR.LE SB1, 0x36 ;  /* 0x00009d800000791a */ /* 0x000fe80000000000 */
[----:B------:R-:W1:Y:S02]  /*0150*/  UTCATOMSWS.FIND_AND_SET.ALIGN UP1, UR5, UR5 ;  /* 0x00000005000575e3 */ /* 0x000e640008020800 */
[----:B-1----:R-:W-:-:S04]  /*0160*/  PLOP3.LUT P0, PT, PT, PT, UP1, 0x80, 0x8 ;  /* 0x000000000008781c */ /* 0x002fc80003f0f018 */
[----:B------:R-:W-:-:S04]  /*0170*/  SEL R0, RZ, 0xffffffff, !P0 ;  /* 0xffffffffff007807 */ /* 0x000fc80004000000 */
[----:B------:R-:W-:Y:S01]  /*0180*/  ISETP.NE.AND P0, PT, R0, RZ, PT ;  /* 0x000000ff0000720c */ /* 0x000fe20003f05270 */
[----:B------:R-:W-:-:S12]  /*0190*/  IMAD.U32 R0, RZ, RZ, UR5 ;  /* 0x00000005ff007e24 */ /* 0x000fd8000f8e00ff */
[----:B------:R-:W-:Y:S05]  /*01a0*/  @P0 BRA `(.L_x_3) ;  /* 0x0000000000240947 */ /* 0x000fea0003800000 */
.L_x_4:
[----:B------:R-:W-:Y:S05]  /*01b0*/  NANOSLEEP 0x64 ;  /* 0x000000640000795d */ /* 0x000fea0003800000 */
[----:B------:R-:W-:-:S05]  /*01c0*/  UMOV UR5, 0x2 ;  /* 0x0000000200057882 */ /* 0x000fca0000000000 */
[----:B------:R-:W-:Y:S04]  /*01d0*/  DEPBAR.LE SB1, 0x36 ;  /* 0x00009d800000791a */ /* 0x000fe80000000000 */
[----:B------:R-:W1:Y:S02]  /*01e0*/  UTCATOMSWS.FIND_AND_SET.ALIGN UP1, UR5, UR5 ;  /* 0x00000005000575e3 */ /* 0x000e640008020800 */
[----:B-1----:R-:W-:-:S04]  /*01f0*/  PLOP3.LUT P0, PT, PT, PT, UP1, 0x80, 0x8 ;  /* 0x000000000008781c */ /* 0x002fc80003f0f018 */
[----:B------:R-:W-:-:S04]  /*0200*/  SEL R0, RZ, 0xffffffff, !P0 ;  /* 0xffffffffff007807 */ /* 0x000fc80004000000 */
[----:B------:R-:W-:Y:S01]  /*0210*/  ISETP.NE.AND P0, PT, R0, RZ, PT ;  /* 0x000000ff0000720c */ /* 0x000fe20003f05270 */
[----:B------:R-:W-:-:S12]  /*0220*/  IMAD.U32 R0, RZ, RZ, UR5 ;  /* 0x00000005ff007e24 */ /* 0x000fd8000f8e00ff */
[----:B------:R-:W-:Y:S05]  /*0230*/  @!P0 BRA `(.L_x_4) ;  /* 0xfffffffc00dc8947 */ /* 0x000fea000383ffff */
.L_x_3:
[C---:B------:R-:W-:Y:S01]  /*0240*/  VIADD R3, R0.reuse, 0x10 ;  /* 0x0000001000037836 */ /* 0x040fe20000000000 */
[----:B------:R-:W-:Y:S01]  /*0250*/  UMOV UR5, 0x50 ;  /* 0x0000005000057882 */ /* 0x000fe20000000000 */
[----:B------:R-:W-:Y:S01]  /*0260*/  SHF.L.U32 R2, R5, R0, RZ ;  /* 0x0000000005027219 */ /* 0x000fe200000006ff */
[----:B------:R-:W-:Y:S01]  /*0270*/  ULEA UR5, UR6, UR5, 0x18 ;  /* 0x0000000506057291 */ /* 0x000fe2000f8ec0ff */
[----:B------:R-:W-:Y:S01]  /*0280*/  IMAD.SHL.U32 R0, R0, 0x20, RZ ;  /* 0x0000002000007824 */ /* 0x000fe200078e00ff */
[----:B------:R-:W-:-:S04]  /*0290*/  SHF.L.U32 R3, R4, R3, RZ ;  /* 0x0000000304037219 */ /* 0x000fc800000006ff */
[----:B------:R-:W-:-:S05]  /*02a0*/  LOP3.LUT R2, R3, R2, RZ, 0xfc, !PT ;  /* 0x0000000203027212 */ /* 0x000fca00078efcff */
[----:B------:R1:W-:Y:S04]  /*02b0*/  ATOMS.OR RZ, [UR5], R2 ;  /* 0x00000002ffff798c */ /* 0x0003e8000b000005 */
[----:B------:R1:W-:Y:S01]  /*02c0*/  STS [UR4], R0 ;  /* 0x00000000ff007988 */ /* 0x0003e20008000804 */
[----:B------:R-:W-:Y:S05]  /*02d0*/  BRA `(.L_x_2) ;  /* 0x0000000000107947 */ /* 0x000fea0003800000 */
.L_x_1:
[----:B------:R-:W-:Y:S01]  /*02e0*/  IMAD.MOV.U32 R0, RZ, RZ, -0x1 ;  /* 0xffffffffff007424 */ /* 0x000fe200078e00ff */
[----:B------:R-:W-:-:S04]  /*02f0*/  MOV R2, 0x320 ;  /* 0x0000032000027802 */ /* 0x000fc80000000f00 */
[----:B------:R1:W-:Y:S03]  /*0300*/  STS [UR4], R0 ;  /* 0x00000000ff007988 */ /* 0x0003e60008000804 */
[----:B-1----:R-:W-:Y:S05]  /*0310*/  CALL.REL.NOINC `($__internal_1_$__cuda_sm10x_tcgen05_guardrail_trap_phase_invalid_during_alloc) ;  /* 0x00000158000c7944 */ /* 0x002fea0003c00000 */
.L_x_2:
[----:B------:R-:W-:Y:S05]  /*0320*/  WARPSYNC.ALL ;  /* 0x0000000000007948 */ /* 0x000fea0003800000 */
[----:B------:R-:W-:Y:S01]  /*0330*/  NOP ;  /* 0x0000000000007918 */ /* 0x000fe20000000000 */
.L_x_0:
[----:B------:R-:W2:Y:S01]  /*0340*/  LDC.64 R12, c[0x0][0x398] ;  /* 0x0000e600ff0c7b82 */ /* 0x000ea20000000a00 */
[----:B------:R-:W3:Y:S01]  /*0350*/  S2R R5, SR_CTAID.X ;  /* 0x0000000000057919 */ /* 0x000ee20000002500 */
[----:B------:R-:W-:Y:S01]  /*0360*/  UMOV UR7, 0x400 ;  /* 0x0000040000077882 */ /* 0x000fe20000000000 */
[----:B------:R-:W4:Y:S01]  /*0370*/  LDCU.64 UR16, c[0x0][0x3a8] ;  /* 0x00007500ff1077ac */ /* 0x000f220008000a00 */
[----:B------:R-:W5:Y:S01]  /*0380*/  S2R R137, SR_TID.X ;  /* 0x0000000000897919 */ /* 0x000f620000002100 */
[----:B------:R-:W1:Y:S03]  /*0390*/  LDCU UR4, c[0x0][0x3a4] ;  /* 0x00007480ff0477ac */ /* 0x000e660008000800 */
[----:B------:R-:W1:Y:S01]  /*03a0*/  S2UR UR5, SR_CgaCtaId ;  /* 0x00000000000579c3 */ /* 0x000e620000008800 */
[----:B------:R-:W1:Y:S01]  /*03b0*/  LDCU.128 UR20, c[0x0][0x380] ;  /* 0x00007000ff1477ac */ /* 0x000e620008000c00 */
[----:B------:R-:W1:Y:S06]  /*03c0*/  LDCU UR13, c[0x0][0x3b0] ;  /* 0x00007600ff0d77ac */ /* 0x000e6c0008000800 */
[----:B------:R-:W5:Y:S01]  /*03d0*/  LDC R233, c[0x0][0x3a0] ;  /* 0x0000e800ffe97b82 */ /* 0x000f620000000800 */
[----:B------:R-:W-:Y:S01]  /*03e0*/  UMOV UR9, 0x1 ;  /* 0x0000000100097882 */ /* 0x000fe20000000000 */
[----:B----4-:R-:W-:-:S02]  /*03f0*/  IMAD.U32 R23, RZ, RZ, UR16 ;  /* 0x00000010ff177e24 */ /* 0x010fc4000f8e00ff */
[----:B------:R-:W-:Y:S01]  /*0400*/  IMAD.U32 R20, RZ, RZ, UR16 ;  /* 0x00000010ff147e24 */ /* 0x000fe2000f8e00ff */
[----:B--2---:R-:W-:Y:S01]  /*0410*/  ISETP.NE.AND P4, PT, R12, RZ, PT ;  /* 0x000000ff0c00720c */ /* 0x004fe20003f85270 */
[----:B-1----:R-:W-:Y:S02]  /*0420*/  VIADD R0, R13, 0x3f ;  /* 0x0000003f0d007836 */ /* 0x002fe40000000000 */
[----:B------:R-:W-:Y:S02]  /*0430*/  IMAD.U32 R22, RZ, RZ, UR16 ;  /* 0x00000010ff167e24 */ /* 0x000fe4000f8e00ff */
[----:B------:R-:W-:Y:S01]  /*0440*/  IMAD.U32 R24, RZ, RZ, UR16 ;  /* 0x00000010ff187e24 */ /* 0x000fe2000f8e00ff */
[----:B------:R-:W-:Y:S01]  /*0450*/  SHF.R.S32.HI R3, RZ, 0x1f, R0 ;  /* 0x0000001fff037819 */ /* 0x000fe20000011400 */
[----:B------:R-:W-:Y:S01]  /*0460*/  IMAD.U32 R26, RZ, RZ, UR16 ;  /* 0x00000010ff1a7e24 */ /* 0x000fe2000f8e00ff */
[----:B------:R-:W-:Y:S01]  /*0470*/  ULEA UR7, UR5, UR7, 0x18 ;  /* 0x0000000705077291 */ /* 0x000fe2000f8ec0ff */
[----:B---3--:R-:W-:Y:S01]  /*0480*/  IABS R8, R5 ;  /* 0x0000000500087213 */ /* 0x008fe20000000000 */
[----:B------:R-:W-:Y:S01]  /*0490*/  IMAD.U32 R28, RZ, RZ, UR16 ;  /* 0x00000010ff1c7e24 */ /* 0x000fe2000f8e00ff */
[----:B------:R-:W-:Y:S01]  /*04a0*/  LEA.HI R3, R3, R0, RZ, 0x6 ;  /* 0x0000000003037211 */ /* 0x000fe200078f30ff */
[----:B------:R-:W-:Y:S01]  /*04b0*/  IMAD.U32 R30, RZ, RZ, UR16 ;  /* 0x00000010ff1e7e24 */ /* 0x000fe2000f8e00ff */
[----:B-----5:R-:W-:Y:S01]  /*04c0*/  LOP3.LUT R148, R137, 0x7f, RZ, 0xc0, !PT ;  /* 0x0000007f89947812 */ /* 0x020fe200078ec0ff */
[----:B------:R-:W-:Y:S01]  /*04d0*/  IMAD.U32 R32, RZ, RZ, UR16 ;  /* 0x00000010ff207e24 */ /* 0x000fe2000f8e00ff */
[----:B------:R-:W-:Y:S01]  /*04e0*/  SHF.R.S32.HI R3, RZ, 0x6, R3 ;  /* 0x00000006ff037819 */ /* 0x000fe20000011403 */
[----:B------:R-:W-:-:S02]  /*04f0*/  IMAD.U32 R36, RZ, RZ, UR16 ;  /* 0x00000010ff247e24 */ /* 0x000fc4000f8e00ff */
[----:B------:R-:W-:Y:S02]  /*0500*/  IMAD.U32 R38, RZ, RZ, UR16 ;  /* 0x00000010ff267e24 */ /* 0x000fe4000f8e00ff */
[----:B------:R-:W-:Y:S02]  /*0510*/  IMAD.SHL.U32 R4, R3, 0x8, RZ ;  /* 0x0000000803047824 */ /* 0x000fe400078e00ff */
[----:B------:R-:W-:-:S03]  /*0520*/  IMAD R232, R148, UR17, RZ ;  /* 0x0000001194e87c24 */ /* 0x000fc6000f8e02ff */
[-C--:B------:R-:W-:Y:S02]  /*0530*/  IABS R7, R4.reuse ;  /* 0x0000000400077213 */ /* 0x080fe40000000000 */
[----:B------:R-:W-:Y:S02]  /*0540*/  IABS R10, R4 ;  /* 0x00000004000a7213 */ /* 0x000fe40000000000 */
[----:B------:R-:W1:Y:S08]  /*0550*/  I2F.RP R0, R7 ;  /* 0x0000000700007306 */ /* 0x000e700000209400 */
[----:B-1----:R-:W1:Y:S02]  /*0560*/  MUFU.RCP R0, R0 ;  /* 0x0000000000007308 */ /* 0x002e640000001000 */
[----:B-1----:R-:W-:-:S02]  /*0570*/  VIADD R2, R0, 0xffffffe ;  /* 0x0ffffffe00027836 */ /* 0x002fc40000000000 */
[----:B------:R-:W-:Y:S01]  /*0580*/  IMAD.MOV R0, RZ, RZ, -R10 ;  /* 0x000000ffff007224 */ /* 0x000fe200078e0a0a */
[----:B------:R-:W-:-:S03]  /*0590*/  IABS R10, R12 ;  /* 0x0000000c000a7213 */ /* 0x000fc60000000000 */
[----:B------:R1:W2:Y:S02]  /*05a0*/  F2I.FTZ.U32.TRUNC.NTZ R3, R2 ;  /* 0x0000000200037305 */ /* 0x0002a4000021f000 */
[----:B-1----:R-:W-:Y:S02]  /*05b0*/  IMAD.MOV.U32 R2, RZ, RZ, RZ ;  /* 0x000000ffff027224 */ /* 0x002fe400078e00ff */
[----:B--2---:R-:W-:-:S04]  /*05c0*/  IMAD.MOV R6, RZ, RZ, -R3 ;  /* 0x000000ffff067224 */ /* 0x004fc800078e0a03 */
[----:B------:R-:W-:Y:S02]  /*05d0*/  IMAD R9, R6, R7, RZ ;  /* 0x0000000706097224 */ /* 0x000fe400078e02ff */
[----:B------:R-:W-:Y:S02]  /*05e0*/  IMAD.MOV.U32 R6, RZ, RZ, R8 ;  /* 0x000000ffff067224 */ /* 0x000fe400078e0008 */
[----:B------:R-:W-:-:S06]  /*05f0*/  IMAD.HI.U32 R3, R3, R9, R2 ;  /* 0x0000000903037227 */ /* 0x000fcc00078e0002 */
[----:B------:R-:W-:-:S04]  /*0600*/  IMAD.HI.U32 R3, R3, R6, RZ ;  /* 0x0000000603037227 */ /* 0x000fc800078e00ff */
[----:B------:R-:W-:Y:S01]  /*0610*/  IMAD R0, R3, R0, R6 ;  /* 0x0000000003007224 */ /* 0x000fe200078e0206 */
[----:B------:R-:W-:Y:S04]  /*0620*/  BAR.SYNC.DEFER_BLOCKING 0x0 ;  /* 0x0000000000007b1d */ /* 0x000fe80000010000 */
[----:B------:R-:W-:-:S13]  /*0630*/  ISETP.GT.U32.AND P1, PT, R7, R0, PT ;  /* 0x000000000700720c */ /* 0x000fda0003f24070 */
[----:B------:R-:W-:Y:S02]  /*0640*/  @!P1 IMAD.IADD R0, R0, 0x1, -R7 ;  /* 0x0000000100009824 */ /* 0x000fe400078e0a07 */
[----:B------:R-:W-:Y:S01]  /*0650*/  @!P1 VIADD R3, R3, 0x1 ;  /* 0x0000000103039836 */ /* 0x000fe20000000000 */
[----:B------:R-:W-:Y:S02]  /*0660*/  ISETP.NE.AND P1, PT, R4, RZ, PT ;  /* 0x000000ff0400720c */ /* 0x000fe40003f25270 */
[----:B------:R-:W-:Y:S02]  /*0670*/  ISETP.GE.U32.AND P0, PT, R0, R7, PT ;  /* 0x000000070000720c */ /* 0x000fe40003f06070 */
[----:B------:R-:W-:-:S04]  /*0680*/  LOP3.LUT R0, R5, R4, RZ, 0x3c, !PT ;  /* 0x0000000405007212 */ /* 0x000fc800078e3cff */
[----:B------:R-:W-:Y:S01]  /*0690*/  ISETP.GE.AND P2, PT, R0, RZ, PT ;  /* 0x000000ff0000720c */ /* 0x000fe20003f46270 */
[----:B------:R-:W-:-:S06]  /*06a0*/  VIADD R0, R12, 0x3f ;  /* 0x0000003f0c007836 */ /* 0x000fcc0000000000 */
[----:B------:R-:W-:-:S04]  /*06b0*/  @P0 VIADD R3, R3, 0x1 ;  /* 0x0000000103030836 */ /* 0x000fc80000000000 */
[----:B------:R-:W-:Y:S01]  /*06c0*/  IMAD.MOV.U32 R2, RZ, RZ, R3 ;  /* 0x000000ffff027224 */ /* 0x000fe200078e0003 */
[----:B------:R-:W-:-:S03]  /*06d0*/  SHF.R.S32.HI R3, RZ, 0x1f, R0 ;  /* 0x0000001fff037819 */ /* 0x000fc60000011400 */
[----:B------:R-:W-:Y:S01]  /*06e0*/  @!P2 IMAD.MOV R2, RZ, RZ, -R2 ;  /* 0x000000ffff02a224 */ /* 0x000fe200078e0a02 */
[----:B------:R-:W-:Y:S02]  /*06f0*/  @!P1 LOP3.LUT R2, RZ, R4, RZ, 0x33, !PT ;  /* 0x00000004ff029212 */ /* 0x000fe400078e33ff */
[----:B------:R-:W-:-:S03]  /*0700*/  LEA.HI R3, R3, R0, RZ, 0x6 ;  /* 0x0000000003037211 */ /* 0x000fc600078f30ff */
[----:B------:R-:W-:Y:S02]  /*0710*/  IMAD.SHL.U32 R8, R2, 0x8, RZ ;  /* 0x0000000802087824 */ /* 0x000fe400078e00ff */
[----:B------:R-:W-:-:S03]  /*0720*/  IMAD.MOV R2, RZ, RZ, -R2 ;  /* 0x000000ffff027224 */ /* 0x000fc600078e0a02 */
[----:B------:R-:W-:Y:S01]  /*0730*/  LEA.HI.SX32 R3, R3, -R8, 0x1a ;  /* 0x8000000803037211 */ /* 0x000fe200078fd2ff */
[----:B------:R-:W-:-:S03]  /*0740*/  IMAD R14, R4, R2, R5 ;  /* 0x00000002040e7224 */ /* 0x000fc600078e0205 */
[----:B------:R-:W-:Y:S02]  /*0750*/  VIMNMX R11, PT, PT, R3, 0x8, PT ;  /* 0x00000008030b7848 */ /* 0x000fe40003fe0100 */
[----:B------:R-:W-:Y:S02]  /*0760*/  IABS R9, R14 ;  /* 0x0000000e00097213 */ /* 0x000fe40000000000 */
[-C--:B------:R-:W-:Y:S02]  /*0770*/  IABS R7, R11.reuse ;  /* 0x0000000b00077213 */ /* 0x080fe40000000000 */
[----:B------:R-:W-:Y:S02]  /*0780*/  IABS R4, R11 ;  /* 0x0000000b00047213 */ /* 0x000fe40000000000 */
[----:B------:R-:W1:Y:S08]  /*0790*/  I2F.RP R0, R7 ;  /* 0x0000000700007306 */ /* 0x000e700000209400 */
[----:B-1----:R-:W1:Y:S02]  /*07a0*/  MUFU.RCP R0, R0 ;  /* 0x0000000000007308 */ /* 0x002e640000001000 */
[----:B-1----:R-:W-:-:S02]  /*07b0*/  VIADD R3, R0, 0xffffffe ;  /* 0x0ffffffe00037836 */ /* 0x002fc40000000000 */
[----:B------:R-:W-:-:S04]  /*07c0*/  IMAD.MOV R0, RZ, RZ, -R4 ;  /* 0x000000ffff007224 */ /* 0x000fc800078e0a04 */
[----:B------:R-:W1:Y:S02]  /*07d0*/  F2I.FTZ.U32.TRUNC.NTZ R3, R3 ;  /* 0x0000000300037305 */ /* 0x000e64000021f000 */
[----:B-1----:R-:W-:-:S04]  /*07e0*/  IMAD.MOV R6, RZ, RZ, -R3 ;  /* 0x000000ffff067224 */ /* 0x002fc800078e0a03 */
[----:B------:R-:W-:-:S04]  /*07f0*/  IMAD.MOV.U32 R2, RZ, RZ, R6 ;  /* 0x000000ffff027224 */ /* 0x000fc800078e0006 */
[----:B------:R-:W-:Y:S02]  /*0800*/  IMAD R5, R2, R7, RZ ;  /* 0x0000000702057224 */ /* 0x000fe400078e02ff */
[----:B------:R-:W-:-:S04]  /*0810*/  IMAD.MOV.U32 R2, RZ, RZ, RZ ;  /* 0x000000ffff027224 */ /* 0x000fc800078e00ff */
[----:B------:R-:W-:Y:S01]  /*0820*/  IMAD.HI.U32 R2, R3, R5, R2 ;  /* 0x0000000503027227 */ /* 0x000fe200078e0002 */
[----:B------:R-:W-:Y:S01]  /*0830*/  IABS R5, R13 ;  /* 0x0000000d00057213 */ /* 0x000fe20000000000 */
[----:B------:R-:W1:Y:S04]  /*0840*/  I2F.RP R3, R10 ;  /* 0x0000000a00037306 */ /* 0x000e680000209400 */
[----:B------:R-:W-:-:S04]  /*0850*/  IMAD.HI.U32 R2, R2, R9, RZ ;  /* 0x0000000902027227 */ /* 0x000fc800078e00ff */
[----:B------:R-:W-:Y:S01]  /*0860*/  IMAD R0, R2, R0, R9 ;  /* 0x0000000002007224 */ /* 0x000fe200078e0209 */
[----:B------:R-:W2:Y:S04]  /*0870*/  I2F.RP R4, R5 ;  /* 0x0000000500047306 */ /* 0x000ea80000209400 */
[----:B------:R-:W-:-:S04]  /*0880*/  ISETP.GT.U32.AND P1, PT, R7, R0, PT ;  /* 0x000000000700720c */ /* 0x000fc80003f24070 */
[----:B-1----:R-:W-:Y:S08]  /*0890*/  MUFU.RCP R3, R3 ;  /* 0x0000000300037308 */ /* 0x002ff00000001000 */
[----:B--2---:R-:W1:Y:S01]  /*08a0*/  MUFU.RCP R4, R4 ;  /* 0x0000000400047308 */ /* 0x004e620000001000 */
[----:B------:R-:W-:Y:S02]  /*08b0*/  @!P1 IMAD.IADD R0, R0, 0x1, -R7 ;  /* 0x0000000100009824 */ /* 0x000fe400078e0a07 */
[----:B------:R-:W-:Y:S01]  /*08c0*/  @!P1 VIADD R2, R2, 0x1 ;  /* 0x0000000102029836 */ /* 0x000fe20000000000 */
[----:B------:R-:W-:-:S02]  /*08d0*/  ISETP.NE.AND P1, PT, R11, RZ, PT ;  /* 0x000000ff0b00720c */ /* 0x000fc40003f25270 */
[----:B------:R-:W-:Y:S02]  /*08e0*/  ISETP.GE.U32.AND P0, PT, R0, R7, PT ;  /* 0x000000070000720c */ /* 0x000fe40003f06070 */
[----:B------:R-:W-:-:S04]  /*08f0*/  LOP3.LUT R0, R14, R11, RZ, 0x3c, !PT ;  /* 0x0000000b0e007212 */ /* 0x000fc800078e3cff */
[----:B------:R-:W-:Y:S01]  /*0900*/  ISETP.GE.AND P2, PT, R0, RZ, PT ;  /* 0x000000ff0000720c */ /* 0x000fe20003f46270 */
[----:B-1----:R-:W-:Y:S01]  /*0910*/  VIADD R6, R4, 0xffffffe ;  /* 0x0ffffffe04067836 */ /* 0x002fe20000000000 */
[----:B------:R-:W-:-:S05]  /*0920*/  LOP3.LUT R4, R137, 0x3f, RZ, 0xc0, !PT ;  /* 0x0000003f89047812 */ /* 0x000fca00078ec0ff */
[----:B------:R-:W-:Y:S01]  /*0930*/  @P0 VIADD R2, R2, 0x1 ;  /* 0x0000000102020836 */ /* 0x000fe20000000000 */
[----:B------:R1:W-:Y:S03]  /*0940*/  F2I.FTZ.U32.TRUNC.NTZ R7, R6 ;  /* 0x0000000600077305 */ /* 0x0003e6000021f000 */
[----:B------:R-:W-:Y:S02]  /*0950*/  IMAD.MOV.U32 R15, RZ, RZ, R2 ;  /* 0x000000ffff0f7224 */ /* 0x000fe400078e0002 */
[----:B------:R-:W-:Y:S02]  /*0960*/  VIADD R2, R3, 0xffffffe ;  /* 0x0ffffffe03027836 */ /* 0x000fe40000000000 */
[----:B------:R-:W-:Y:S01]  /*0970*/  @!P2 IMAD.MOV R15, RZ, RZ, -R15 ;  /* 0x000000ffff0fa224 */ /* 0x000fe200078e0a0f */
[----:B------:R-:W-:Y:S01]  /*0980*/  @!P1 LOP3.LUT R15, RZ, R11, RZ, 0x33, !PT ;  /* 0x0000000bff0f9212 */ /* 0x000fe200078e33ff */
[----:B------:R2:W3:Y:S01]  /*0990*/  F2I.FTZ.U32.TRUNC.NTZ R3, R2 ;  /* 0x0000000200037305 */ /* 0x0004e2000021f000 */
[----:B-1----:R-:W-:-:S03]  /*09a0*/  IMAD.MOV.U32 R6, RZ, RZ, RZ ;  /* 0x000000ffff067224 */ /* 0x002fc600078e00ff */
[----:B------:R-:W-:-:S04]  /*09b0*/  IMAD.MOV R0, RZ, RZ, -R15 ;  /* 0x000000ffff007224 */ /* 0x000fc800078e0a0f */
[----:B------:R-:W-:Y:S02]  /*09c0*/  IMAD R0, R11, R0, R14 ;  /* 0x000000000b007224 */ /* 0x000fe400078e020e */
[----:B------:R-:W1:Y:S01]  /*09d0*/  LDS R11, [UR7] ;  /* 0x00000007ff0b7984 */ /* 0x000e620008000800 */
[----:B--2---:R-:W-:Y:S02]  /*09e0*/  IMAD.MOV.U32 R2, RZ, RZ, RZ ;  /* 0x000000ffff027224 */ /* 0x004fe400078e00ff */
[----:B------:R-:W-:Y:S01]  /*09f0*/  IMAD.IADD R9, R8, 0x1, R0 ;  /* 0x0000000108097824 */ /* 0x000fe200078e0200 */
[----:B------:R-:W-:Y:S01]  /*0a00*/  SHF.R.U32.HI R8, RZ, 0x5, R137 ;  /* 0x00000005ff087819 */ /* 0x000fe20000011689 */
[----:B---3--:R-:W-:Y:S02]  /*0a10*/  IMAD.MOV R17, RZ, RZ, -R3 ;  /* 0x000000ffff117224 */ /* 0x008fe400078e0a03 */
[----:B------:R-:W-:Y:S01]  /*0a20*/  IMAD R18, R9, 0x40, R4 ;  /* 0x0000004009127824 */ /* 0x000fe200078e0204 */
[----:B------:R-:W-:Y:S01]  /*0a30*/  R2UR UR12, R8 ;  /* 0x00000000080c72ca */ /* 0x000fe200000e0000 */
[----:B------:R-:W-:Y:S01]  /*0a40*/  IMAD R9, R17, R10, RZ ;  /* 0x0000000a11097224 */ /* 0x000fe200078e02ff */
[----:B------:R-:W-:Y:S01]  /*0a50*/  SHF.R.U32.HI R17, RZ, 0x6, R137 ;  /* 0x00000006ff117819 */ /* 0x000fe20000011689 */
[----:B------:R-:W-:Y:S01]  /*0a60*/  IMAD.MOV R0, RZ, RZ, -R7 ;  /* 0x000000ffff007224 */ /* 0x000fe200078e0a07 */
[----:B------:R-:W-:Y:S01]  /*0a70*/  IABS R21, R18 ;  /* 0x0000001200157213 */ /* 0x000fe20000000000 */
[----:B------:R-:W-:Y:S01]  /*0a80*/  IMAD.HI.U32 R2, R3, R9, R2 ;  /* 0x0000000903027227 */ /* 0x000fe200078e0002 */
[----:B------:R-:W-:Y:S01]  /*0a90*/  LOP3.LUT R9, R137, 0x40, RZ, 0xc0, !PT ;  /* 0x0000004089097812 */ /* 0x000fe200078ec0ff */
[----:B------:R2:W-:Y:S02]  /*0aa0*/  STL [R1+0x1f0], R18 ;  /* 0x0001f01201007387 */ /* 0x0005e40000100800 */
[----:B------:R-:W-:-:S02]  /*0ab0*/  IMAD R3, R0, R5, RZ ;  /* 0x0000000500037224 */ /* 0x000fc400078e02ff */
[----:B------:R-:W-:Y:S02]  /*0ac0*/  IMAD.SHL.U32 R0, R15, 0x40, RZ ;  /* 0x000000400f007824 */ /* 0x000fe400078e00ff */
[----:B------:R-:W-:-:S04]  /*0ad0*/  IMAD.HI.U32 R2, R2, R21, RZ ;  /* 0x0000001502027227 */ /* 0x000fc800078e00ff */
[----:B------:R-:W-:-:S04]  /*0ae0*/  IMAD.HI.U32 R6, R7, R3, R6 ;  /* 0x0000000307067227 */ /* 0x000fc800078e0006 */
[----:B------:R-:W-:Y:S02]  /*0af0*/  IMAD.MOV R7, RZ, RZ, -R2 ;  /* 0x000000ffff077224 */ /* 0x000fe400078e0a02 */
[----:B------:R-:W-:Y:S02]  /*0b00*/  VIADD R16, R0, 0x3f ;  /* 0x0000003f00107836 */ /* 0x000fe40000000000 */
[----:B------:R-:W-:Y:S02]  /*0b10*/  IMAD.SHL.U32 R3, R137, 0x10, RZ ;  /* 0x0000001089037824 */ /* 0x000fe400078e00ff */
[----:B------:R-:W-:Y:S01]  /*0b20*/  IMAD R21, R10, R7, R21 ;  /* 0x000000070a157224 */ /* 0x000fe200078e0215 */
[----:B------:R-:W-:Y:S01]  /*0b30*/  IABS R8, R16 ;  /* 0x0000001000087213 */ /* 0x000fe20000000000 */
[C---:B------:R-:W-:Y:S01]  /*0b40*/  VIADD R14, R0.reuse, 0x1 ;  /* 0x00000001000e7836 */ /* 0x040fe20000000000 */
[----:B------:R-:W-:Y:S01]  /*0b50*/  LOP3.LUT R2, R3, 0x70, RZ, 0xc0, !PT ;  /* 0x0000007003027812 */ /* 0x000fe200078ec0ff */
[----:B------:R-:W-:Y:S01]  /*0b60*/  VIADD R7, R0, 0x2 ;  /* 0x0000000200077836 */ /* 0x000fe20000000000 */
[----:B------:R-:W-:Y:S01]  /*0b70*/  ISETP.GT.U32.AND P1, PT, R10, R21, PT ;  /* 0x000000150a00720c */ /* 0x000fe20003f24070 */
[----:B------:R-:W-:Y:S01]  /*0b80*/  IMAD.HI.U32 R3, R6, R8, RZ ;  /* 0x0000000806037227 */ /* 0x000fe200078e00ff */
[----:B-1----:R-:W-:-:S02]  /*0b90*/  R2UR UR8, R11 ;  /* 0x000000000b0872ca */ /* 0x002fc400000e0000 */
[----:B------:R-:W-:Y:S01]  /*0ba0*/  IABS R146, R14 ;  /* 0x0000000e00927213 */ /* 0x000fe20000000000 */
[----:B------:R-:W-:Y:S01]  /*0bb0*/  IMAD.MOV R3, RZ, RZ, -R3 ;  /* 0x000000ffff037224 */ /* 0x000fe200078e0a03 */
[----:B------:R-:W-:Y:S01]  /*0bc0*/  LEA.HI R9, R9, R2, RZ, 0x1c ;  /* 0x0000000209097211 */ /* 0x000fe200078fe0ff */
[----:B------:R-:W-:Y:S01]  /*0bd0*/  VIADD R11, R0, 0x3 ;  /* 0x00000003000b7836 */ /* 0x000fe20000000000 */
[----:B------:R-:W-:Y:S01]  /*0be0*/  IABS R161, R7 ;  /* 0x0000000700a17213 */ /* 0x000fe20000000000 */
[C---:B------:R-:W-:Y:S01]  /*0bf0*/  IMAD R8, R5.reuse, R3, R8 ;  /* 0x0000000305087224 */ /* 0x040fe200078e0208 */
[----:B------:R-:W-:Y:S01]  /*0c00*/  ISETP.GE.AND P0, PT, R14, RZ, PT ;  /* 0x000000ff0e00720c */ /* 0x000fe20003f06270 */
[----:B------:R-:W-:Y:S01]  /*0c10*/  IMAD.HI.U32 R2, R6, R146, RZ ;  /* 0x0000009206027227 */ /* 0x000fe200078e00ff */
[----:B------:R-:W-:Y:S02]  /*0c20*/  IABS R174, R11 ;  /* 0x0000000b00ae7213 */ /* 0x000fe40000000000 */
[----:B------:R-:W-:Y:S01]  /*0c30*/  ISETP.GT.U32.AND P3, PT, R5, R8, PT ;  /* 0x000000080500720c */ /* 0x000fe20003f64070 */
[----:B------:R-:W-:Y:S01]  /*0c40*/  @!P1 IMAD.IADD R21, R21, 0x1, -R10 ;  /* 0x0000000115159824 */ /* 0x000fe200078e0a0a */
[----:B------:R-:W-:Y:S01]  /*0c50*/  ISETP.GE.AND P1, PT, R18, RZ, PT ;  /* 0x000000ff1200720c */ /* 0x000fe20003f26270 */
[----:B------:R-:W-:-:S02]  /*0c60*/  IMAD.MOV R2, RZ, RZ, -R2 ;  /* 0x000000ffff027224 */ /* 0x000fc400078e0a02 */
[----:B------:R-:W-:Y:S01]  /*0c70*/  IMAD.HI.U32 R3, R6, R174, RZ ;  /* 0x000000ae06037227 */ /* 0x000fe200078e00ff */
[----:B------:R-:W-:-:S03]  /*0c80*/  ISETP.GT.U32.AND P2, PT, R10, R21, PT ;  /* 0x000000150a00720c */ /* 0x000fc60003f44070 */
[----:B------:R-:W-:Y:S02]  /*0c90*/  IMAD R146, R5, R2, R146 ;  /* 0x0000000205927224 */ /* 0x000fe400078e0292 */
[----:B------:R-:W-:-:S03]  /*0ca0*/  IMAD.HI.U32 R2, R6, R161, RZ ;  /* 0x000000a106027227 */ /* 0x000fc600078e00ff */
[C---:B------:R-:W-:Y:S01]  /*0cb0*/  ISETP.GT.U32.AND P5, PT, R5.reuse, R146, PT ;  /* 0x000000920500720c */ /* 0x040fe20003fa4070 */
[----:B------:R-:W-:Y:S02]  /*0cc0*/  IMAD.MOV R3, RZ, RZ, -R3 ;  /* 0x000000ffff037224 */ /* 0x000fe400078e0a03 */
[----:B------:R-:W-:Y:S02]  /*0cd0*/  VIADD R14, R0, 0x4 ;  /* 0x00000004000e7836 */ /* 0x000fe40000000000 */
[----:B------:R-:W-:Y:S02]  /*0ce0*/  IMAD.MOV R2, RZ, RZ, -R2 ;  /* 0x000000ffff027224 */ /* 0x000fe400078e0a02 */
[C---:B------:R-:W-:Y:S01]  /*0cf0*/  IMAD R174, R5.reuse, R3, R174 ;  /* 0x0000000305ae7224 */ /* 0x040fe200078e02ae */
[----:B------:R-:W-:Y:S01]  /*0d00*/  IABS R186, R14 ;  /* 0x0000000e00ba7213 */ /* 0x000fe20000000000 */
[----:B------:R-:W-:Y:S02]  /*0d10*/  @!P3 IMAD.IADD R8, R8, 0x1, -R5 ;  /* 0x000000010808b824 */ /* 0x000fe400078e0a05 */
[----:B------:R-:W-:Y:S01]  /*0d20*/  VIADD R15, R0, 0x5 ;  /* 0x00000005000f7836 */ /* 0x000fe20000000000 */
[C---:B------:R-:W-:Y:S01]  /*0d30*/  ISETP.GT.U32.AND P3, PT, R5.reuse, R174, PT ;  /* 0x000000ae0500720c */ /* 0x040fe20003f64070 */
[----:B------:R-:W-:-:S02]  /*0d40*/  IMAD R161, R5, R2, R161 ;  /* 0x0000000205a17224 */ /* 0x000fc400078e02a1 */
[----:B------:R-:W-:Y:S01]  /*0d50*/  @!P2 IMAD.IADD R21, R21, 0x1, -R10 ;  /* 0x000000011515a824 */ /* 0x000fe200078e0a0a */
[C---:B------:R-:W-:Y:S01]  /*0d60*/  ISETP.GT.U32.AND P2, PT, R5.reuse, R8, PT ;  /* 0x000000080500720c */ /* 0x040fe20003f44070 */
[C---:B------:R-:W-:Y:S01]  /*0d70*/  IMAD.HI.U32 R2, R6.reuse, R186, RZ ;  /* 0x000000ba06027227 */ /* 0x040fe200078e00ff */
[----:B------:R-:W-:Y:S02]  /*0d80*/  IABS R194, R15 ;  /* 0x0000000f00c27213 */ /* 0x000fe40000000000 */
[----:B------:R-:W-:Y:S01]  /*0d90*/  ISETP.GT.U32.AND P6, PT, R5, R161, PT ;  /* 0x000000a10500720c */ /* 0x000fe20003fc4070 */
[----:B------:R-:W-:Y:S01]  /*0da0*/  @!P1 IMAD.MOV R21, RZ, RZ, -R21 ;  /* 0x000000ffff159224 */ /* 0x000fe200078e0a15 */
[----:B------:R-:W-:Y:S01]  /*0db0*/  @!P4 LOP3.LUT R21, RZ, R12, RZ, 0x33, !PT ;  /* 0x0000000cff15c212 */ /* 0x000fe200078e33ff */
[----:B------:R-:W-:Y:S01]  /*0dc0*/  IMAD.HI.U32 R3, R6, R194, RZ ;  /* 0x000000c206037227 */ /* 0x000fe200078e00ff */
[----:B------:R-:W-:Y:S02]  /*0dd0*/  ISETP.GE.AND P4, PT, R16, RZ, PT ;  /* 0x000000ff1000720c */ /* 0x000fe40003f86270 */
[----:B------:R-:W-:Y:S01]  /*0de0*/  ISETP.GE.AND P1, PT, R7, RZ, PT ;  /* 0x000000ff0700720c */ /* 0x000fe20003f26270 */
[----:B------:R-:W-:-:S02]  /*0df0*/  IMAD.MOV R2, RZ, RZ, -R2 ;  /* 0x000000ffff027224 */ /* 0x000fc400078e0a02 */
[----:B------:R-:W-:Y:S02]  /*0e00*/  IMAD.MOV R3, RZ, RZ, -R3 ;  /* 0x000000ffff037224 */ /* 0x000fe400078e0a03 */
[--C-:B------:R-:W-:Y:S02]  /*0e10*/  @!P5 IMAD.IADD R146, R146, 0x1, -R5.reuse ;  /* 0x000000019292d824 */ /* 0x100fe400078e0a05 */
[C---:B------:R-:W-:Y:S02]  /*0e20*/  IMAD R186, R5.reuse, R2, R186 ;  /* 0x0000000205ba7224 */ /* 0x040fe400078e02ba */
[--C-:B------:R-:W-:Y:S01]  /*0e30*/  @!P2 IMAD.IADD R8, R8, 0x1, -R5.reuse ;  /* 0x000000010808a824 */ /* 0x100fe200078e0a05 */
[C---:B------:R-:W-:Y:S01]  /*0e40*/  ISETP.GT.U32.AND P5, PT, R5.reuse, R146, PT ;  /* 0x000000920500720c */ /* 0x040fe20003fa4070 */
[----:B------:R-:W-:Y:S01]  /*0e50*/  @!P3 IMAD.IADD R174, R174, 0x1, -R5 ;  /* 0x00000001aeaeb824 */ /* 0x000fe200078e0a05 */
[----:B------:R-:W-:Y:S01]  /*0e60*/  ISETP.GT.U32.AND P2, PT, R5, R186, PT ;  /* 0x000000ba0500720c */ /* 0x000fe20003f44070 */
[----:B------:R-:W-:-:S02]  /*0e70*/  VIADD R7, R0, 0x6 ;  /* 0x0000000600077836 */ /* 0x000fc40000000000 */
[----:B------:R-:W-:Y:S02]  /*0e80*/  IMAD R194, R5, R3, R194 ;  /* 0x0000000305c27224 */ /* 0x000fe400078e02c2 */
[----:B------:R-:W-:Y:S01]  /*0e90*/  @!P6 IMAD.IADD R161, R161, 0x1, -R5 ;  /* 0x00000001a1a1e824 */ /* 0x000fe200078e0a05 */
[C---:B------:R-:W-:Y:S01]  /*0ea0*/  ISETP.GT.U32.AND P6, PT, R5.reuse, R174, PT ;  /* 0x000000ae0500720c */ /* 0x040fe20003fc4070 */
[----:B------:R-:W-:Y:S01]  /*0eb0*/  IMAD.MOV.U32 R3, RZ, RZ, R8 ;  /* 0x000000ffff037224 */ /* 0x000fe200078e0008 */
[----:B------:R-:W-:Y:S01]  /*0ec0*/  IABS R208, R7 ;  /* 0x0000000700d07213 */ /* 0x000fe20000000000 */
[----:B------:R-:W-:Y:S01]  /*0ed0*/  VIADD R8, R0, 0x7 ;  /* 0x0000000700087836 */ /* 0x000fe20000000000 */
[----:B------:R-:W-:Y:S01]  /*0ee0*/  ISETP.GT.U32.AND P3, PT, R5, R161, PT ;  /* 0x000000a10500720c */ /* 0x000fe20003f64070 */
[----:B------:R-:W-:Y:S01]  /*0ef0*/  @!P4 IMAD.MOV R3, RZ, RZ, -R3 ;  /* 0x000000ffff03c224 */ /* 0x000fe200078e0a03 */
[----:B------:R-:W-:Y:S01]  /*0f00*/  ISETP.GE.AND P4, PT, R11, RZ, PT ;  /* 0x000000ff0b00720c */ /* 0x000fe20003f86270 */
[----:B------:R-:W-:Y:S01]  /*0f10*/  IMAD.HI.U32 R2, R6, R208, RZ ;  /* 0x000000d006027227 */ /* 0x000fe200078e00ff */
[----:B------:R-:W-:-:S03]  /*0f20*/  IABS R226, R8 ;  /* 0x0000000800e27213 */ /* 0x000fc60000000000 */
[----:B------:R-:W-:Y:S02]  /*0f30*/  IMAD.MOV R2, RZ, RZ, -R2 ;  /* 0x000000ffff027224 */ /* 0x000fe400078e0a02 */
[--C-:B------:R-:W-:Y:S01]  /*0f40*/  @!P5 IMAD.IADD R146, R146, 0x1, -R5.reuse ;  /* 0x000000019292d824 */ /* 0x100fe200078e0a05 */
[----:B------:R-:W-:Y:S01]  /*0f50*/  ISETP.GT.U32.AND P5, PT, R5, R194, PT ;  /* 0x000000c20500720c */ /* 0x000fe20003fa4070 */
[--C-:B------:R-:W-:Y:S01]  /*0f60*/  @!P6 IMAD.IADD R174, R174, 0x1, -R5.reuse ;  /* 0x00000001aeaee824 */ /* 0x100fe200078e0a05 */
[----:B------:R-:W-:Y:S01]  /*0f70*/  ISETP.GE.AND P6, PT, R15, RZ, PT ;  /* 0x000000ff0f00720c */ /* 0x000fe20003fc6270 */
[--C-:B------:R-:W-:Y:S01]  /*0f80*/  @!P2 IMAD.IADD R186, R186, 0x1, -R5.reuse ;  /* 0x00000001babaa824 */ /* 0x100fe200078e0a05 */
[----:B------:R-:W-:Y:S01]  /*0f90*/  ISETP.GE.AND P2, PT, R7, RZ, PT ;  /* 0x000000ff0700720c */ /* 0x000fe20003f46270 */
[C---:B------:R-:W-:Y:S02]  /*0fa0*/  IMAD R208, R5.reuse, R2, R208 ;  /* 0x0000000205d07224 */ /* 0x040fe400078e02d0 */
[----:B------:R-:W-:Y:S01]  /*0fb0*/  @!P0 IMAD.MOV R146, RZ, RZ, -R146 ;  /* 0x000000ffff928224 */ /* 0x000fe200078e0a92 */
[C---:B------:R-:W-:Y:S01]  /*0fc0*/  ISETP.GT.U32.AND P0, PT, R5.reuse, R186, PT ;  /* 0x000000ba0500720c */ /* 0x040fe20003f04070 */
[----:B------:R-:W-:Y:S01]  /*0fd0*/  @!P4 IMAD.MOV R174, RZ, RZ, -R174 ;  /* 0x000000ffffaec224 */ /* 0x000fe200078e0aae */
[----:B------:R-:W-:Y:S01]  /*0fe0*/  ISETP.GT.U32.AND P4, PT, R5, R208, PT ;  /* 0x000000d00500720c */ /* 0x000fe20003f84070 */
[--C-:B------:R-:W-:Y:S01]  /*0ff0*/  @!P3 IMAD.IADD R161, R161, 0x1, -R5.reuse ;  /* 0x00000001a1a1b824 */ /* 0x100fe200078e0a05 */
[----:B------:R-:W-:Y:S01]  /*1000*/  ISETP.GE.AND P3, PT, R14, RZ, PT ;  /* 0x000000ff0e00720c */ /* 0x000fe20003f66270 */
[----:B------:R-:W-:Y:S01]  /*1010*/  @!P5 IMAD.IADD R194, R194, 0x1, -R5 ;  /* 0x00000001c2c2d824 */ /* 0x000fe200078e0a05 */
[----:B------:R-:W-:Y:S01]  /*1020*/  ISETP.GE.AND P5, PT, R8, RZ, PT ;  /* 0x000000ff0800720c */ /* 0x000fe20003fa6270 */
[----:B------:R-:W-:-:S02]  /*1030*/  VIADD R2, R0, 0x8 ;  /* 0x0000000800027836 */ /* 0x000fc40000000000 */
[----:B------:R-:W-:Y:S01]  /*1040*/  @!P1 IMAD.MOV R161, RZ, RZ, -R161 ;  /* 0x000000ffffa19224 */ /* 0x000fe200078e0aa1 */
[----:B------:R-:W-:Y:S01]  /*1050*/  ISETP.GT.U32.AND P1, PT, R5, R194, PT ;  /* 0x000000c20500720c */ /* 0x000fe20003f24070 */
[----:B------:R-:W-:Y:S01]  /*1060*/  IMAD.HI.U32 R7, R6, R226, RZ ;  /* 0x000000e206077227 */ /* 0x000fe200078e00ff */
[----:B------:R-:W-:-:S03]  /*1070*/  IABS R145, R2 ;  /* 0x0000000200917213 */ /* 0x000fc60000000000 */
[--C-:B------:R-:W-:Y:S01]  /*1080*/  @!P0 IMAD.IADD R186, R186, 0x1, -R5.reuse ;  /* 0x00000001baba8824 */ /* 0x100fe200078e0a05 */
[----:B------:R-:W-:Y:S01]  /*1090*/  ISETP.GE.AND P0, PT, R2, RZ, PT ;  /* 0x000000ff0200720c */ /* 0x000fe20003f06270 */
[----:B------:R-:W-:Y:S02]  /*10a0*/  @!P4 IMAD.IADD R208, R208, 0x1, -R5 ;  /* 0x00000001d0d0c824 */ /* 0x000fe400078e0a05 */
[----:B------:R-:W-:Y:S02]  /*10b0*/  @!P3 IMAD.MOV R186, RZ, RZ, -R186 ;  /* 0x000000ffffbab224 */ /* 0x000fe400078e0aba */
[----:B------:R-:W-:Y:S01]  /*10c0*/  IMAD.MOV R7, RZ, RZ, -R7 ;  /* 0x000000ffff077224 */ /* 0x000fe200078e0a07 */
[----:B------:R-:W-:Y:S01]  /*10d0*/  ISETP.GT.U32.AND P3, PT, R5, R208, PT ;  /* 0x000000d00500720c */ /* 0x000fe20003f64070 */
[----:B------:R-:W-:-:S04]  /*10e0*/  IMAD.HI.U32 R2, R6, R145, RZ ;  /* 0x0000009106027227 */ /* 0x000fc800078e00ff */
[C---:B------:R-:W-:Y:S02]  /*10f0*/  IMAD R226, R5.reuse, R7, R226 ;  /* 0x0000000705e27224 */ /* 0x040fe400078e02e2 */
[----:B------:R-:W-:Y:S02]  /*1100*/  VIADD R10, R0, 0xa ;  /* 0x0000000a000a7836 */ /* 0x000fe40000000000 */
[----:B------:R-:W-:Y:S02]  /*1110*/  IMAD.MOV R2, RZ, RZ, -R2 ;  /* 0x000000ffff027224 */ /* 0x000fe400078e0a02 */
[----:B------:R-:W-:Y:S01]  /*1120*/  @!P1 IMAD.IADD R194, R194, 0x1, -R5 ;  /* 0x00000001c2c29824 */ /* 0x000fe200078e0a05 */
[C---:B------:R-:W-:Y:S01]  /*1130*/  ISETP.GT.U32.AND P1, PT, R5.reuse, R226, PT ;  /* 0x000000e20500720c */ /* 0x040fe20003f24070 */
[----:B------:R-:W-:Y:S01]  /*1140*/  IMAD R145, R5, R2, R145 ;  /* 0x0000000205917224 */ /* 0x000fe200078e0291 */
[----:B------:R-:W-:Y:S01]  /*1150*/  IABS R173, R10 ;  /* 0x0000000a00ad7213 */ /* 0x000fe20000000000 */
[----:B------:R-:W-:-:S02]  /*1160*/  @!P3 IMAD.IADD R208, R208, 0x1, -R5 ;  /* 0x00000001d0d0b824 */ /* 0x000fc400078e0a05 */
[----:B------:R-:W-:Y:S01]  /*1170*/  VIADD R7, R0, 0x9 ;  /* 0x0000000900077836 */ /* 0x000fe20000000000 */
[----:B------:R-:W-:Y:S01]  /*1180*/  ISETP.GT.U32.AND P3, PT, R5, R145, PT ;  /* 0x000000910500720c */ /* 0x000fe20003f64070 */
[----:B------:R-:W-:-:S03]  /*1190*/  IMAD.HI.U32 R8, R6, R173, RZ ;  /* 0x000000ad06087227 */ /* 0x000fc600078e00ff */
[----:B------:R-:W-:Y:S01]  /*11a0*/  IABS R160, R7 ;  /* 0x0000000700a07213 */ /* 0x000fe20000000000 */
[----:B------:R-:W-:Y:S01]  /*11b0*/  IMAD.MOV R8, RZ, RZ, -R8 ;  /* 0x000000ffff087224 */ /* 0x000fe200078e0a08 */
[----:B------:R-:W-:Y:S01]  /*11c0*/  ISETP.GE.AND P4, PT, R7, RZ, PT ;  /* 0x000000ff0700720c */ /* 0x000fe20003f86270 */
[----:B------:R-:W-:Y:S02]  /*11d0*/  @!P1 IMAD.IADD R226, R226, 0x1, -R5 ;  /* 0x00000001e2e29824 */ /* 0x000fe400078e0a05 */
[C---:B------:R-:W-:Y:S02]  /*11e0*/  IMAD R173, R5.reuse, R8, R173 ;  /* 0x0000000805ad7224 */ /* 0x040fe400078e02ad */
[----:B------:R-:W-:Y:S01]  /*11f0*/  IMAD.HI.U32 R7, R6, R160, RZ ;  /* 0x000000a006077227 */ /* 0x000fe200078e00ff */
[----:B------:R-:W-:-:S03]  /*1200*/  ISETP.GT.U32.AND P1, PT, R5, R226, PT ;  /* 0x000000e20500720c */ /* 0x000fc60003f24070 */
[----:B------:R-:W-:Y:S01]  /*1210*/  @!P3 IMAD.IADD R145, R145, 0x1, -R5 ;  /* 0x000000019191b824 */ /* 0x000fe200078e0a05 */
[C---:B------:R-:W-:Y:S01]  /*1220*/  ISETP.GT.U32.AND P3, PT, R5.reuse, R173, PT ;  /* 0x000000ad0500720c */ /* 0x040fe20003f64070 */
[----:B------:R-:W-:Y:S02]  /*1230*/  IMAD.MOV R7, RZ, RZ, -R7 ;  /* 0x000000ffff077224 */ /* 0x000fe400078e0a07 */
[C---:B------:R-:W-:Y:S02]  /*1240*/  VIADD R12, R0.reuse, 0xd ;  /* 0x0000000d000c7836 */ /* 0x040fe40000000000 */
[C---:B------:R-:W-:Y:S02]  /*1250*/  IMAD R160, R5.reuse, R7, R160 ;  /* 0x0000000705a07224 */ /* 0x040fe400078e02a0 */
[----:B------:R-:W-:Y:S01]  /*1260*/  VIADD R7, R0, 0xb ;  /* 0x0000000b00077836 */ /* 0x000fe20000000000 */
[----:B------:R-:W-:Y:S01]  /*1270*/  IABS R209, R12 ;  /* 0x0000000c00d17213 */ /* 0x000fe20000000000 */
[--C-:B------:R-:W-:Y:S01]  /*1280*/  @!P1 IMAD.IADD R226, R226, 0x1, -R5.reuse ;  /* 0x00000001e2e29824 */ /* 0x100fe200078e0a05 */
[----:B------:R-:W-:Y:S01]  /*1290*/  ISETP.GT.U32.AND P1, PT, R5, R160, PT ;  /* 0x000000a00500720c */ /* 0x000fe20003f24070 */
[----:B------:R-:W-:Y:S01]  /*12a0*/  VIADD R14, R0, 0xe ;  /* 0x0000000e000e7836 */ /* 0x000fe20000000000 */
[----:B------:R-:W-:Y:S01]  /*12b0*/  IABS R185, R7 ;  /* 0x0000000700b97213 */ /* 0x000fe20000000000 */
[----:B------:R-:W-:-:S02]  /*12c0*/  @!P3 IMAD.IADD R173, R173, 0x1, -R5 ;  /* 0x00000001adadb824 */ /* 0x000fc400078e0a05 */
[----:B------:R-:W-:Y:S01]  /*12d0*/  @!P2 IMAD.MOV R208, RZ, RZ, -R208 ;  /* 0x000000ffffd0a224 */ /* 0x000fe200078e0ad0 */
[----:B------:R-:W-:Y:S01]  /*12e0*/  IABS R225, R14 ;  /* 0x0000000e00e17213 */ /* 0x000fe20000000000 */
[----:B------:R-:W-:Y:S01]  /*12f0*/  @!P5 IMAD.MOV R226, RZ, RZ, -R226 ;  /* 0x000000ffffe2d224 */ /* 0x000fe200078e0ae2 */
[----:B------:R-:W-:Y:S01]  /*1300*/  ISETP.GT.U32.AND P2, PT, R5, R145, PT ;  /* 0x000000910500720c */ /* 0x000fe20003f44070 */
[C---:B------:R-:W-:Y:S01]  /*1310*/  IMAD.HI.U32 R2, R6.reuse, R185, RZ ;  /* 0x000000b906027227 */ /* 0x040fe200078e00ff */
[----:B------:R-:W-:Y:S02]  /*1320*/  ISETP.GE.AND P5, PT, R7, RZ, PT ;  /* 0x000000ff0700720c */ /* 0x000fe40003fa6270 */
[----:B------:R-:W-:Y:S01]  /*1330*/  ISETP.GT.U32.AND P3, PT, R5, R173, PT ;  /* 0x000000ad0500720c */ /* 0x000fe20003f64070 */
[----:B------:R-:W-:-:S04]  /*1340*/  IMAD.HI.U32 R7, R6, R209, RZ ;  /* 0x000000d106077227 */ /* 0x000fc800078e00ff */
[----:B------:R-:W-:Y:S01]  /*1350*/  @!P6 IMAD.MOV R194, RZ, RZ, -R194 ;  /* 0x000000ffffc2e224 */ /* 0x000fe200078e0ac2 */
[----:B------:R-:W-:Y:S01]  /*1360*/  ISETP.GE.AND P6, PT, R10, RZ, PT ;  /* 0x000000ff0a00720c */ /* 0x000fe20003fc6270 */
[----:B------:R-:W-:Y:S02]  /*1370*/  VIADD R11, R0, 0xc ;  /* 0x0000000c000b7836 */ /* 0x000fe40000000000 */
[----:B------:R-:W-:Y:S02]  /*1380*/  IMAD.MOV R2, RZ, RZ, -R2 ;  /* 0x000000ffff027224 */ /* 0x000fe400078e0a02 */
[----:B------:R-:W-:Y:S01]  /*1390*/  IMAD.HI.U32 R8, R6, R225, RZ ;  /* 0x000000e106087227 */ /* 0x000fe200078e00ff */
[----:B------:R-:W-:-:S03]  /*13a0*/  IABS R195, R11 ;  /* 0x0000000b00c37213 */ /* 0x000fc60000000000 */
[----:B------:R-:W-:Y:S02]  /*13b0*/  IMAD.MOV R10, RZ, RZ, -R7 ;  /* 0x000000ffff0a7224 */ /* 0x000fe400078e0a07 */
[C---:B------:R-:W-:Y:S02]  /*13c0*/  IMAD R185, R5.reuse, R2, R185 ;  /* 0x0000000205b97224 */ /* 0x040fe400078e02b9 */
[----:B------:R-:W-:Y:S02]  /*13d0*/  IMAD.MOV R8, RZ, RZ, -R8 ;  /* 0x000000ffff087224 */ /* 0x000fe400078e0a08 */
[----:B------:R-:W-:Y:S02]  /*13e0*/  IMAD R209, R5, R10, R209 ;  /* 0x0000000a05d17224 */ /* 0x000fe400078e02d1 */
[----:B------:R-:W-:Y:S01]  /*13f0*/  @!P2 IMAD.IADD R145, R145, 0x1, -R5 ;  /* 0x000000019191a824 */ /* 0x000fe200078e0a05 */
[C---:B------:R-:W-:Y:S01]  /*1400*/  ISETP.GT.U32.AND P2, PT, R5.reuse, R185, PT ;  /* 0x000000b90500720c */ /* 0x040fe20003f44070 */
[----:B------:R-:W-:-:S02]  /*1410*/  IMAD R225, R5, R8, R225 ;  /* 0x0000000805e17224 */ /* 0x000fc400078e02e1 */
[----:B------:R-:W-:Y:S01]  /*1420*/  @!P3 IMAD.IADD R173, R173, 0x1, -R5 ;  /* 0x00000001adadb824 */ /* 0x000fe200078e0a05 */
[----:B------:R-:W-:Y:S01]  /*1430*/  ISETP.GT.U32.AND P3, PT, R5, R209, PT ;  /* 0x000000d10500720c */ /* 0x000fe20003f64070 */
[----:B------:R-:W-:Y:S02]  /*1440*/  VIADD R7, R0, 0xf ;  /* 0x0000000f00077836 */ /* 0x000fe40000000000 */
[----:B------:R-:W-:-:S03]  /*1450*/  IMAD.HI.U32 R2, R6, R195, RZ ;  /* 0x000000c306027227 */ /* 0x000fc600078e00ff */
[----:B------:R-:W-:Y:S01]  /*1460*/  IABS R234, R7 ;  /* 0x0000000700ea7213 */ /* 0x000fe20000000000 */
[----:B------:R-:W-:Y:S01]  /*1470*/  @!P6 IMAD.MOV R173, RZ, RZ, -R173 ;  /* 0x000000ffffade224 */ /* 0x000fe200078e0aad */
[C---:B------:R-:W-:Y:S01]  /*1480*/  ISETP.GT.U32.AND P6, PT, R5.reuse, R225, PT ;  /* 0x000000e10500720c */ /* 0x040fe20003fc4070 */
[----:B------:R-:W-:Y:S02]  /*1490*/  IMAD.MOV R2, RZ, RZ, -R2 ;  /* 0x000000ffff027224 */ /* 0x000fe400078e0a02 */
[----:B------:R-:W-:Y:S02]  /*14a0*/  VIADD R8, R0, 0x10 ;  /* 0x0000001000087836 */ /* 0x000fe40000000000 */
[----:B------:R-:W-:Y:S02]  /*14b0*/  IMAD R195, R5, R2, R195 ;  /* 0x0000000205c37224 */ /* 0x000fe400078e02c3 */
[----:B------:R-:W-:Y:S01]  /*14c0*/  IMAD.HI.U32 R2, R6, R234, RZ ;  /* 0x000000ea06027227 */ /* 0x000fe200078e00ff */
[----:B------:R-:W-:-:S03]  /*14d0*/  IABS R144, R8 ;  /* 0x0000000800907213 */ /* 0x000fc60000000000 */
[--C-:B------:R-:W-:Y:S01]  /*14e0*/  @!P2 IMAD.IADD R185, R185, 0x1, -R5.reuse ;  /* 0x00000001b9b9a824 */ /* 0x100fe200078e0a05 */
[----:B------:R-:W-:Y:S01]  /*14f0*/  ISETP.GT.U32.AND P2, PT, R5, R195, PT ;  /* 0x000000c30500720c */ /* 0x000fe20003f44070 */
[--C-:B------:R-:W-:Y:S02]  /*1500*/  @!P3 IMAD.IADD R209, R209, 0x1, -R5.reuse ;  /* 0x00000001d1d1b824 */ /* 0x100fe400078e0a05 */
[----:B------:R-:W-:Y:S02]  /*1510*/  IMAD.MOV R2, RZ, RZ, -R2 ;  /* 0x000000ffff027224 */ /* 0x000fe400078e0a02 */
[----:B------:R-:W-:Y:S02]  /*1520*/  @!P1 IMAD.IADD R160, R160, 0x1, -R5 ;  /* 0x00000001a0a09824 */ /* 0x000fe400078e0a05 */
[----:B------:R-:W-:Y:S01]  /*1530*/  @!P0 IMAD.MOV R145, RZ, RZ, -R145 ;  /* 0x000000ffff918224 */ /* 0x000fe200078e0a91 */
[----:B------:R-:W-:Y:S01]  /*1540*/  ISETP.GT.U32.AND P0, PT, R5, R185, PT ;  /* 0x000000b90500720c */ /* 0x000fe20003f04070 */
[----:B------:R-:W-:Y:S01]  /*1550*/  @!P6 IMAD.IADD R225, R225, 0x1, -R5 ;  /* 0x00000001e1e1e824 */ /* 0x000fe200078e0a05 */
[C---:B------:R-:W-:Y:S01]  /*1560*/  ISETP.GT.U32.AND P6, PT, R5.reuse, R209, PT ;  /* 0x000000d10500720c */ /* 0x040fe20003fc4070 */
[C---:B------:R-:W-:Y:S01]  /*1570*/  IMAD R234, R5.reuse, R2, R234 ;  /* 0x0000000205ea7224 */ /* 0x040fe200078e02ea */
[----:B------:R-:W-:Y:S01]  /*1580*/  ISETP.GT.U32.AND P1, PT, R5, R160, PT ;  /* 0x000000a00500720c */ /* 0x000fe20003f24070 */
[----:B------:R-:W-:-:S04]  /*1590*/  IMAD.HI.U32 R2, R6, R144, RZ ;  /* 0x0000009006027227 */ /* 0x000fc800078e00ff */
[----:B------:R-:W-:Y:S02]  /*15a0*/  IMAD.MOV R2, RZ, RZ, -R2 ;  /* 0x000000ffff027224 */ /* 0x000fe400078e0a02 */
[--C-:B------:R-:W-:Y:S01]  /*15b0*/  @!P2 IMAD.IADD R195, R195, 0x1, -R5.reuse ;  /* 0x00000001c3c3a824 */ /* 0x100fe200078e0a05 */
[----:B------:R-:W-:Y:S01]  /*15c0*/  ISETP.GE.AND P2, PT, R7, RZ, PT ;  /* 0x000000ff0700720c */ /* 0x000fe20003f46270 */
[----:B------:R-:W-:Y:S02]  /*15d0*/  IMAD R144, R5, R2, R144 ;  /* 0x0000000205907224 */ /* 0x000fe400078e0290 */
[--C-:B------:R-:W-:Y:S01]  /*15e0*/  @!P0 IMAD.IADD R185, R185, 0x1, -R5.reuse ;  /* 0x00000001b9b98824 */ /* 0x100fe200078e0a05 */
[----:B------:R-:W-:Y:S01]  /*15f0*/  ISETP.GT.U32.AND P3, PT, R5, R195, PT ;  /* 0x000000c30500720c */ /* 0x000fe20003f64070 */
[--C-:B------:R-:W-:Y:S01]  /*1600*/  @!P6 IMAD.IADD R209, R209, 0x1, -R5.reuse ;  /* 0x00000001d1d1e824 */ /* 0x100fe200078e0a05 */
[----:B------:R-:W-:Y:S01]  /*1610*/  ISETP.GT.U32.AND P6, PT, R5, R144, PT ;  /* 0x000000900500720c */ /* 0x000fe20003fc4070 */
[----:B------:R-:W-:Y:S01]  /*1620*/  @!P1 IMAD.IADD R160, R160, 0x1, -R5 ;  /* 0x00000001a0a09824 */ /* 0x000fe200078e0a05 */
[----:B------:R-:W-:Y:S01]  /*1630*/  ISETP.GE.AND P1, PT, R11, RZ, PT ;  /* 0x000000ff0b00720c */ /* 0x000fe20003f26270 */
[----:B------:R-:W-:Y:S01]  /*1640*/  @!P5 IMAD.MOV R185, RZ, RZ, -R185 ;  /* 0x000000ffffb9d224 */ /* 0x000fe200078e0ab9 */
[----:B------:R-:W-:Y:S01]  /*1650*/  ISETP.GT.U32.AND P5, PT, R5, R225, PT ;  /* 0x000000e10500720c */ /* 0x000fe20003fa4070 */
[----:B------:R-:W-:Y:S01]  /*1660*/  VIADD R11, R0, 0x12 ;  /* 0x00000012000b7836 */ /* 0x000fe20000000000 */
[----:B------:R-:W-:Y:S01]  /*1670*/  ISETP.GE.AND P0, PT, R14, RZ, PT ;  /* 0x000000ff0e00720c */ /* 0x000fe20003f06270 */
[----:B------:R-:W-:Y:S01]  /*1680*/  @!P4 IMAD.MOV R160, RZ, RZ, -R160 ;  /* 0x000000ffffa0c224 */ /* 0x000fe200078e0aa0 */
[----:B------:R-:W-:Y:S01]  /*1690*/  ISETP.GE.AND P4, PT, R12, RZ, PT ;  /* 0x000000ff0c00720c */ /* 0x000fe20003f86270 */
[----:B------:R-:W-:Y:S01]  /*16a0*/  VIADD R12, R0, 0x13 ;  /* 0x00000013000c7836 */ /* 0x000fe20000000000 */
[----:B------:R-:W-:Y:S01]  /*16b0*/  IABS R172, R11 ;  /* 0x0000000b00ac7213 */ /* 0x000fe20000000000 */
[--C-:B------:R-:W-:Y:S01]  /*16c0*/  @!P3 IMAD.IADD R195, R195, 0x1, -R5.reuse ;  /* 0x00000001c3c3b824 */ /* 0x100fe200078e0a05 */
[----:B------:R-:W-:Y:S01]  /*16d0*/  ISETP.GT.U32.AND P3, PT, R5, R234, PT ;  /* 0x000000ea0500720c */ /* 0x000fe20003f64070 */
[----:B------:R-:W-:Y:S01]  /*16e0*/  @!P6 IMAD.IADD R144, R144, 0x1, -R5 ;  /* 0x000000019090e824 */ /* 0x000fe200078e0a05 */
[----:B------:R-:W-:Y:S01]  /*16f0*/  IABS R184, R12 ;  /* 0x0000000c00b87213 */ /* 0x000fe20000000000 */
[----:B------:R-:W-:-:S03]  /*1700*/  IMAD.HI.U32 R7, R6, R172, RZ ;  /* 0x000000ac06077227 */ /* 0x000fc600078e00ff */
[----:B------:R-:W-:Y:S01]  /*1710*/  ISETP.GT.U32.AND P6, PT, R5, R144, PT ;  /* 0x000000900500720c */ /* 0x000fe20003fc4070 */
[----:B------:R-:W-:Y:S01]  /*1720*/  @!P5 IMAD.IADD R225, R225, 0x1, -R5 ;  /* 0x00000001e1e1d824 */ /* 0x000fe200078e0a05 */
[----:B------:R-:W-:Y:S01]  /*1730*/  ISETP.GE.AND P5, PT, R8, RZ, PT ;  /* 0x000000ff0800720c */ /* 0x000fe20003fa6270 */
[----:B------:R-:W-:-:S04]  /*1740*/  IMAD.HI.U32 R8, R6, R184, RZ ;  /* 0x000000b806087227 */ /* 0x000fc800078e00ff */
[----:B------:R-:W-:Y:S02]  /*1750*/  IMAD.MOV R7, RZ, RZ, -R7 ;  /* 0x000000ffff077224 */ /* 0x000fe400078e0a07 */
[----:B------:R-:W-:Y:S02]  /*1760*/  VIADD R10, R0, 0x11 ;  /* 0x00000011000a7836 */ /* 0x000fe40000000000 */
[----:B------:R-:W-:Y:S02]  /*1770*/  IMAD.MOV R8, RZ, RZ, -R8 ;  /* 0x000000ffff087224 */ /* 0x000fe400078e0a08 */
[C---:B------:R-:W-:Y:S01]  /*1780*/  IMAD R172, R5.reuse, R7, R172 ;  /* 0x0000000705ac7224 */ /* 0x040fe200078e02ac */
[----:B------:R-:W-:Y:S01]  /*1790*/  IABS R159, R10 ;  /* 0x0000000a009f7213 */ /* 0x000fe20000000000 */
[C---:B------:R-:W-:Y:S02]  /*17a0*/  IMAD R184, R5.reuse, R8, R184 ;  /* 0x0000000805b87224 */ /* 0x040fe400078e02b8 */
[----:B------:R-:W-:Y:S01]  /*17b0*/  @!P0 IMAD.MOV R225, RZ, RZ, -R225 ;  /* 0x000000ffffe18224 */ /* 0x000fe200078e0ae1 */
[C---:B------:R-:W-:Y:S01]  /*17c0*/  ISETP.GT.U32.AND P0, PT, R5.reuse, R172, PT ;  /* 0x000000ac0500720c */ /* 0x040fe20003f04070 */
[----:B------:R-:W-:Y:S01]  /*17d0*/  @!P6 IMAD.IADD R144, R144, 0x1, -R5 ;  /* 0x000000019090e824 */ /* 0x000fe200078e0a05 */
[----:B------:R-:W-:Y:S01]  /*17e0*/  ISETP.GT.U32.AND P6, PT, R5, R184, PT ;  /* 0x000000b80500720c */ /* 0x000fe20003fc4070 */
[----:B------:R-:W-:-:S02]  /*17f0*/  VIADD R8, R0, 0x14 ;  /* 0x0000001400087836 */ /* 0x000fc40000000000 */
[----:B------:R-:W-:-:S03]  /*1800*/  IMAD.HI.U32 R2, R6, R159, RZ ;  /* 0x0000009f06027227 */ /* 0x000fc600078e00ff */
[----:B------:R-:W-:Y:S01]  /*1810*/  IABS R196, R8 ;  /* 0x0000000800c47213 */ /* 0x000fe20000000000 */
[----:B------:R-:W-:Y:S01]  /*1820*/  @!P3 IMAD.IADD R234, R234, 0x1, -R5 ;  /* 0x00000001eaeab824 */ /* 0x000fe200078e0a05 */
[----:B------:R-:W-:Y:S01]  /*1830*/  ISETP.GE.AND P3, PT, R10, RZ, PT ;  /* 0x000000ff0a00720c */ /* 0x000fe20003f66270 */
[----:B------:R-:W-:Y:S02]  /*1840*/  IMAD.MOV R2, RZ, RZ, -R2 ;  /* 0x000000ffff027224 */ /* 0x000fe400078e0a02 */
[----:B------:R-:W-:Y:S02]  /*1850*/  VIADD R10, R0, 0x15 ;  /* 0x00000015000a7836 */ /* 0x000fe40000000000 */
[----:B------:R-:W-:Y:S02]  /*1860*/  IMAD R159, R5, R2, R159 ;  /* 0x00000002059f7224 */ /* 0x000fe400078e029f */
[----:B------:R-:W-:Y:S01]  /*1870*/  @!P0 IMAD.IADD R172, R172, 0x1, -R5 ;  /* 0x00000001acac8824 */ /* 0x000fe200078e0a05 */
[----:B------:R-:W-:Y:S01]  /*1880*/  IABS R210, R10 ;  /* 0x0000000a00d27213 */ /* 0x000fe20000000000 */
[----:B------:R-:W-:-:S04]  /*1890*/  IMAD.HI.U32 R2, R6, R196, RZ ;  /* 0x000000c406027227 */ /* 0x000fc800078e00ff */
[----:B------:R-:W-:Y:S01]  /*18a0*/  @!P6 IMAD.IADD R184, R184, 0x1, -R5 ;  /* 0x00000001b8b8e824 */ /* 0x000fe200078e0a05 */
[----:B------:R-:W-:Y:S01]  /*18b0*/  ISETP.GT.U32.AND P6, PT, R5, R172, PT ;  /* 0x000000ac0500720c */ /* 0x000fe20003fc4070 */
[----:B------:R-:W-:Y:S02]  /*18c0*/  IMAD.MOV R7, RZ, RZ, -R2 ;  /* 0x000000ffff077224 */ /* 0x000fe400078e0a02 */
[----:B------:R-:W-:-:S04]  /*18d0*/  IMAD.HI.U32 R2, R6, R210, RZ ;  /* 0x000000d206027227 */ /* 0x000fc800078e00ff */
[----:B------:R-:W-:Y:S01]  /*18e0*/  @!P1 IMAD.MOV R195, RZ, RZ, -R195 ;  /* 0x000000ffffc39224 */ /* 0x000fe200078e0ac3 */
[C---:B------:R-:W-:Y:S01]  /*18f0*/  ISETP.GT.U32.AND P1, PT, R5.reuse, R234, PT ;  /* 0x000000ea0500720c */ /* 0x040fe20003f24070 */
[----:B------:R-:W-:Y:S02]  /*1900*/  IMAD.MOV R2, RZ, RZ, -R2 ;  /* 0x000000ffff027224 */ /* 0x000fe400078e0a02 */
[----:B------:R-:W-:Y:S01]  /*1910*/  @!P4 IMAD.MOV R209, RZ, RZ, -R209 ;  /* 0x000000ffffd1c224 */ /* 0x000fe200078e0ad1 */
[C---:B------:R-:W-:Y:S01]  /*1920*/  ISETP.GT.U32.AND P4, PT, R5.reuse, R159, PT ;  /* 0x0000009f0500720c */ /* 0x040fe20003f84070 */
[C---:B------:R-:W-:Y:S02]  /*1930*/  IMAD R210, R5.reuse, R2, R210 ;  /* 0x0000000205d27224 */ /* 0x040fe400078e02d2 */
[----:B------:R-:W-:Y:S02]  /*1940*/  @!P6 IMAD.IADD R172, R172, 0x1, -R5 ;  /* 0x00000001acace824 */ /* 0x000fe400078e0a05 */
[C---:B------:R-:W-:Y:S01]  /*1950*/  IMAD R196, R5.reuse, R7, R196 ;  /* 0x0000000705c47224 */ /* 0x040fe200078e02c4 */
[----:B------:R-:W-:Y:S01]  /*1960*/  ISETP.GT.U32.AND P6, PT, R5, R210, PT ;  /* 0x000000d20500720c */ /* 0x000fe20003fc4070 */
[----:B------:R-:W-:-:S02]  /*1970*/  VIADD R14, R0, 0x18 ;  /* 0x00000018000e7836 */ /* 0x000fc40000000000 */
[--C-:B------:R-:W-:Y:S01]  /*1980*/  @!P1 IMAD.IADD R234, R234, 0x1, -R5.reuse ;  /* 0x00000001eaea9824 */ /* 0x100fe200078e0a05 */
[----:B------:R-:W-:Y:S01]  /*1990*/  ISETP.GE.AND P1, PT, R11, RZ, PT ;  /* 0x000000ff0b00720c */ /* 0x000fe20003f26270 */
[----:B------:R-:W-:Y:S01]  /*19a0*/  VIADD R11, R0, 0x16 ;  /* 0x00000016000b7836 */ /* 0x000fe20000000000 */
[----:B------:R-:W-:Y:S01]  /*19b0*/  IABS R143, R14 ;  /* 0x0000000e008f7213 */ /* 0x000fe20000000000 */
[--C-:B------:R-:W-:Y:S01]  /*19c0*/  @!P4 IMAD.IADD R159, R159, 0x1, -R5.reuse ;  /* 0x000000019f9fc824 */ /* 0x100fe200078e0a05 */
[----:B------:R-:W-:Y:S01]  /*19d0*/  ISETP.GE.AND P4, PT, R12, RZ, PT ;  /* 0x000000ff0c00720c */ /* 0x000fe20003f86270 */
[----:B------:R-:W-:Y:S01]  /*19e0*/  VIADD R12, R0, 0x17 ;  /* 0x00000017000c7836 */ /* 0x000fe20000000000 */
[----:B------:R-:W-:Y:S01]  /*19f0*/  IABS R224, R11 ;  /* 0x0000000b00e07213 */ /* 0x000fe20000000000 */
[----:B------:R-:W-:Y:S01]  /*1a00*/  @!P2 IMAD.MOV R234, RZ, RZ, -R234 ;  /* 0x000000ffffeaa224 */ /* 0x000fe200078e0aea */
[C---:B------:R-:W-:Y:S01]  /*1a10*/  ISETP.GT.U32.AND P0, PT, R5.reuse, R159, PT ;  /* 0x0000009f0500720c */ /* 0x040fe20003f04070 */
[----:B------:R-:W-:Y:S01]  /*1a20*/  @!P6 IMAD.IADD R210, R210, 0x1, -R5 ;  /* 0x00000001d2d2e824 */ /* 0x000fe200078e0a05 */
[----:B------:R-:W-:Y:S01]  /*1a30*/  IABS R252, R12 ;  /* 0x0000000c00fc7213 */ /* 0x000fe20000000000 */
[----:B------:R-:W-:Y:S01]  /*1a40*/  IMAD.HI.U32 R2, R6, R224, RZ ;  /* 0x000000e006027227 */ /* 0x000fe200078e00ff */
[----:B------:R-:W-:-:S02]  /*1a50*/  ISETP.GT.U32.AND P2, PT, R5, R184, PT ;  /* 0x000000b80500720c */ /* 0x000fc40003f44070 */
[----:B------:R-:W-:Y:S01]  /*1a60*/  ISETP.GT.U32.AND P6, PT, R5, R210, PT ;  /* 0x000000d20500720c */ /* 0x000fe20003fc4070 */
[----:B------:R-:W-:Y:S02]  /*1a70*/  IMAD.MOV R7, RZ, RZ, -R2 ;  /* 0x000000ffff077224 */ /* 0x000fe400078e0a02 */
[----:B------:R-:W-:-:S04]  /*1a80*/  IMAD.HI.U32 R2, R6, R252, RZ ;  /* 0x000000fc06027227 */ /* 0x000fc800078e00ff */
[----:B------:R-:W-:Y:S02]  /*1a90*/  IMAD R224, R5, R7, R224 ;  /* 0x0000000705e07224 */ /* 0x000fe400078e02e0 */
[----:B------:R-:W-:Y:S02]  /*1aa0*/  IMAD.MOV R7, RZ, RZ, -R2 ;  /* 0x000000ffff077224 */ /* 0x000fe400078e0a02 */
[--C-:B------:R-:W-:Y:S01]  /*1ab0*/  @!P0 IMAD.IADD R159, R159, 0x1, -R5.reuse ;  /* 0x000000019f9f8824 */ /* 0x100fe200078e0a05 */
[C---:B------:R-:W-:Y:S01]  /*1ac0*/  ISETP.GT.U32.AND P0, PT, R5.reuse, R196, PT ;  /* 0x000000c40500720c */ /* 0x040fe20003f04070 */
[C---:B------:R-:W-:Y:S02]  /*1ad0*/  IMAD R252, R5.reuse, R7, R252 ;  /* 0x0000000705fc7224 */ /* 0x040fe400078e02fc */
[----:B------:R-:W-:Y:S02]  /*1ae0*/  @!P6 IMAD.IADD R210, R210, 0x1, -R5 ;  /* 0x00000001d2d2e824 */ /* 0x000fe400078e0a05 */
[----:B------:R-:W-:Y:S01]  /*1af0*/  VIADD R7, R0, 0x19 ;  /* 0x0000001900077836 */ /* 0x000fe20000000000 */
[----:B------:R-:W-:Y:S01]  /*1b00*/  ISETP.GT.U32.AND P6, PT, R5, R252, PT ;  /* 0x000000fc0500720c */ /* 0x000fe20003fc4070 */
[----:B------:R-:W-:-:S03]  /*1b10*/  IMAD.HI.U32 R2, R6, R143, RZ ;  /* 0x0000008f06027227 */ /* 0x000fc600078e00ff */
[----:B------:R-:W-:Y:S01]  /*1b20*/  IABS R158, R7 ;  /* 0x00000007009e7213 */ /* 0x000fe20000000000 */
[----:B------:R-:W-:Y:S02]  /*1b30*/  @!P5 IMAD.MOV R144, RZ, RZ, -R144 ;  /* 0x000000ffff90d224 */ /* 0x000fe400078e0a90 */
[----:B------:R-:W-:Y:S01]  /*1b40*/  @!P0 IMAD.IADD R196, R196, 0x1, -R5 ;  /* 0x00000001c4c48824 */ /* 0x000fe200078e0a05 */
[----:B------:R-:W-:Y:S01]  /*1b50*/  ISETP.GE.AND P0, PT, R10, RZ, PT ;  /* 0x000000ff0a00720c */ /* 0x000fe20003f06270 */
[----:B------:R-:W-:Y:S01]  /*1b60*/  @!P3 IMAD.MOV R159, RZ, RZ, -R159 ;  /* 0x000000ffff9fb224 */ /* 0x000fe200078e0a9f */
[C---:B------:R-:W-:Y:S01]  /*1b70*/  ISETP.GT.U32.AND P3, PT, R5.reuse, R224, PT ;  /* 0x000000e00500720c */ /* 0x040fe20003f64070 */
[----:B------:R-:W-:Y:S01]  /*1b80*/  IMAD.MOV R2, RZ, RZ, -R2 ;  /* 0x000000ffff027224 */ /* 0x000fe200078e0a02 */
[C---:B------:R-:W-:Y:S01]  /*1b90*/  ISETP.GT.U32.AND P5, PT, R5.reuse, R196, PT ;  /* 0x000000c40500720c */ /* 0x040fe20003fa4070 */
[--C-:B------:R-:W-:Y:S02]  /*1ba0*/  @!P6 IMAD.IADD R252, R252, 0x1, -R5.reuse ;  /* 0x00000001fcfce824 */ /* 0x100fe400078e0a05 */
[----:B------:R-:W-:Y:S01]  /*1bb0*/  @!P2 IMAD.IADD R184, R184, 0x1, -R5 ;  /* 0x00000001b8b8a824 */ /* 0x000fe200078e0a05 */
[----:B------:R-:W-:Y:S01]  /*1bc0*/  ISETP.GE.AND P2, PT, R8, RZ, PT ;  /* 0x000000ff0800720c */ /* 0x000fe20003f46270 */
[C---:B------:R-:W-:Y:S01]  /*1bd0*/  IMAD R143, R5.reuse, R2, R143 ;  /* 0x00000002058f7224 */ /* 0x040fe200078e028f */
[----:B------:R-:W-:Y:S01]  /*1be0*/  ISETP.GT.U32.AND P6, PT, R5, R252, PT ;  /* 0x000000fc0500720c */ /* 0x000fe20003fc4070 */
[----:B------:R-:W-:-:S04]  /*1bf0*/  IMAD.HI.U32 R2, R6, R158, RZ ;  /* 0x0000009e06027227 */ /* 0x000fc800078e00ff */
[----:B------:R-:W-:Y:S01]  /*1c00*/  @!P0 IMAD.MOV R210, RZ, RZ, -R210 ;  /* 0x000000ffffd28224 */ /* 0x000fe200078e0ad2 */
[C---:B------:R-:W-:Y:S01]  /*1c10*/  ISETP.GT.U32.AND P0, PT, R5.reuse, R143, PT ;  /* 0x0000008f0500720c */ /* 0x040fe20003f04070 */
[----:B------:R-:W-:Y:S02]  /*1c20*/  IMAD.MOV R2, RZ, RZ, -R2 ;  /* 0x000000ffff027224 */ /* 0x000fe400078e0a02 */
[--C-:B------:R-:W-:Y:S01]  /*1c30*/  @!P5 IMAD.IADD R196, R196, 0x1, -R5.reuse ;  /* 0x00000001c4c4d824 */ /* 0x100fe200078e0a05 */
[----:B------:R-:W-:Y:S01]  /*1c40*/  ISETP.GE.AND P5, PT, R14, RZ, PT ;  /* 0x000000ff0e00720c */ /* 0x000fe20003fa6270 */
[--C-:B------:R-:W-:Y:S02]  /*1c50*/  @!P3 IMAD.IADD R224, R224, 0x1, -R5.reuse ;  /* 0x00000001e0e0b824 */ /* 0x100fe400078e0a05 */
[C---:B------:R-:W-:Y:S02]  /*1c60*/  IMAD R158, R5.reuse, R2, R158 ;  /* 0x00000002059e7224 */ /* 0x040fe400078e029e */
[----:B------:R-:W-:Y:S01]  /*1c70*/  @!P2 IMAD.MOV R196, RZ, RZ, -R196 ;  /* 0x000000ffffc4a224 */ /* 0x000fe200078e0ac4 */
[----:B------:R-:W-:Y:S01]  /*1c80*/  ISETP.GT.U32.AND P3, PT, R5, R224, PT ;  /* 0x000000e00500720c */ /* 0x000fe20003f64070 */
[--C-:B------:R-:W-:Y:S01]  /*1c90*/  @!P6 IMAD.IADD R252, R252, 0x1, -R5.reuse ;  /* 0x00000001fcfce824 */ /* 0x100fe200078e0a05 */
[----:B------:R-:W-:Y:S01]  /*1ca0*/  ISETP.GE.AND P2, PT, R7, RZ, PT ;  /* 0x000000ff0700720c */ /* 0x000fe20003f46270 */
[C---:B------:R-:W-:Y:S01]  /*1cb0*/  VIADD R7, R0.reuse, 0x1a ;  /* 0x0000001a00077836 */ /* 0x040fe20000000000 */
[----:B------:R-:W-:Y:S01]  /*1cc0*/  ISETP.GT.U32.AND P6, PT, R5, R158, PT ;  /* 0x0000009e0500720c */ /* 0x000fe20003fc4070 */
[----:B------:R-:W-:Y:S01]  /*1cd0*/  @!P1 IMAD.MOV R172, RZ, RZ, -R172 ;  /* 0x000000ffffac9224 */ /* 0x000fe200078e0aac */
[----:B------:R-:W-:Y:S01]  /*1ce0*/  ISETP.GE.AND P1, PT, R11, RZ, PT ;  /* 0x000000ff0b00720c */ /* 0x000fe20003f26270 */
[----:B------:R-:W-:Y:S01]  /*1cf0*/  VIADD R8, R0, 0x1b ;  /* 0x0000001b00087836 */ /* 0x000fe20000000000 */
[----:B------:R-:W-:Y:S01]  /*1d00*/  IABS R171, R7 ;  /* 0x0000000700ab7213 */ /* 0x000fe20000000000 */
[----:B------:R-:W-:-:S02]  /*1d10*/  @!P0 IMAD.IADD R143, R143, 0x1, -R5 ;  /* 0x000000018f8f8824 */ /* 0x000fc400078e0a05 */
[----:B------:R-:W-:Y:S01]  /*1d20*/  VIADD R10, R0, 0x1c ;  /* 0x0000001c000a7836 */ /* 0x000fe20000000000 */
[----:B------:R-:W-:Y:S01]  /*1d30*/  IABS R183, R8 ;  /* 0x0000000800b77213 */ /* 0x000fe20000000000 */
[----:B------:R-:W-:Y:S01]  /*1d40*/  IMAD.HI.U32 R2, R6, R171, RZ ;  /* 0x000000ab06027227 */ /* 0x000fe200078e00ff */
[----:B------:R-:W-:Y:S02]  /*1d50*/  ISETP.GT.U32.AND P0, PT, R5, R143, PT ;  /* 0x0000008f0500720c */ /* 0x000fe40003f04070 */
[----:B------:R-:W-:Y:S01]  /*1d60*/  IABS R197, R10 ;  /* 0x0000000a00c57213 */ /* 0x000fe20000000000 */
[--C-:B------:R-:W-:Y:S01]  /*1d70*/  @!P3 IMAD.IADD R224, R224, 0x1, -R5.reuse ;  /* 0x00000001e0e0b824 */ /* 0x100fe200078e0a05 */
[----:B------:R-:W-:Y:S01]  /*1d80*/  ISETP.GE.AND P3, PT, R7, RZ, PT ;  /* 0x000000ff0700720c */ /* 0x000fe20003f66270 */
[----:B------:R-:W-:Y:S02]  /*1d90*/  @!P6 IMAD.IADD R158, R158, 0x1, -R5 ;  /* 0x000000019e9ee824 */ /* 0x000fe400078e0a05 */
[----:B------:R-:W-:-:S03]  /*1da0*/  IMAD.HI.U32 R7, R6, R183, RZ ;  /* 0x000000b706077227 */ /* 0x000fc600078e00ff */
[C---:B------:R-:W-:Y:S01]  /*1db0*/  ISETP.GT.U32.AND P6, PT, R5.reuse, R158, PT ;  /* 0x0000009e0500720c */ /* 0x040fe20003fc4070 */
[----:B------:R-:W-:Y:S02]  /*1dc0*/  IMAD.MOV R2, RZ, RZ, -R2 ;  /* 0x000000ffff027224 */ /* 0x000fe400078e0a02 */
[----:B------:R-:W-:Y:S01]  /*1dd0*/  @!P1 IMAD.MOV R224, RZ, RZ, -R224 ;  /* 0x000000ffffe09224 */ /* 0x000fe200078e0ae0 */
[----:B------:R-:W-:Y:S01]  /*1de0*/  ISETP.GE.AND P1, PT, R8, RZ, PT ;  /* 0x000000ff0800720c */ /* 0x000fe20003f26270 */
[----:B------:R-:W-:Y:S02]  /*1df0*/  IMAD.MOV R8, RZ, RZ, -R7 ;  /* 0x000000ffff087224 */ /* 0x000fe400078e0a07 */
[----:B------:R-:W-:Y:S02]  /*1e00*/  IMAD R171, R5, R2, R171 ;  /* 0x0000000205ab7224 */ /* 0x000fe400078e02ab */
[----:B------:R-:W-:-:S04]  /*1e10*/  IMAD.HI.U32 R2, R6, R197, RZ ;  /* 0x000000c506027227 */ /* 0x000fc800078e00ff */
[----:B------:R-:W-:Y:S02]  /*1e20*/  IMAD R183, R5, R8, R183 ;  /* 0x0000000805b77224 */ /* 0x000fe400078e02b7 */
[----:B------:R-:W-:Y:S01]  /*1e30*/  @!P0 IMAD.IADD R143, R143, 0x1, -R5 ;  /* 0x000000018f8f8824 */ /* 0x000fe200078e0a05 */
[C---:B------:R-:W-:Y:S01]  /*1e40*/  ISETP.GT.U32.AND P0, PT, R5.reuse, R171, PT ;  /* 0x000000ab0500720c */ /* 0x040fe20003f04070 */
[----:B------:R-:W-:Y:S02]  /*1e50*/  IMAD.MOV R2, RZ, RZ, -R2 ;  /* 0x000000ffff027224 */ /* 0x000fe400078e0a02 */
[----:B------:R-:W-:Y:S01]  /*1e60*/  @!P5 IMAD.MOV R143, RZ, RZ, -R143 ;  /* 0x000000ffff8fd224 */ /* 0x000fe200078e0a8f */
[C---:B------:R-:W-:Y:S01]  /*1e70*/  ISETP.GT.U32.AND P5, PT, R5.reuse, R183, PT ;  /* 0x000000b70500720c */ /* 0x040fe20003fa4070 */
[----:B------:R-:W-:Y:S02]  /*1e80*/  IMAD R197, R5, R2, R197 ;  /* 0x0000000205c57224 */ /* 0x000fe400078e02c5 */
[----:B------:R-:W-:-:S02]  /*1e90*/  @!P6 IMAD.IADD R158, R158, 0x1, -R5 ;  /* 0x000000019e9ee824 */ /* 0x000fc400078e0a05 */
[----:B------:R-:W-:Y:S01]  /*1ea0*/  @!P4 IMAD.MOV R184, RZ, RZ, -R184 ;  /* 0x000000ffffb8c224 */ /* 0x000fe200078e0ab8 */
[----:B------:R-:W-:Y:S01]  /*1eb0*/  ISETP.GT.U32.AND P6, PT, R5, R197, PT ;  /* 0x000000c50500720c */ /* 0x000fe20003fc4070 */
[----:B------:R-:W-:Y:S01]  /*1ec0*/  VIADD R8, R0, 0x1d ;  /* 0x0000001d00087836 */ /* 0x000fe20000000000 */
[----:B------:R-:W-:Y:S01]  /*1ed0*/  ISETP.GE.AND P4, PT, R12, RZ, PT ;  /* 0x000000ff0c00720c */ /* 0x000fe20003f86270 */
[C---:B------:R-:W-:Y:S02]  /*1ee0*/  VIADD R12, R0.reuse, 0x1e ;  /* 0x0000001e000c7836 */ /* 0x040fe40000000000 */
[--C-:B------:R-:W-:Y:S01]  /*1ef0*/  @!P0 IMAD.IADD R171, R171, 0x1, -R5.reuse ;  /* 0x00000001abab8824 */ /* 0x100fe200078e0a05 */
[----:B------:R-:W-:Y:S01]  /*1f00*/  IABS R211, R8 ;  /* 0x0000000800d37213 */ /* 0x000fe20000000000 */
[----:B------:R-:W-:Y:S01]  /*1f10*/  @!P5 IMAD.IADD R183, R183, 0x1, -R5 ;  /* 0x00000001b7b7d824 */ /* 0x000fe200078e0a05 */
[----:B------:R-:W-:Y:S01]  /*1f20*/  IABS R223, R12 ;  /* 0x0000000c00df7213 */ /* 0x000fe20000000000 */
[----:B------:R-:W-:Y:S01]  /*1f30*/  VIADD R14, R0, 0x1f ;  /* 0x0000001f000e7836 */ /* 0x000fe20000000000 */
[C---:B------:R-:W-:Y:S01]  /*1f40*/  ISETP.GT.U32.AND P0, PT, R5.reuse, R171, PT ;  /* 0x000000ab0500720c */ /* 0x040fe20003f04070 */
[----:B------:R-:W-:Y:S01]  /*1f50*/  IMAD.HI.U32 R2, R6, R211, RZ ;  /* 0x000000d306027227 */ /* 0x000fe200078e00ff */
[----:B------:R-:W-:-:S02]  /*1f60*/  ISETP.GT.U32.AND P5, PT, R5, R183, PT ;  /* 0x000000b70500720c */ /* 0x000fc40003fa4070 */
[----:B------:R-:W-:Y:S01]  /*1f70*/  IABS R11, R14 ;  /* 0x0000000e000b7213 */ /* 0x000fe20000000000 */
[----:B------:R-:W-:Y:S02]  /*1f80*/  @!P6 IMAD.IADD R197, R197, 0x1, -R5 ;  /* 0x00000001c5c5e824 */ /* 0x000fe400078e0a05 */
[----:B------:R-:W-:-:S03]  /*1f90*/  IMAD.HI.U32 R7, R6, R223, RZ ;  /* 0x000000df06077227 */ /* 0x000fc600078e00ff */
[----:B------:R-:W-:Y:S01]  /*1fa0*/  ISETP.GT.U32.AND P6, PT, R5, R197, PT ;  /* 0x000000c50500720c */ /* 0x000fe20003fc4070 */
[----:B------:R-:W-:Y:S01]  /*1fb0*/  @!P4 IMAD.MOV R252, RZ, RZ, -R252 ;  /* 0x000000fffffcc224 */ /* 0x000fe200078e0afc */
[----:B------:R-:W-:Y:S01]  /*1fc0*/  ISETP.GE.AND P4, PT, R10, RZ, PT ;  /* 0x000000ff0a00720c */ /* 0x000fe20003f86270 */
[----:B------:R-:W-:Y:S01]  /*1fd0*/  @!P2 IMAD.MOV R158, RZ, RZ, -R158 ;  /* 0x000000ffff9ea224 */ /* 0x000fe200078e0a9e */
[----:B------:R-:W-:Y:S01]  /*1fe0*/  ISETP.GE.AND P2, PT, R8, RZ, PT ;  /* 0x000000ff0800720c */ /* 0x000fe20003f46270 */
[----:B------:R-:W-:Y:S02]  /*1ff0*/  IMAD.MOV R2, RZ, RZ, -R2 ;  /* 0x000000ffff027224 */ /* 0x000fe400078e0a02 */
[----:B------:R-:W-:-:S04]  /*2000*/  IMAD.HI.U32 R8, R6, R11, RZ ;  /* 0x0000000b06087227 */ /* 0x000fc800078e00ff */
[----:B------:R-:W-:Y:S02]  /*2010*/  IMAD.MOV R10, RZ, RZ, -R7 ;  /* 0x000000ffff0a7224 */ /* 0x000fe400078e0a07 */
[----:B------:R-:W-:Y:S02]  /*2020*/  IMAD R211, R5, R2, R211 ;  /* 0x0000000205d37224 */ /* 0x000fe400078e02d3 */
[----:B------:R-:W-:Y:S01]  /*2030*/  @!P0 IMAD.IADD R171, R171, 0x1, -R5 ;  /* 0x00000001abab8824 */ /* 0x000fe200078e0a05 */
[----:B------:R-:W-:Y:S01]  /*2040*/  ISETP.GE.AND P0, PT, R12, RZ, PT ;  /* 0x000000ff0c00720c */ /* 0x000fe20003f06270 */
[----:B------:R-:W-:Y:S02]  /*2050*/  IMAD.MOV R8, RZ, RZ, -R8 ;  /* 0x000000ffff087224 */ /* 0x000fe400078e0a08 */
[----:B------:R-:W-:Y:S02]  /*2060*/  IMAD R223, R5, R10, R223 ;  /* 0x0000000a05df7224 */ /* 0x000fe400078e02df */
[----:B------:R-:W-:Y:S01]  /*2070*/  @!P5 IMAD.IADD R183, R183, 0x1, -R5 ;  /* 0x00000001b7b7d824 */ /* 0x000fe200078e0a05 */
[C---:B------:R-:W-:Y:S01]  /*2080*/  ISETP.GT.U32.AND P5, PT, R5.reuse, R211, PT ;  /* 0x000000d30500720c */ /* 0x040fe20003fa4070 */
[----:B------:R-:W-:-:S02]  /*2090*/  IMAD R8, R5, R8, R11 ;  /* 0x0000000805087224 */ /* 0x000fc400078e020b */
[----:B------:R-:W-:Y:S01]  /*20a0*/  @!P3 IMAD.MOV R171, RZ, RZ, -R171 ;  /* 0x000000ffffabb224 */ /* 0x000fe200078e0aab */
[----:B------:R-:W-:Y:S01]  /*20b0*/  ISETP.GT.U32.AND P3, PT, R5, R223, PT ;  /* 0x000000df0500720c */ /* 0x000fe20003f64070 */
[--C-:B------:R-:W-:Y:S01]  /*20c0*/  @!P6 IMAD.IADD R197, R197, 0x1, -R5.reuse ;  /* 0x00000001c5c5e824 */ /* 0x100fe200078e0a05 */
[----:B------:R-:W-:Y:S01]  /*20d0*/  ISETP.GT.U32.AND P6, PT, R5, R8, PT ;  /* 0x000000080500720c */ /* 0x000fe20003fc4070 */
[C---:B------:R-:W-:Y:S02]  /*20e0*/  VIADD R2, R0.reuse, 0x20 ;  /* 0x0000002000027836 */ /* 0x040fe40000000000 */
[C---:B------:R-:W-:Y:S02]  /*20f0*/  VIADD R10, R0.reuse, 0x21 ;  /* 0x00000021000a7836 */ /* 0x040fe40000000000 */
[----:B------:R-:W-:Y:S01]  /*2100*/  VIADD R11, R0, 0x22 ;  /* 0x00000022000b7836 */ /* 0x000fe20000000000 */
[----:B------:R-:W-:Y:S01]  /*2110*/  IABS R142, R2 ;  /* 0x00000002008e7213 */ /* 0x000fe20000000000 */
[--C-:B------:R-:W-:Y:S01]  /*2120*/  @!P5 IMAD.IADD R211, R211, 0x1, -R5.reuse ;  /* 0x00000001d3d3d824 */ /* 0x100fe200078e0a05 */
[----:B------:R-:W-:Y:S01]  /*2130*/  ISETP.GE.AND P5, PT, R2, RZ, PT ;  /* 0x000000ff0200720c */ /* 0x000fe20003fa6270 */
[----:B------:R-:W-:Y:S01]  /*2140*/  VIADD R12, R0, 0x23 ;  /* 0x00000023000c7836 */ /* 0x000fe20000000000 */
[----:B------:R-:W-:Y:S01]  /*2150*/  IABS R157, R10 ;  /* 0x0000000a009d7213 */ /* 0x000fe20000000000 */
[----:B------:R-:W-:Y:S01]  /*2160*/  @!P3 IMAD.IADD R223, R223, 0x1, -R5 ;  /* 0x00000001dfdfb824 */ /* 0x000fe200078e0a05 */
[----:B------:R-:W-:Y:S01]  /*2170*/  ISETP.GT.U32.AND P3, PT, R5, R211, PT ;  /* 0x000000d30500720c */ /* 0x000fe20003f64070 */
[----:B------:R-:W-:Y:S01]  /*2180*/  IMAD.HI.U32 R2, R6, R142, RZ ;  /* 0x0000008e06027227 */ /* 0x000fe200078e00ff */
[----:B------:R-:W-:-:S02]  /*2190*/  IABS R170, R11 ;  /* 0x0000000b00aa7213 */ /* 0x000fc40000000000 */
[----:B------:R-:W-:Y:S01]  /*21a0*/  IABS R182, R12 ;  /* 0x0000000c00b67213 */ /* 0x000fe20000000000 */
[----:B------:R-:W-:Y:S01]  /*21b0*/  @!P6 IMAD.IADD R8, R8, 0x1, -R5 ;  /* 0x000000010808e824 */ /* 0x000fe200078e0a05 */
[----:B------:R-:W-:Y:S01]  /*21c0*/  ISETP.GT.U32.AND P6, PT, R5, R223, PT ;  /* 0x000000df0500720c */ /* 0x000fe20003fc4070 */
[----:B------:R-:W-:Y:S02]  /*21d0*/  IMAD.MOV R2, RZ, RZ, -R2 ;  /* 0x000000ffff027224 */ /* 0x000fe400078e0a02 */
[----:B------:R-:W-:-:S04]  /*21e0*/  IMAD.HI.U32 R7, R6, R157, RZ ;  /* 0x0000009d06077227 */ /* 0x000fc800078e00ff */
[----:B------:R-:W-:Y:S02]  /*21f0*/  IMAD R142, R5, R2, R142 ;  /* 0x00000002058e7224 */ /* 0x000fe400078e028e */
[----:B------:R-:W-:Y:S02]  /*2200*/  IMAD.MOV R2, RZ, RZ, -R7 ;  /* 0x000000ffff027224 */ /* 0x000fe400078e0a07 */
[----:B------:R-:W-:Y:S01]  /*2210*/  @!P3 IMAD.IADD R211, R211, 0x1, -R5 ;  /* 0x00000001d3d3b824 */ /* 0x000fe200078e0a05 */
[C---:B------:R-:W-:Y:S01]  /*2220*/  ISETP.GT.U32.AND P3, PT, R5.reuse, R142, PT ;  /* 0x0000008e0500720c */ /* 0x040fe20003f64070 */
[----:B------:R-:W-:Y:S02]  /*2230*/  IMAD R157, R5, R2, R157 ;  /* 0x00000002059d7224 */ /* 0x000fe400078e029d */
[----:B------:R-:W-:Y:S02]  /*2240*/  @!P6 IMAD.IADD R223, R223, 0x1, -R5 ;  /* 0x00000001dfdfe824 */ /* 0x000fe400078e0a05 */
[----:B------:R-:W-:Y:S01]  /*2250*/  IMAD.HI.U32 R2, R6, R170, RZ ;  /* 0x000000aa06027227 */ /* 0x000fe200078e00ff */
[----:B------:R-:W-:-:S03]  /*2260*/  ISETP.GT.U32.AND P6, PT, R5, R157, PT ;  /* 0x0000009d0500720c */ /* 0x000fc60003fc4070 */
[----:B------:R-:W-:Y:S02]  /*2270*/  IMAD.MOV R7, RZ, RZ, -R2 ;  /* 0x000000ffff077224 */ /* 0x000fe400078e0a02 */
[----:B------:R-:W-:-:S04]  /*2280*/  IMAD.HI.U32 R2, R6, R182, RZ ;  /* 0x000000b606027227 */ /* 0x000fc800078e00ff */
[----:B------:R-:W-:Y:S02]  /*2290*/  IMAD.MOV R2, RZ, RZ, -R2 ;  /* 0x000000ffff027224 */ /* 0x000fe400078e0a02 */
[--C-:B------:R-:W-:Y:S02]  /*22a0*/  @!P3 IMAD.IADD R142, R142, 0x1, -R5.reuse ;  /* 0x000000018e8eb824 */ /* 0x100fe400078e0a05 */
[----:B------:R-:W-:Y:S02]  /*22b0*/  @!P6 IMAD.IADD R157, R157, 0x1, -R5 ;  /* 0x000000019d9de824 */ /* 0x000fe400078e0a05 */
[C---:B------:R-:W-:Y:S01]  /*22c0*/  IMAD R182, R5.reuse, R2, R182 ;  /* 0x0000000205b67224 */ /* 0x040fe200078e02b6 */
[C---:B------:R-:W-:Y:S01]  /*22d0*/  ISETP.GT.U32.AND P3, PT, R5.reuse, R142, PT ;  /* 0x0000008e0500720c */ /* 0x040fe20003f64070 */
[----:B------:R-:W-:Y:S01]  /*22e0*/  @!P1 IMAD.MOV R183, RZ, RZ, -R183 ;  /* 0x000000ffffb79224 */ /* 0x000fe200078e0ab7 */
[C---:B------:R-:W-:Y:S01]  /*22f0*/  ISETP.GT.U32.AND P6, PT, R5.reuse, R157, PT ;  /* 0x0000009d0500720c */ /* 0x040fe20003fc4070 */
[----:B------:R-:W-:Y:S01]  /*2300*/  IMAD R170, R5, R7, R170 ;  /* 0x0000000705aa7224 */ /* 0x000fe200078e02aa */
[----:B------:R-:W-:Y:S01]  /*2310*/  ISETP.GE.AND P1, PT, R14, RZ, PT ;  /* 0x000000ff0e00720c */ /* 0x000fe20003f26270 */
[----:B------:R-:W-:-:S02]  /*2320*/  VIADD R14, R0, 0x24 ;  /* 0x00000024000e7836 */ /* 0x000fc40000000000 */
[----:B------:R-:W-:Y:S01]  /*2330*/  @!P2 IMAD.MOV R211, RZ, RZ, -R211 ;  /* 0x000000ffffd3a224 */ /* 0x000fe200078e0ad3 */
[----:B------:R-:W-:Y:S01]  /*2340*/  ISETP.GE.AND P2, PT, R11, RZ, PT ;  /* 0x000000ff0b00720c */ /* 0x000fe20003f46270 */
[----:B------:R-:W-:Y:S01]  /*2350*/  @!P4 IMAD.MOV R197, RZ, RZ, -R197 ;  /* 0x000000ffffc5c224 */ /* 0x000fe200078e0ac5 */
[----:B------:R-:W-:Y:S01]  /*2360*/  IABS R198, R14 ;  /* 0x0000000e00c67213 */ /* 0x000fe20000000000 */
[----:B------:R-:W-:Y:S01]  /*2370*/  @!P0 IMAD.MOV R223, RZ, RZ, -R223 ;  /* 0x000000ffffdf8224 */ /* 0x000fe200078e0adf */
[C---:B------:R-:W-:Y:S01]  /*2380*/  ISETP.GT.U32.AND P4, PT, R5.reuse, R8, PT ;  /* 0x000000080500720c */ /* 0x040fe20003f84070 */
[----:B------:R-:W-:Y:S01]  /*2390*/  VIADD R11, R0, 0x26 ;  /* 0x00000026000b7836 */ /* 0x000fe20000000000 */
[----:B------:R-:W-:Y:S01]  /*23a0*/  ISETP.GT.U32.AND P0, PT, R5, R170, PT ;  /* 0x000000aa0500720c */ /* 0x000fe20003f04070 */
[----:B------:R-:W-:Y:S01]  /*23b0*/  @!P6 IMAD.IADD R157, R157, 0x1, -R5 ;  /* 0x000000019d9de824 */ /* 0x000fe200078e0a05 */
[----:B------:R-:W-:Y:S01]  /*23c0*/  ISETP.GT.U32.AND P6, PT, R5, R182, PT ;  /* 0x000000b60500720c */ /* 0x000fe20003fc4070 */
[----:B------:R-:W-:Y:S01]  /*23d0*/  IMAD.HI.U32 R7, R6, R198, RZ ;  /* 0x000000c606077227 */ /* 0x000fe200078e00ff */
[----:B------:R-:W-:-:S03]  /*23e0*/  IABS R222, R11 ;  /* 0x0000000b00de7213 */ /* 0x000fc60000000000 */
[----:B------:R-:W-:Y:S01]  /*23f0*/  @!P3 IMAD.IADD R142, R142, 0x1, -R5 ;  /* 0x000000018e8eb824 */ /* 0x000fe200078e0a05 */
[----:B------:R-:W-:Y:S01]  /*2400*/  ISETP.GE.AND P3, PT, R14, RZ, PT ;  /* 0x000000ff0e00720c */ /* 0x000fe20003f66270 */
[----:B------:R-:W-:Y:S02]  /*2410*/  IMAD.MOV R7, RZ, RZ, -R7 ;  /* 0x000000ffff077224 */ /* 0x000fe400078e0a07 */
[----:B------:R-:W-:Y:S02]  /*2420*/  @!P5 IMAD.MOV R142, RZ, RZ, -R142 ;  /* 0x000000ffff8ed224 */ /* 0x000fe400078e0a8e */
[----:B------:R-:W-:Y:S02]  /*2430*/  IMAD R198, R5, R7, R198 ;  /* 0x0000000705c67224 */ /* 0x000fe400078e02c6 */
[----:B------:R-:W-:Y:S02]  /*2440*/  @!P6 IMAD.IADD R182, R182, 0x1, -R5 ;  /* 0x00000001b6b6e824 */ /* 0x000fe400078e0a05 */
[----:B------:R-:W-:-:S02]  /*2450*/  VIADD R2, R0, 0x25 ;  /* 0x0000002500027836 */ /* 0x000fc40000000000 */
[----:B------:R-:W-:Y:S01]  /*2460*/  IMAD.HI.U32 R7, R6, R222, RZ ;  /* 0x000000de06077227 */ /* 0x000fe200078e00ff */
[C---:B------:R-:W-:Y:S02]  /*2470*/  ISETP.GT.U32.AND P5, PT, R5.reuse, R182, PT ;  /* 0x000000b60500720c */ /* 0x040fe40003fa4070 */
[----:B------:R-:W-:Y:S01]  /*2480*/  IABS R212, R2 ;  /* 0x0000000200d47213 */ /* 0x000fe20000000000 */
[--C-:B------:R-:W-:Y:S01]  /*2490*/  @!P4 IMAD.IADD R8, R8, 0x1, -R5.reuse ;  /* 0x000000010808c824 */ /* 0x100fe200078e0a05 */
[----:B------:R-:W-:Y:S01]  /*24a0*/  ISETP.GE.AND P4, PT, R10, RZ, PT ;  /* 0x000000ff0a00720c */ /* 0x000fe20003f86270 */
[----:B------:R-:W-:Y:S01]  /*24b0*/  @!P0 IMAD.IADD R170, R170, 0x1, -R5 ;  /* 0x00000001aaaa8824 */ /* 0x000fe200078e0a05 */
[----:B------:R-:W-:Y:S01]  /*24c0*/  ISETP.GE.AND P0, PT, R2, RZ, PT ;  /* 0x000000ff0200720c */ /* 0x000fe20003f06270 */
[----:B------:R-:W-:Y:S02]  /*24d0*/  IMAD.MOV R7, RZ, RZ, -R7 ;  /* 0x000000ffff077224 */ /* 0x000fe400078e0a07 */
[----:B------:R-:W-:Y:S01]  /*24e0*/  IMAD.HI.U32 R2, R6, R212, RZ ;  /* 0x000000d406027227 */ /* 0x000fe200078e00ff */
[----:B------:R-:W-:-:S03]  /*24f0*/  ISETP.GT.U32.AND P6, PT, R5, R170, PT ;  /* 0x000000aa0500720c */ /* 0x000fc60003fc4070 */
[C---:B------:R-:W-:Y:S02]  /*2500*/  IMAD R222, R5.reuse, R7, R222 ;  /* 0x0000000705de7224 */ /* 0x040fe400078e02de */
[----:B------:R-:W-:Y:S02]  /*2510*/  @!P5 IMAD.IADD R182, R182, 0x1, -R5 ;  /* 0x00000001b6b6d824 */ /* 0x000fe400078e0a05 */
[C---:B------:R-:W-:Y:S01]  /*2520*/  VIADD R14, R0.reuse, 0x27 ;  /* 0x00000027000e7836 */ /* 0x040fe20000000000 */
[C---:B------:R-:W-:Y:S01]  /*2530*/  ISETP.GT.U32.AND P5, PT, R5.reuse, R222, PT ;  /* 0x000000de0500720c */ /* 0x040fe20003fa4070 */
[----:B------:R-:W-:Y:S02]  /*2540*/  IMAD.MOV R2, RZ, RZ, -R2 ;  /* 0x000000ffff027224 */ /* 0x000fe400078e0a02 */
[----:B------:R-:W-:Y:S01]  /*2550*/  VIADD R15, R0, 0x28 ;  /* 0x00000028000f7836 */ /* 0x000fe20000000000 */
[----:B------:R-:W-:Y:S01]  /*2560*/  IABS R10, R14 ;  /* 0x0000000e000a7213 */ /* 0x000fe20000000000 */
[----:B------:R-:W-:Y:S01]  /*2570*/  @!P4 IMAD.MOV R157, RZ, RZ, -R157 ;  /* 0x000000ffff9dc224 */ /* 0x000fe200078e0a9d */
[C---:B------:R-:W-:Y:S01]  /*2580*/  ISETP.GT.U32.AND P4, PT, R5.reuse, R198, PT ;  /* 0x000000c60500720c */ /* 0x040fe20003f84070 */
[----:B------:R-:W-:Y:S01]  /*2590*/  IMAD R212, R5, R2, R212 ;  /* 0x0000000205d47224 */ /* 0x000fe200078e02d4 */
[----:B------:R-:W-:Y:S01]  /*25a0*/  IABS R141, R15 ;  /* 0x0000000f008d7213 */ /* 0x000fe20000000000 */
[----:B------:R-:W-:Y:S01]  /*25b0*/  @!P1 IMAD.MOV R8, RZ, RZ, -R8 ;  /* 0x000000ffff089224 */ /* 0x000fe200078e0a08 */
[----:B------:R-:W-:Y:S01]  /*25c0*/  ISETP.GE.AND P1, PT, R12, RZ, PT ;  /* 0x000000ff0c00720c */ /* 0x000fe20003f26270 */
[----:B------:R-:W-:-:S02]  /*25d0*/  VIADD R16, R0, 0x29 ;  /* 0x0000002900107836 */ /* 0x000fc40000000000 */
[----:B------:R-:W-:Y:S01]  /*25e0*/  @!P6 IMAD.IADD R170, R170, 0x1, -R5 ;  /* 0x00000001aaaae824 */ /* 0x000fe200078e0a05 */
[----:B------:R-:W-:Y:S01]  /*25f0*/  ISETP.GT.U32.AND P6, PT, R5, R212, PT ;  /* 0x000000d40500720c */ /* 0x000fe20003fc4070 */
[----:B------:R-:W-:Y:S01]  /*2600*/  IMAD.HI.U32 R2, R6, R10, RZ ;  /* 0x0000000a06027227 */ /* 0x000fe200078e00ff */
[----:B------:R-:W-:-:S03]  /*2610*/  IABS R156, R16 ;  /* 0x00000010009c7213 */ /* 0x000fc60000000000 */
[----:B------:R-:W-:Y:S02]  /*2620*/  @!P5 IMAD.IADD R222, R222, 0x1, -R5 ;  /* 0x00000001deded824 */ /* 0x000fe400078e0a05 */
[----:B------:R-:W-:-:S03]  /*2630*/  IMAD.HI.U32 R7, R6, R141, RZ ;  /* 0x0000008d06077227 */ /* 0x000fc600078e00ff */
[C---:B------:R-:W-:Y:S01]  /*2640*/  ISETP.GT.U32.AND P5, PT, R5.reuse, R222, PT ;  /* 0x000000de0500720c */ /* 0x040fe20003fa4070 */
[----:B------:R-:W-:Y:S02]  /*2650*/  IMAD.MOV R2, RZ, RZ, -R2 ;  /* 0x000000ffff027224 */ /* 0x000fe400078e0a02 */
[----:B------:R-:W-:Y:S02]  /*2660*/  IMAD.MOV R12, RZ, RZ, -R7 ;  /* 0x000000ffff0c7224 */ /* 0x000fe400078e0a07 */
[----:B------:R-:W-:Y:S02]  /*2670*/  IMAD R10, R5, R2, R10 ;  /* 0x00000002050a7224 */ /* 0x000fe400078e020a */
[----:B------:R-:W-:Y:S01]  /*2680*/  @!P4 IMAD.IADD R198, R198, 0x1, -R5 ;  /* 0x00000001c6c6c824 */ /* 0x000fe200078e0a05 */
[----:B------:R-:W-:Y:S01]  /*2690*/  ISETP.GE.AND P4, PT, R11, RZ, PT ;  /* 0x000000ff0b00720c */ /* 0x000fe20003f86270 */
[----:B------:R-:W-:Y:S02]  /*26a0*/  VIADD R7, R0, 0x2a ;  /* 0x0000002a00077836 */ /* 0x000fe40000000000 */
[----:B------:R-:W-:-:S03]  /*26b0*/  IMAD.HI.U32 R2, R6, R156, RZ ;  /* 0x0000009c06027227 */ /* 0x000fc600078e00ff */
[----:B------:R-:W-:Y:S01]  /*26c0*/  IABS R169, R7 ;  /* 0x0000000700a97213 */ /* 0x000fe20000000000 */
[----:B------:R-:W-:Y:S01]  /*26d0*/  @!P6 IMAD.IADD R212, R212, 0x1, -R5 ;  /* 0x00000001d4d4e824 */ /* 0x000fe200078e0a05 */
[C---:B------:R-:W-:Y:S01]  /*26e0*/  ISETP.GT.U32.AND P6, PT, R5.reuse, R198, PT ;  /* 0x000000c60500720c */ /* 0x040fe20003fc4070 */
[----:B------:R-:W-:Y:S01]  /*26f0*/  @!P1 IMAD.MOV R182, RZ, RZ, -R182 ;  /* 0x000000ffffb69224 */ /* 0x000fe200078e0ab6 */
[C---:B------:R-:W-:Y:S01]  /*2700*/  ISETP.GT.U32.AND P1, PT, R5.reuse, R10, PT ;  /* 0x0000000a0500720c */ /* 0x040fe20003f24070 */
[----:B------:R-:W-:Y:S02]  /*2710*/  IMAD.MOV R2, RZ, RZ, -R2 ;  /* 0x000000ffff027224 */ /* 0x000fe400078e0a02 */
[----:B------:R-:W-:Y:S01]  /*2720*/  @!P2 IMAD.MOV R170, RZ, RZ, -R170 ;  /* 0x000000ffffaaa224 */ /* 0x000fe200078e0aaa */
[C---:B------:R-:W-:Y:S01]  /*2730*/  ISETP.GT.U32.AND P2, PT, R5.reuse, R212, PT ;  /* 0x000000d40500720c */ /* 0x040fe20003f44070 */
[----:B------:R-:W-:Y:S02]  /*2740*/  IMAD R156, R5, R2, R156 ;  /* 0x00000002059c7224 */ /* 0x000fe400078e029c */
[----:B------:R-:W-:-:S04]  /*2750*/  IMAD.HI.U32 R2, R6, R169, RZ ;  /* 0x000000a906027227 */ /* 0x000fc800078e00ff */
[--C-:B------:R-:W-:Y:S01]  /*2760*/  @!P5 IMAD.IADD R222, R222, 0x1, -R5.reuse ;  /* 0x00000001deded824 */ /* 0x100fe200078e0a05 */
[C---:B------:R-:W-:Y:S01]  /*2770*/  ISETP.GT.U32.AND P5, PT, R5.reuse, R156, PT ;  /* 0x0000009c0500720c */ /* 0x040fe20003fa4070 */
[----:B------:R-:W-:Y:S02]  /*2780*/  IMAD.MOV R2, RZ, RZ, -R2 ;  /* 0x000000ffff027224 */ /* 0x000fe400078e0a02 */
[----:B------:R-:W-:Y:S02]  /*2790*/  VIADD R11, R0, 0x2b ;  /* 0x0000002b000b7836 */ /* 0x000fe40000000000 */
[--C-:B------:R-:W-:Y:S02]  /*27a0*/  @!P6 IMAD.IADD R198, R198, 0x1, -R5.reuse ;  /* 0x00000001c6c6e824 */ /* 0x100fe400078e0a05 */
[----:B------:R-:W-:Y:S01]  /*27b0*/  @!P1 IMAD.IADD R10, R10, 0x1, -R5 ;  /* 0x000000010a0a9824 */ /* 0x000fe200078e0a05 */
[----:B------:R-:W-:Y:S01]  /*27c0*/  IABS R187, R11 ;  /* 0x0000000b00bb7213 */ /* 0x000fe20000000000 */
[----:B------:R-:W-:Y:S01]  /*27d0*/  IMAD R169, R5, R2, R169 ;  /* 0x0000000205a97224 */ /* 0x000fe200078e02a9 */
[----:B------:R-:W-:Y:S01]  /*27e0*/  ISETP.GE.AND P1, PT, R15, RZ, PT ;  /* 0x000000ff0f00720c */ /* 0x000fe20003f26270 */
        /* <DEDUP_REMOVED lines=8> */
[----:B------:R-:W-:-:S04]  /*2870*/  IMAD.HI.U32 R2, R6, R187, RZ ;  /* 0x000000bb06027227 */ /* 0x000fc800078e00ff */
[C---:B------:R-:W-:Y:S02]  /*2880*/  IMAD R141, R5.reuse, R12, R141 ;  /* 0x0000000c058d7224 */ /* 0x040fe400078e028d */
[----:B------:R-:W-:Y:S01]  /*2890*/  @!P0 IMAD.MOV R212, RZ, RZ, -R212 ;  /* 0x000000ffffd48224 */ /* 0x000fe200078e0ad4 */
[C---:B------:R-:W-:Y:S01]  /*28a0*/  ISETP.GT.U32.AND P0, PT, R5.reuse, R156, PT ;  /* 0x0000009c0500720c */ /* 0x040fe20003f04070 */
[----:B------:R-:W-:Y:S01]  /*28b0*/  IMAD.MOV R2, RZ, RZ, -R2 ;  /* 0x000000ffff027224 */ /* 0x000fe200078e0a02 */
[----:B------:R-:W-:Y:S01]  /*28c0*/  ISETP.GT.U32.AND P6, PT, R5, R141, PT ;  /* 0x0000008d0500720c */ /* 0x000fe20003fc4070 */
[----:B------:R-:W-:Y:S01]  /*28d0*/  @!P3 IMAD.IADD R10, R10, 0x1, -R5 ;  /* 0x000000010a0ab824 */ /* 0x000fe200078e0a05 */
[----:B------:R-:W-:Y:S01]  /*28e0*/  ISETP.GE.AND P3, PT, R7, RZ, PT ;  /* 0x000000ff0700720c */ /* 0x000fe20003f66270 */
[----:B------:R-:W-:Y:S02]  /*28f0*/  IMAD R187, R5, R2, R187 ;  /* 0x0000000205bb7224 */ /* 0x000fe400078e02bb */
[----:B------:R-:W-:-:S02]  /*2900*/  VIADD R2, R0, 0x2c ;  /* 0x0000002c00027836 */ /* 0x000fc40000000000 */
[--C-:B------:R-:W-:Y:S02]  /*2910*/  @!P4 IMAD.IADD R169, R169, 0x1, -R5.reuse ;  /* 0x00000001a9a9c824 */ /* 0x100fe400078e0a05 */
[----:B------:R-:W-:Y:S01]  /*2920*/  @!P2 IMAD.MOV R10, RZ, RZ, -R10 ;  /* 0x000000ffff0aa224 */ /* 0x000fe200078e0a0a */
[----:B------:R-:W-:Y:S01]  /*2930*/  IABS R199, R2 ;  /* 0x0000000200c77213 */ /* 0x000fe20000000000 */
[--C-:B------:R-:W-:Y:S01]  /*2940*/  @!P0 IMAD.IADD R156, R156, 0x1, -R5.reuse ;  /* 0x000000019c9c8824 */ /* 0x100fe200078e0a05 */
[----:B------:R-:W-:Y:S01]  /*2950*/  ISETP.GT.U32.AND P2, PT, R5, R169, PT ;  /* 0x000000a90500720c */ /* 0x000fe20003f44070 */
[----:B------:R-:W-:Y:S01]  /*2960*/  @!P6 IMAD.IADD R141, R141, 0x1, -R5 ;  /* 0x000000018d8de824 */ /* 0x000fe200078e0a05 */
[----:B------:R-:W-:Y:S01]  /*2970*/  ISETP.GE.AND P0, PT, R2, RZ, PT ;  /* 0x000000ff0200720c */ /* 0x000fe20003f06270 */
[----:B------:R-:W-:-:S03]  /*2980*/  IMAD.HI.U32 R2, R6, R199, RZ ;  /* 0x000000c706027227 */ /* 0x000fc600078e00ff */
[C---:B------:R-:W-:Y:S01]  /*2990*/  ISETP.GT.U32.AND P6, PT, R5.reuse, R141, PT ;  /* 0x0000008d0500720c */ /* 0x040fe20003fc4070 */
[----:B------:R-:W-:Y:S02]  /*29a0*/  IMAD.MOV R2, RZ, RZ, -R2 ;  /* 0x000000ffff027224 */ /* 0x000fe400078e0a02 */
[C---:B------:R-:W-:Y:S02]  /*29b0*/  VIADD R7, R0.reuse, 0x2d ;  /* 0x0000002d00077836 */ /* 0x040fe40000000000 */
[----:B------:R-:W-:Y:S02]  /*29c0*/  IMAD R199, R5, R2, R199 ;  /* 0x0000000205c77224 */ /* 0x000fe400078e02c7 */
[----:B------:R-:W-:Y:S01]  /*29d0*/  @!P2 IMAD.IADD R169, R169, 0x1, -R5 ;  /* 0x00000001a9a9a824 */ /* 0x000fe200078e0a05 */
[----:B------:R-:W-:Y:S01]  /*29e0*/  ISETP.GT.U32.AND P2, PT, R5, R187, PT ;  /* 0x000000bb0500720c */ /* 0x000fe20003f44070 */
[C---:B------:R-:W-:Y:S01]  /*29f0*/  VIADD R12, R0.reuse, 0x2f ;  /* 0x0000002f000c7836 */ /* 0x040fe20000000000 */
[----:B------:R-:W-:Y:S01]  /*2a00*/  ISETP.GE.AND P4, PT, R7, RZ, PT ;  /* 0x000000ff0700720c */ /* 0x000fe20003f86270 */
[----:B------:R-:W-:Y:S01]  /*2a10*/  @!P3 IMAD.MOV R169, RZ, RZ, -R169 ;  /* 0x000000ffffa9b224 */ /* 0x000fe200078e0aa9 */
[----:B------:R-:W-:Y:S01]  /*2a20*/  ISETP.GT.U32.AND P3, PT, R5, R199, PT ;  /* 0x000000c70500720c */ /* 0x000fe20003f64070 */
[----:B------:R-:W-:Y:S01]  /*2a30*/  @!P6 IMAD.IADD R141, R141, 0x1, -R5 ;  /* 0x000000018d8de824 */ /* 0x000fe200078e0a05 */
[----:B------:R-:W-:Y:S01]  /*2a40*/  ISETP.GE.AND P6, PT, R11, RZ, PT ;  /* 0x000000ff0b00720c */ /* 0x000fe20003fc6270 */
[----:B------:R-:W-:Y:S01]  /*2a50*/  VIADD R11, R0, 0x2e ;  /* 0x0000002e000b7836 */ /* 0x000fe20000000000 */
[----:B------:R-:W-:Y:S01]  /*2a60*/  IABS R213, R7 ;  /* 0x0000000700d57213 */ /* 0x000fe20000000000 */
[----:B------:R-:W-:Y:S01]  /*2a70*/  @!P5 IMAD.MOV R156, RZ, RZ, -R156 ;  /* 0x000000ffff9cd224 */ /* 0x000fe200078e0a9c */
[----:B------:R-:W-:Y:S01]  /*2a80*/  ISETP.GE.AND P5, PT, R12, RZ, PT ;  /* 0x000000ff0c00720c */ /* 0x000fe20003fa6270 */
[----:B------:R-:W-:Y:S01]  /*2a90*/  @!P1 IMAD.MOV R141, RZ, RZ, -R141 ;  /* 0x000000ffff8d9224 */ /* 0x000fe200078e0a8d */
[----:B------:R-:W-:Y:S01]  /*2aa0*/  IABS R221, R11 ;  /* 0x0000000b00dd7213 */ /* 0x000fe20000000000 */
[----:B------:R-:W-:Y:S01]  /*2ab0*/  IMAD.HI.U32 R2, R6, R213, RZ ;  /* 0x000000d506027227 */ /* 0x000fe200078e00ff */
[----:B------:R-:W-:-:S02]  /*2ac0*/  IABS R15, R12 ;  /* 0x0000000c000f7213 */ /* 0x000fc40000000000 */
[----:B------:R-:W-:Y:S01]  /*2ad0*/  ISETP.GE.AND P1, PT, R11, RZ, PT ;  /* 0x000000ff0b00720c */ /* 0x000fe20003f26270 */
[----:B------:R-:W-:Y:S02]  /*2ae0*/  @!P3 IMAD.IADD R199, R199, 0x1, -R5 ;  /* 0x00000001c7c7b824 */ /* 0x000fe400078e0a05 */
[----:B------:R-:W-:-:S03]  /*2af0*/  IMAD.HI.U32 R7, R6, R221, RZ ;  /* 0x000000dd06077227 */ /* 0x000fc600078e00ff */
[----:B------:R-:W-:Y:S01]  /*2b00*/  ISETP.GT.U32.AND P3, PT, R5, R199, PT ;  /* 0x000000c70500720c */ /* 0x000fe20003f64070 */
[----:B------:R-:W-:Y:S02]  /*2b10*/  IMAD.MOV R14, RZ, RZ, -R7 ;  /* 0x000000ffff0e7224 */ /* 0x000fe400078e0a07 */
[----:B------:R-:W-:Y:S02]  /*2b20*/  @!P2 IMAD.IADD R187, R187, 0x1, -R5 ;  /* 0x00000001bbbba824 */ /* 0x000fe400078e0a05 */
[----:B------:R-:W-:Y:S02]  /*2b30*/  IMAD R221, R5, R14, R221 ;  /* 0x0000000e05dd7224 */ /* 0x000fe400078e02dd */
[----:B------:R-:W-:Y:S01]  /*2b40*/  IMAD.MOV R12, RZ, RZ, -R2 ;  /* 0x000000ffff0c7224 */ /* 0x000fe200078e0a02 */
[----:B------:R-:W-:Y:S01]  /*2b50*/  SGXT.U32 R2, R17, 0x1 ;  /* 0x000000011102781a */ /* 0x000fe20000000000 */
[----:B------:R-:W-:Y:S01]  /*2b60*/  IMAD.U32 R7, RZ, RZ, UR16 ;  /* 0x00000010ff077e24 */ /* 0x000fe2000f8e00ff */
[----:B------:R-:W-:Y:S01]  /*2b70*/  ISETP.GT.U32.AND P2, PT, R5, R187, PT ;  /* 0x000000bb0500720c */ /* 0x000fe20003f44070 */
[----:B------:R-:W-:-:S04]  /*2b80*/  IMAD.HI.U32 R11, R6, R15, RZ ;  /* 0x0000000f060b7227 */ /* 0x000fc800078e00ff */
[----:B------:R-:W-:Y:S01]  /*2b90*/  @!P3 IMAD.IADD R199, R199, 0x1, -R5 ;  /* 0x00000001c7c7b824 */ /* 0x000fe200078e0a05 */
[C---:B------:R-:W-:Y:S01]  /*2ba0*/  ISETP.GT.U32.AND P3, PT, R5.reuse, R221, PT ;  /* 0x000000dd0500720c */ /* 0x040fe20003f64070 */
[----:B------:R-:W-:Y:S02]  /*2bb0*/  IMAD R120, R2, UR16, RZ ;  /* 0x0000001002787c24 */ /* 0x000fe4000f8e02ff */
[----:B------:R-:W-:Y:S02]  /*2bc0*/  IMAD R213, R5, R12, R213 ;  /* 0x0000000c05d57224 */ /* 0x000fe400078e02d5 */
[----:B------:R-:W-:Y:S01]  /*2bd0*/  IMAD R122, R7, 0x2, R120 ;  /* 0x00000002077a7824 */ /* 0x000fe200078e0278 */
[----:B------:R-:W-:Y:S01]  /*2be0*/  STL [R1+0x1f4], R120 ;  /* 0x0001f47801007387 */ /* 0x000fe20000100800 */
[----:B------:R-:W-:Y:S02]  /*2bf0*/  VIADD R7, R0, 0x30 ;  /* 0x0000003000077836 */ /* 0x000fe40000000000 */
[----:B------:R-:W-:Y:S01]  /*2c00*/  IMAD.U32 R12, RZ, RZ, UR16 ;  /* 0x00000010ff0c7e24 */ /* 0x000fe2000f8e00ff */
[----:B------:R-:W-:Y:S01]  /*2c10*/  STL [R1+0xe8], R122 ;  /* 0x0000e87a01007387 */ /* 0x000fe20000100800 */
[----:B------:R-:W-:Y:S01]  /*2c20*/  IMAD.MOV R16, RZ, RZ, -R11 ;  /* 0x000000ffff107224 */ /* 0x000fe200078e0a0b */
[----:B------:R-:W-:Y:S01]  /*2c30*/  IABS R140, R7 ;  /* 0x00000007008c7213 */ /* 0x000fe20000000000 */
[--C-:B------:R-:W-:Y:S01]  /*2c40*/  @!P2 IMAD.IADD R187, R187, 0x1, -R5.reuse ;  /* 0x00000001bbbba824 */ /* 0x100fe200078e0a05 */
[----:B------:R-:W-:Y:S01]  /*2c50*/  ISETP.GT.U32.AND P2, PT, R5, R213, PT ;  /* 0x000000d50500720c */ /* 0x000fe20003f44070 */
[----:B------:R-:W-:-:S02]  /*2c60*/  @!P3 IMAD.IADD R221, R221, 0x1, -R5 ;  /* 0x00000001ddddb824 */ /* 0x000fc400078e0a05 */
[----:B------:R-:W-:Y:S02]  /*2c70*/  IMAD.U32 R14, RZ, RZ, UR16 ;  /* 0x00000010ff0e7e24 */ /* 0x000fe4000f8e00ff */
[----:B------:R-:W-:Y:S01]  /*2c80*/  IMAD R124, R12, 0x2, R122 ;  /* 0x000000020c7c7824 */ /* 0x000fe200078e027a */
[C---:B------:R-:W-:Y:S01]  /*2c90*/  ISETP.GT.U32.AND P3, PT, R5.reuse, R221, PT ;  /* 0x000000dd0500720c */ /* 0x040fe20003f64070 */
[----:B------:R-:W-:Y:S02]  /*2ca0*/  IMAD R11, R5, R16, R15 ;  /* 0x00000010050b7224 */ /* 0x000fe400078e020f */
[----:B------:R-:W-:Y:S01]  /*2cb0*/  @!P6 IMAD.MOV R187, RZ, RZ, -R187 ;  /* 0x000000ffffbbe224 */ /* 0x000fe200078e0abb */
[----:B------:R-:W-:Y:S01]  /*2cc0*/  ISETP.GE.AND P6, PT, R7, RZ, PT ;  /* 0x000000ff0700720c */ /* 0x000fe20003fc6270 */
[----:B------:R-:W-:Y:S01]  /*2cd0*/  IMAD.U32 R15, RZ, RZ, UR16 ;  /* 0x00000010ff0f7e24 */ /* 0x000fe2000f8e00ff */
[----:B------:R-:W-:Y:S01]  /*2ce0*/  STL [R1+0xe4], R124 ;  /* 0x0000e47c01007387 */ /* 0x000fe20000100800 */
[----:B------:R-:W-:-:S02]  /*2cf0*/  IMAD R126, R14, 0x2, R124 ;  /* 0x000000020e7e7824 */ /* 0x000fc400078e027c */
[----:B------:R-:W-:-:S03]  /*2d00*/  IMAD.HI.U32 R7, R6, R140, RZ ;  /* 0x0000008c06077227 */ /* 0x000fc600078e00ff */
[----:B------:R-:W-:Y:S01]  /*2d10*/  STL [R1+0xe0], R126 ;  /* 0x0000e07e01007387 */ /* 0x000fe20000100800 */
[----:B------:R-:W-:Y:S02]  /*2d20*/  IMAD.U32 R16, RZ, RZ, UR16 ;  /* 0x00000010ff107e24 */ /* 0x000fe4000f8e00ff */
[----:B------:R-:W-:Y:S02]  /*2d30*/  IMAD R128, R15, 0x2, R126 ;  /* 0x000000020f807824 */ /* 0x000fe400078e027e */
[----:B------:R-:W-:Y:S02]  /*2d40*/  IMAD.MOV R7, RZ, RZ, -R7 ;  /* 0x000000ffff077224 */ /* 0x000fe400078e0a07 */
[----:B------:R-:W-:Y:S01]  /*2d50*/  IMAD.U32 R17, RZ, RZ, UR16 ;  /* 0x00000010ff117e24 */ /* 0x000fe2000f8e00ff */
[----:B------:R-:W-:Y:S01]  /*2d60*/  STL [R1+0xdc], R128 ;  /* 0x0000dc8001007387 */ /* 0x000fe20000100800 */
[----:B------:R-:W-:Y:S02]  /*2d70*/  IMAD R130, R16, 0x2, R128 ;  /* 0x0000000210827824 */ /* 0x000fe400078e0280 */
[----:B------:R-:W-:-:S02]  /*2d80*/  IMAD R140, R5, R7, R140 ;  /* 0x00000007058c7224 */ /* 0x000fc400078e028c */
[----:B------:R-:W-:Y:S01]  /*2d90*/  @!P0 IMAD.MOV R199, RZ, RZ, -R199 ;  /* 0x000000ffffc78224 */ /* 0x000fe200078e0ac7 */
[----:B------:R-:W-:Y:S01]  /*2da0*/  ISETP.GT.U32.AND P0, PT, R5, R11, PT ;  /* 0x0000000b0500720c */ /* 0x000fe20003f04070 */
[----:B------:R-:W-:Y:S01]  /*2db0*/  IMAD R132, R17, 0x2, R130 ;  /* 0x0000000211847824 */ /* 0x000fe200078e0282 */
[----:B------:R-:W-:Y:S01]  /*2dc0*/  STL [R1+0xd8], R130 ;  /* 0x0000d88201007387 */ /* 0x000fe20000100800 */
[----:B--2---:R-:W-:Y:S02]  /*2dd0*/  VIADD R18, R0, 0x31 ;  /* 0x0000003100127836 */ /* 0x004fe40000000000 */
[--C-:B------:R-:W-:Y:S01]  /*2de0*/  @!P3 IMAD.IADD R221, R221, 0x1, -R5.reuse ;  /* 0x00000001ddddb824 */ /* 0x100fe200078e0a05 */
[----:B------:R-:W-:Y:S01]  /*2df0*/  ISETP.GT.U32.AND P3, PT, R5, R140, PT ;  /* 0x0000008c0500720c */ /* 0x000fe20003f64070 */
[----:B------:R-:W-:Y:S01]  /*2e00*/  IMAD.U32 R7, RZ, RZ, UR16 ;  /* 0x00000010ff077e24 */ /* 0x000fe2000f8e00ff */
[----:B------:R-:W-:Y:S01]  /*2e10*/  IABS R155, R18 ;  /* 0x00000012009b7213 */ /* 0x000fe20000000000 */
[----:B------:R-:W-:Y:S01]  /*2e20*/  IMAD R134, R14, 0x2, R132 ;  /* 0x000000020e867824 */ /* 0x000fe200078e0284 */
[----:B------:R-:W-:Y:S01]  /*2e30*/  STL [R1+0xd4], R132 ;  /* 0x0000d48401007387 */ /* 0x000fe20000100800 */
[----:B------:R-:W-:-:S02]  /*2e40*/  @!P2 IMAD.IADD R213, R213, 0x1, -R5 ;  /* 0x00000001d5d5a824 */ /* 0x000fc400078e0a05 */
[----:B------:R-:W-:Y:S01]  /*2e50*/  IMAD R136, R7, 0x2, R134 ;  /* 0x0000000207887824 */ /* 0x000fe200078e0286 */
[----:B------:R-:W-:Y:S01]  /*2e60*/  STL [R1+0xd0], R134 ;  /* 0x0000d08601007387 */ /* 0x000fe20000100800 */
[----:B------:R-:W-:Y:S01]  /*2e70*/  VIADD R7, R0, 0x32 ;  /* 0x0000003200077836 */ /* 0x000fe20000000000 */
[----:B------:R-:W-:Y:S01]  /*2e80*/  ISETP.GT.U32.AND P2, PT, R5, R213, PT ;  /* 0x000000d50500720c */ /* 0x000fe20003f44070 */
[----:B------:R-:W-:Y:S01]  /*2e90*/  IMAD.HI.U32 R12, R6, R155, RZ ;  /* 0x0000009b060c7227 */ /* 0x000fe200078e00ff */
[----:B------:R-:W-:Y:S02]  /*2ea0*/  STL [R1+0xcc], R136 ;  /* 0x0000cc8801007387 */ /* 0x000fe40000100800 */
[----:B------:R-:W-:Y:S01]  /*2eb0*/  IABS R168, R7 ;  /* 0x0000000700a87213 */ /* 0x000fe20000000000 */
[----:B------:R-:W-:Y:S01]  /*2ec0*/  @!P0 IMAD.IADD R11, R11, 0x1, -R5 ;  /* 0x000000010b0b8824 */ /* 0x000fe200078e0a05 */
[----:B------:R-:W-:Y:S01]  /*2ed0*/  ISETP.GE.AND P0, PT, R7, RZ, PT ;  /* 0x000000ff0700720c */ /* 0x000fe20003f06270 */
[----:B------:R-:W-:-:S02]  /*2ee0*/  IMAD.MOV R12, RZ, RZ, -R12 ;  /* 0x000000ffff0c7224 */ /* 0x000fc400078e0a0c */
[----:B------:R-:W-:Y:S02]  /*2ef0*/  VIADD R7, R0, 0x33 ;  /* 0x0000003300077836 */ /* 0x000fe40000000000 */
[----:B------:R-:W-:Y:S02]  /*2f00*/  @!P3 IMAD.IADD R140, R140, 0x1, -R5 ;  /* 0x000000018c8cb824 */ /* 0x000fe400078e0a05 */
[----:B------:R-:W-:Y:S01]  /*2f10*/  IMAD R155, R5, R12, R155 ;  /* 0x0000000c059b7224 */ /* 0x000fe200078e029b */
[----:B------:R-:W-:Y:S01]  /*2f20*/  IABS R188, R7 ;  /* 0x0000000700bc7213 */ /* 0x000fe20000000000 */
[----:B------:R-:W-:Y:S01]  /*2f30*/  @!P1 IMAD.MOV R221, RZ, RZ, -R221 ;  /* 0x000000ffffdd9224 */ /* 0x000fe200078e0add */
[----:B------:R-:W-:Y:S01]  /*2f40*/  ISETP.GE.AND P1, PT, R7, RZ, PT ;  /* 0x000000ff0700720c */ /* 0x000fe20003f26270 */
[----:B------:R-:W-:Y:S01]  /*2f50*/  IMAD.U32 R12, RZ, RZ, UR16 ;  /* 0x00000010ff0c7e24 */ /* 0x000fe2000f8e00ff */
[----:B------:R-:W-:Y:S01]  /*2f60*/  ISETP.GT.U32.AND P3, PT, R5, R140, PT ;  /* 0x0000008c0500720c */ /* 0x000fe20003f64070 */
[----:B------:R-:W-:-:S04]  /*2f70*/  IMAD.HI.U32 R7, R6, R168, RZ ;  /* 0x000000a806077227 */ /* 0x000fc800078e00ff */
[----:B------:R-:W-:Y:S02]  /*2f80*/  IMAD R152, R12, 0x2, R136 ;  /* 0x000000020c987824 */ /* 0x000fe400078e0288 */
[----:B------:R-:W-:Y:S02]  /*2f90*/  IMAD.MOV R12, RZ, RZ, -R7 ;  /* 0x000000ffff0c7224 */ /* 0x000fe400078e0a07 */
[----:B------:R-:W-:Y:S01]  /*2fa0*/  @!P2 IMAD.IADD R213, R213, 0x1, -R5 ;  /* 0x00000001d5d5a824 */ /* 0x000fe200078e0a05 */
[----:B------:R-:W-:Y:S01]  /*2fb0*/  ISETP.GE.AND P2, PT, R18, RZ, PT ;  /* 0x000000ff1200720c */ /* 0x000fe20003f46270 */
[C---:B------:R-:W-:Y:S01]  /*2fc0*/  IMAD R168, R5.reuse, R12, R168 ;  /* 0x0000000c05a87224 */ /* 0x040fe200078e02a8 */
[----:B------:R-:W-:Y:S01]  /*2fd0*/  STL [R1+0xc8], R152 ;  /* 0x0000c89801007387 */ /* 0x000fe20000100800 */
[----:B------:R-:W-:Y:S01]  /*2fe0*/  @!P4 IMAD.MOV R213, RZ, RZ, -R213 ;  /* 0x000000ffffd5c224 */ /* 0x000fe200078e0ad5 */
[C---:B------:R-:W-:Y:S01]  /*2ff0*/  ISETP.GT.U32.AND P4, PT, R5.reuse, R11, PT ;  /* 0x0000000b0500720c */ /* 0x040fe20003f84070 */
[----:B------:R-:W-:Y:S01]  /*3000*/  @!P3 IMAD.IADD R140, R140, 0x1, -R5 ;  /* 0x000000018c8cb824 */ /* 0x000fe200078e0a05 */
[----:B------:R-:W-:Y:S01]  /*3010*/  ISETP.GT.U32.AND P3, PT, R5, R168, PT ;  /* 0x000000a80500720c */ /* 0x000fe20003f64070 */
[----:B------:R-:W-:-:S02]  /*3020*/  VIADD R16, R0, 0x34 ;  /* 0x0000003400107836 */ /* 0x000fc40000000000 */
[----:B------:R-:W-:-:S04]  /*3030*/  IMAD.HI.U32 R7, R6, R188, RZ ;  /* 0x000000bc06077227 */ /* 0x000fc800078e00ff */
[----:B------:R-:W-:Y:S01]  /*3040*/  IMAD R149, R14, 0x2, R152 ;  /* 0x000000020e957824 */ /* 0x000fe200078e0298 */
[----:B------:R-:W-:Y:S01]  /*3050*/  IABS R14, R16 ;  /* 0x00000010000e7213 */ /* 0x000fe20000000000 */
[----:B------:R-:W-:Y:S02]  /*3060*/  IMAD.MOV R7, RZ, RZ, -R7 ;  /* 0x000000ffff077224 */ /* 0x000fe400078e0a07 */
[--C-:B------:R-:W-:Y:S01]  /*3070*/  @!P4 IMAD.IADD R11, R11, 0x1, -R5.reuse ;  /* 0x000000010b0bc824 */ /* 0x100fe200078e0a05 */
[----:B------:R-:W-:Y:S01]  /*3080*/  ISETP.GT.U32.AND P4, PT, R5, R155, PT ;  /* 0x0000009b0500720c */ /* 0x000fe20003f84070 */
[----:B------:R-:W-:Y:S01]  /*3090*/  @!P3 IMAD.IADD R168, R168, 0x1, -R5 ;  /* 0x00000001a8a8b824 */ /* 0x000fe200078e0a05 */
[----:B------:R-:W-:Y:S01]  /*30a0*/  STL [R1+0xc4], R149 ;  /* 0x0000c49501007387 */ /* 0x000fe20000100800 */
[----:B------:R-:W-:Y:S02]  /*30b0*/  IMAD R147, R15, 0x2, R149 ;  /* 0x000000020f937824 */ /* 0x000fe400078e0295 */
[C---:B------:R-:W-:Y:S01]  /*30c0*/  IMAD R188, R5.reuse, R7, R188 ;  /* 0x0000000705bc7224 */ /* 0x040fe200078e02bc */
[----:B------:R-:W-:Y:S01]  /*30d0*/  ISETP.GT.U32.AND P3, PT, R5, R168, PT ;  /* 0x000000a80500720c */ /* 0x000fe20003f64070 */
[----:B------:R-:W-:Y:S01]  /*30e0*/  IMAD.U32 R12, RZ, RZ, UR16 ;  /* 0x00000010ff0c7e24 */ /* 0x000fe2000f8e00ff */
[----:B------:R-:W-:Y:S01]  /*30f0*/  STL [R1+0xc0], R147 ;  /* 0x0000c09301007387 */ /* 0x000fe20000100800 */
[----:B------:R-:W-:-:S02]  /*3100*/  IMAD R23, R23, 0x2, R147 ;  /* 0x0000000217177824 */ /* 0x000fc400078e0293 */
[----:B------:R-:W-:-:S04]  /*3110*/  IMAD.HI.U32 R7, R6, R14, RZ ;  /* 0x0000000e06077227 */ /* 0x000fc800078e00ff */
[----:B------:R-:W-:Y:S01]  /*3120*/  @!P4 IMAD.IADD R155, R155, 0x1, -R5 ;  /* 0x000000019b9bc824 */ /* 0x000fe200078e0a05 */
[----:B------:R-:W-:Y:S01]  /*3130*/  ISETP.GE.AND P4, PT, R16, RZ, PT ;  /* 0x000000ff1000720c */ /* 0x000fe20003f86270 */
[----:B------:R-:W-:Y:S02]  /*3140*/  @!P5 IMAD.MOV R11, RZ, RZ, -R11 ;  /* 0x000000ffff0bd224 */ /* 0x000fe400078e0a0b */
[----:B------:R-:W-:Y:S01]  /*3150*/  @!P3 IMAD.IADD R168, R168, 0x1, -R5 ;  /* 0x00000001a8a8b824 */ /* 0x000fe200078e0a05 */
[C---:B------:R-:W-:Y:S01]  /*3160*/  ISETP.GT.U32.AND P5, PT, R5.reuse, R155, PT ;  /* 0x0000009b0500720c */ /* 0x040fe20003fa4070 */
[----:B------:R-:W-:Y:S01]  /*3170*/  IMAD.U32 R16, RZ, RZ, UR16 ;  /* 0x00000010ff107e24 */ /* 0x000fe2000f8e00ff */
[----:B------:R-:W-:Y:S01]  /*3180*/  ISETP.GT.U32.AND P3, PT, R5, R188, PT ;  /* 0x000000bc0500720c */ /* 0x000fe20003f64070 */
[----:B------:R-:W-:Y:S02]  /*3190*/  IMAD R25, R12, 0x2, R23 ;  /* 0x000000020c197824 */ /* 0x000fe400078e0217 */
[----:B------:R-:W-:-:S02]  /*31a0*/  IMAD.MOV R7, RZ, RZ, -R7 ;  /* 0x000000ffff077224 */ /* 0x000fc400078e0a07 */
[----:B------:R-:W-:Y:S01]  /*31b0*/  IMAD R27, R16, 0x2, R25 ;  /* 0x00000002101b7824 */ /* 0x000fe200078e0219 */
[----:B------:R-:W-:Y:S01]  /*31c0*/  IABS R16, R0 ;  /* 0x0000000000107213 */ /* 0x000fe20000000000 */
[----:B------:R-:W-:Y:S02]  /*31d0*/  IMAD R14, R5, R7, R14 ;  /* 0x00000007050e7224 */ /* 0x000fe400078e020e */
[----:B------:R-:W-:Y:S02]  /*31e0*/  VIADD R7, R0, 0x35 ;  /* 0x0000003500077836 */ /* 0x000fe40000000000 */
[----:B------:R-:W-:Y:S02]  /*31f0*/  IMAD R29, R12, 0x2, R27 ;  /* 0x000000020c1d7824 */ /* 0x000fe400078e021b */
[----:B------:R-:W-:Y:S01]  /*3200*/  VIADD R12, R0, 0x36 ;  /* 0x00000036000c7836 */ /* 0x000fe20000000000 */
[----:B------:R-:W-:Y:S01]  /*3210*/  IABS R17, R7 ;  /* 0x0000000700117213 */ /* 0x000fe20000000000 */
[----:B------:R-:W-:Y:S01]  /*3220*/  @!P6 IMAD.MOV R140, RZ, RZ, -R140 ;  /* 0x000000ffff8ce224 */ /* 0x000fe200078e0a8c */
[----:B------:R-:W-:Y:S01]  /*3230*/  ISETP.GE.AND P6, PT, R7, RZ, PT ;  /* 0x000000ff0700720c */ /* 0x000fe20003fc6270 */
[--C-:B------:R-:W-:Y:S01]  /*3240*/  @!P5 IMAD.IADD R155, R155, 0x1, -R5.reuse ;  /* 0x000000019b9bd824 */ /* 0x100fe200078e0a05 */
[----:B------:R-:W-:Y:S01]  /*3250*/  ISETP.GE.AND P5, PT, R12, RZ, PT ;  /* 0x000000ff0c00720c */ /* 0x000fe20003fa6270 */
[----:B------:R-:W-:Y:S01]  /*3260*/  @!P3 IMAD.IADD R188, R188, 0x1, -R5 ;  /* 0x00000001bcbcb824 */ /* 0x000fe200078e0a05 */
[----:B------:R-:W-:Y:S01]  /*3270*/  IABS R19, R12 ;  /* 0x0000000c00137213 */ /* 0x000fe20000000000 */
[----:B------:R-:W-:Y:S01]  /*3280*/  IMAD.U32 R18, RZ, RZ, UR16 ;  /* 0x00000010ff127e24 */ /* 0x000fe2000f8e00ff */
[----:B------:R-:W-:Y:S01]  /*3290*/  ISETP.GT.U32.AND P3, PT, R5, R14, PT ;  /* 0x0000000e0500720c */ /* 0x000fe20003f64070 */
[----:B------:R-:W-:-:S04]  /*32a0*/  IMAD.HI.U32 R7, R6, R16, RZ ;  /* 0x0000001006077227 */ /* 0x000fc800078e00ff */
[----:B------:R-:W-:-:S04]  /*32b0*/  IMAD.HI.U32 R12, R6, R17, RZ ;  /* 0x00000011060c7227 */ /* 0x000fc800078e00ff */
[----:B------:R-:W-:Y:S02]  /*32c0*/  IMAD R31, R18, 0x2, R29 ;  /* 0x00000002121f7824 */ /* 0x000fe400078e021d */
[----:B------:R-:W-:Y:S02]  /*32d0*/  IMAD.MOV R7, RZ, RZ, -R7 ;  /* 0x000000ffff077224 */ /* 0x000fe400078e0a07 */
[----:B------:R-:W-:Y:S02]  /*32e0*/  IMAD.MOV R18, RZ, RZ, -R12 ;  /* 0x000000ffff127224 */ /* 0x000fe400078e0a0c */
[C---:B------:R-:W-:Y:S02]  /*32f0*/  IMAD R12, R5.reuse, R7, R16 ;  /* 0x00000007050c7224 */ /* 0x040fe400078e0210 */
[C---:B------:R-:W-:Y:S02]  /*3300*/  IMAD R16, R5.reuse, R18, R17 ;  /* 0x0000001205107224 */ /* 0x040fe400078e0211 */
[----:B------:R-:W-:Y:S01]  /*3310*/  @!P3 IMAD.IADD R14, R14, 0x1, -R5 ;  /* 0x000000010e0eb824 */ /* 0x000fe200078e0a05 */
[C---:B------:R-:W-:Y:S01]  /*3320*/  ISETP.GT.U32.AND P3, PT, R5.reuse, R188, PT ;  /* 0x000000bc0500720c */ /* 0x040fe20003f64070 */
[----:B------:R-:W-:Y:S01]  /*3330*/  @!P0 IMAD.MOV R168, RZ, RZ, -R168 ;  /* 0x000000ffffa88224 */ /* 0x000fe200078e0aa8 */
[----:B------:R-:W-:Y:S01]  /*3340*/  ISETP.GT.U32.AND P0, PT, R5, R16, PT ;  /* 0x000000100500720c */ /* 0x000fe20003f04070 */
[----:B------:R-:W-:-:S04]  /*3350*/  IMAD.HI.U32 R15, R6, R19, RZ ;  /* 0x00000013060f7227 */ /* 0x000fc800078e00ff */
[----:B------:R-:W-:Y:S02]  /*3360*/  IMAD R33, R20, 0x2, R31 ;  /* 0x0000000214217824 */ /* 0x000fe400078e021f */
[----:B------:R-:W-:Y:S02]  /*3370*/  IMAD.MOV R20, RZ, RZ, -R15 ;  /* 0x000000ffff147224 */ /* 0x000fe400078e0a0f */
[----:B------:R-:W-:Y:S02]  /*3380*/  IMAD R35, R22, 0x2, R33 ;  /* 0x0000000216237824 */ /* 0x000fe400078e0221 */
[--C-:B------:R-:W-:Y:S02]  /*3390*/  @!P3 IMAD.IADD R188, R188, 0x1, -R5.reuse ;  /* 0x00000001bcbcb824 */ /* 0x100fe400078e0a05 */
[----:B------:R-:W-:Y:S02]  /*33a0*/  @!P0 IMAD.IADD R16, R16, 0x1, -R5 ;  /* 0x0000000110108824 */ /* 0x000fe400078e0a05 */
[----:B------:R-:W-:-:S02]  /*33b0*/  @!P1 IMAD.MOV R188, RZ, RZ, -R188 ;  /* 0x000000ffffbc9224 */ /* 0x000fc400078e0abc */
[C---:B------:R-:W-:Y:S01]  /*33c0*/  IMAD R18, R5.reuse, R20, R19 ;  /* 0x0000001405127224 */ /* 0x040fe200078e0213 */
[----:B------:R-:W-:Y:S01]  /*33d0*/  ISETP.GT.U32.AND P1, PT, R5, R16, PT ;  /* 0x000000100500720c */ /* 0x000fe20003f24070 */
[----:B------:R-:W-:Y:S02]  /*33e0*/  IMAD.U32 R20, RZ, RZ, UR16 ;  /* 0x00000010ff147e24 */ /* 0x000fe4000f8e00ff */
[----:B------:R-:W-:Y:S02]  /*33f0*/  IMAD R37, R24, 0x2, R35 ;  /* 0x0000000218257824 */ /* 0x000fe400078e0223 */
[----:B------:R-:W-:Y:S02]  /*3400*/  VIADD R7, R0, 0x37 ;  /* 0x0000003700077836 */ /* 0x000fe40000000000 */
[----:B------:R-:W-:Y:S02]  /*3410*/  IMAD R39, R20, 0x2, R37 ;  /* 0x0000000214277824 */ /* 0x000fe400078e0225 */
[----:B------:R-:W-:Y:S01]  /*3420*/  @!P2 IMAD.MOV R155, RZ, RZ, -R155 ;  /* 0x000000ffff9ba224 */ /* 0x000fe200078e0a9b */
[----:B------:R-:W-:Y:S01]  /*3430*/  IABS R20, R7 ;  /* 0x0000000700147213 */ /* 0x000fe20000000000 */
[----:B------:R-:W-:Y:S01]  /*3440*/  IMAD R41, R22, 0x2, R39 ;  /* 0x0000000216297824 */ /* 0x000fe200078e0227 */
[----:B------:R-:W-:Y:S01]  /*3450*/  ISETP.GE.AND P3, PT, R7, RZ, PT ;  /* 0x000000ff0700720c */ /* 0x000fe20003f66270 */
[----:B------:R-:W-:Y:S01]  /*3460*/  @!P1 IMAD.IADD R16, R16, 0x1, -R5 ;  /* 0x0000000110109824 */ /* 0x000fe200078e0a05 */
[C---:B------:R-:W-:Y:S01]  /*3470*/  ISETP.GT.U32.AND P1, PT, R5.reuse, R18, PT ;  /* 0x000000120500720c */ /* 0x040fe20003f24070 */
[----:B------:R-:W-:Y:S01]  /*3480*/  IMAD.HI.U32 R7, R6, R20, RZ ;  /* 0x0000001406077227 */ /* 0x000fe200078e00ff */
[----:B------:R-:W-:-:S03]  /*3490*/  ISETP.GT.U32.AND P2, PT, R5, R14, PT ;  /* 0x0000000e0500720c */ /* 0x000fc60003f44070 */
[----:B------:R-:W-:Y:S02]  /*34a0*/  IMAD.MOV R7, RZ, RZ, -R7 ;  /* 0x000000ffff077224 */ /* 0x000fe400078e0a07 */
[----:B------:R-:W-:Y:S02]  /*34b0*/  IMAD R43, R24, 0x2, R41 ;  /* 0x00000002182b7824 */ /* 0x000fe400078e0229 */
[C---:B------:R-:W-:Y:S02]  /*34c0*/  IMAD R20, R5.reuse, R7, R20 ;  /* 0x0000000705147224 */ /* 0x040fe400078e0214 */
[----:B------:R-:W-:Y:S02]  /*34d0*/  IMAD R45, R26, 0x2, R43 ;  /* 0x000000021a2d7824 */ /* 0x000fe400078e022b */
[----:B------:R-:W-:Y:S01]  /*34e0*/  @!P1 IMAD.IADD R18, R18, 0x1, -R5 ;  /* 0x0000000112129824 */ /* 0x000fe200078e0a05 */
[----:B------:R-:W-:Y:S01]  /*34f0*/  ISETP.GT.U32.AND P1, PT, R5, R20, PT ;  /* 0x000000140500720c */ /* 0x000fe20003f24070 */
[----:B------:R-:W-:-:S02]  /*3500*/  IMAD R47, R28, 0x2, R45 ;  /* 0x000000021c2f7824 */ /* 0x000fc400078e022d */
[----:B------:R-:W-:Y:S02]  /*3510*/  VIADD R17, R0, 0x39 ;  /* 0x0000003900117836 */ /* 0x000fe40000000000 */
[----:B------:R-:W-:Y:S02]  /*3520*/  IMAD R49, R30, 0x2, R47 ;  /* 0x000000021e317824 */ /* 0x000fe400078e022f */
[----:B------:R-:W-:Y:S01]  /*3530*/  @!P2 IMAD.IADD R14, R14, 0x1, -R5 ;  /* 0x000000010e0ea824 */ /* 0x000fe200078e0a05 */
[----:B------:R-:W-:Y:S01]  /*3540*/  IABS R24, R17 ;  /* 0x0000001100187213 */ /* 0x000fe20000000000 */
[----:B------:R-:W-:Y:S01]  /*3550*/  VIADD R15, R0, 0x38 ;  /* 0x00000038000f7836 */ /* 0x000fe20000000000 */
[----:B------:R-:W-:Y:S01]  /*3560*/  ISETP.GE.AND P0, PT, R17, RZ, PT ;  /* 0x000000ff1100720c */ /* 0x000fe20003f06270 */
[----:B------:R-:W-:Y:S02]  /*3570*/  IMAD R51, R26, 0x2, R49 ;  /* 0x000000021a337824 */ /* 0x000fe400078e0231 */
[----:B------:R-:W-:Y:S01]  /*3580*/  @!P1 IMAD.IADD R20, R20, 0x1, -R5 ;  /* 0x0000000114149824 */ /* 0x000fe200078e0a05 */
[----:B------:R-:W-:Y:S01]  /*3590*/  IABS R22, R15 ;  /* 0x0000000f00167213 */ /* 0x000fe20000000000 */
[----:B------:R-:W-:Y:S01]  /*35a0*/  @!P4 IMAD.MOV R14, RZ, RZ, -R14 ;  /* 0x000000ffff0ec224 */ /* 0x000fe200078e0a0e */
[----:B------:R-:W-:Y:S01]  /*35b0*/  ISETP.GE.AND P2, PT, R15, RZ, PT ;  /* 0x000000ff0f00720c */ /* 0x000fe20003f46270 */
[----:B------:R-:W-:Y:S01]  /*35c0*/  IMAD.HI.U32 R17, R6, R24, RZ ;  /* 0x0000001806117227 */ /* 0x000fe200078e00ff */
[----:B------:R-:W-:-:S02]  /*35d0*/  ISETP.GT.U32.AND P4, PT, R5, R20, PT ;  /* 0x000000140500720c */ /* 0x000fc40003f84070 */
[----:B------:R-:W-:Y:S01]  /*35e0*/  ISETP.GT.U32.AND P1, PT, R5, R18, PT ;  /* 0x000000120500720c */ /* 0x000fe20003f24070 */
[----:B------:R-:W-:Y:S02]  /*35f0*/  IMAD R53, R28, 0x2, R51 ;  /* 0x000000021c357824 */ /* 0x000fe400078e0233 */
[----:B------:R-:W-:Y:S02]  /*3600*/  IMAD.MOV R17, RZ, RZ, -R17 ;  /* 0x000000ffff117224 */ /* 0x000fe400078e0a11 */
[----:B------:R-:W-:Y:S02]  /*3610*/  IMAD R55, R26, 0x2, R53 ;  /* 0x000000021a377824 */ /* 0x000fe400078e0235 */
[----:B------:R-:W-:Y:S02]  /*3620*/  VIADD R40, R0, 0x3b ;  /* 0x0000003b00287836 */ /* 0x000fe40000000000 */
[----:B------:R-:W-:-:S04]  /*3630*/  IMAD.HI.U32 R15, R6, R22, RZ ;  /* 0x00000016060f7227 */ /* 0x000fc800078e00ff */
[C---:B------:R-:W-:Y:S02]  /*3640*/  IMAD R24, R5.reuse, R17, R24 ;  /* 0x0000001105187224 */ /* 0x040fe400078e0218 */
[----:B------:R-:W-:Y:S01]  /*3650*/  IMAD R57, R28, 0x2, R55 ;  /* 0x000000021c397824 */ /* 0x000fe200078e0237 */
[----:B------:R-:W-:Y:S01]  /*3660*/  IABS R28, R40 ;  /* 0x00000028001c7213 */ /* 0x000fe20000000000 */
[----:B------:R-:W-:Y:S02]  /*3670*/  IMAD.MOV R15, RZ, RZ, -R15 ;  /* 0x000000ffff0f7224 */ /* 0x000fe400078e0a0f */
[----:B------:R-:W-:Y:S02]  /*3680*/  VIADD R19, R0, 0x3a ;  /* 0x0000003a00137836 */ /* 0x000fe40000000000 */
[----:B------:R-:W-:Y:S01]  /*3690*/  @!P4 IMAD.IADD R20, R20, 0x1, -R5 ;  /* 0x000000011414c824 */ /* 0x000fe200078e0a05 */
[C---:B------:R-:W-:Y:S01]  /*36a0*/  ISETP.GT.U32.AND P4, PT, R5.reuse, R24, PT ;  /* 0x000000180500720c */ /* 0x040fe20003f84070 */
[----:B------:R-:W-:Y:S01]  /*36b0*/  IMAD R22, R5, R15, R22 ;  /* 0x0000000f05167224 */ /* 0x000fe200078e0216 */
[----:B------:R-:W-:Y:S01]  /*36c0*/  IABS R26, R19 ;  /* 0x00000013001a7213 */ /* 0x000fe20000000000 */
[----:B------:R-:W-:-:S04]  /*36d0*/  IMAD.HI.U32 R15, R6, R28, RZ ;  /* 0x0000001c060f7227 */ /* 0x000fc800078e00ff */
[----:B------:R-:W-:Y:S02]  /*36e0*/  IMAD.MOV R15, RZ, RZ, -R15 ;  /* 0x000000ffff0f7224 */ /* 0x000fe400078e0a0f */
[----:B------:R-:W-:Y:S01]  /*36f0*/  @!P1 IMAD.IADD R18, R18, 0x1, -R5 ;  /* 0x0000000112129824 */ /* 0x000fe200078e0a05 */
[----:B------:R-:W-:Y:S01]  /*3700*/  ISETP.GT.U32.AND P1, PT, R5, R22, PT ;  /* 0x000000160500720c */ /* 0x000fe20003f24070 */
[----:B------:R-:W-:-:S04]  /*3710*/  IMAD.HI.U32 R7, R6, R26, RZ ;  /* 0x0000001a06077227 */ /* 0x000fc800078e00ff */
[----:B------:R-:W-:Y:S02]  /*3720*/  IMAD R59, R30, 0x2, R57 ;  /* 0x000000021e3b7824 */ /* 0x000fe400078e0239 */
[C---:B------:R-:W-:Y:S02]  /*3730*/  IMAD R28, R5.reuse, R15, R28 ;  /* 0x0000000f051c7224 */ /* 0x040fe400078e021c */
[----:B------:R-:W-:Y:S02]  /*3740*/  IMAD.MOV R7, RZ, RZ, -R7 ;  /* 0x000000ffff077224 */ /* 0x000fe400078e0a07 */
[----:B------:R-:W-:Y:S02]  /*3750*/  IMAD R61, R32, 0x2, R59 ;  /* 0x00000002203d7824 */ /* 0x000fe400078e023b */
[----:B------:R-:W-:Y:S01]  /*3760*/  @!P4 IMAD.IADD R24, R24, 0x1, -R5 ;  /* 0x000000011818c824 */ /* 0x000fe200078e0a05 */
[----:B------:R-:W-:Y:S01]  /*3770*/  ISETP.GT.U32.AND P4, PT, R5, R28, PT ;  /* 0x0000001c0500720c */ /* 0x000fe20003f84070 */
[----:B------:R-:W-:-:S02]  /*3780*/  VIADD R42, R0, 0x3c ;  /* 0x0000003c002a7836 */ /* 0x000fc40000000000 */
[C---:B------:R-:W-:Y:S02]  /*3790*/  IMAD R26, R5.reuse, R7, R26 ;  /* 0x00000007051a7224 */ /* 0x040fe400078e021a */
[----:B------:R-:W-:Y:S01]  /*37a0*/  IMAD R63, R30, 0x2, R61 ;  /* 0x000000021e3f7824 */ /* 0x000fe200078e023d */
[----:B------:R-:W-:Y:S01]  /*37b0*/  IABS R17, R42 ;  /* 0x0000002a00117213 */ /* 0x000fe20000000000 */
[----:B------:R-:W-:Y:S01]  /*37c0*/  @!P1 IMAD.IADD R22, R22, 0x1, -R5 ;  /* 0x0000000116169824 */ /* 0x000fe200078e0a05 */
[----:B------:R-:W-:Y:S01]  /*37d0*/  ISETP.GT.U32.AND P1, PT, R5, R26, PT ;  /* 0x0000001a0500720c */ /* 0x000fe20003f24070 */
[----:B------:R-:W-:Y:S02]  /*37e0*/  IMAD R65, R32, 0x2, R63 ;  /* 0x0000000220417824 */ /* 0x000fe400078e023f */
[C---:B------:R-:W-:Y:S02]  /*37f0*/  VIADD R44, R0.reuse, 0x3d ;  /* 0x0000003d002c7836 */ /* 0x040fe40000000000 */
[----:B------:R-:W-:-:S02]  /*3800*/  VIADD R46, R0, 0x3e ;  /* 0x0000003e002e7836 */ /* 0x000fc40000000000 */
[----:B------:R-:W-:Y:S01]  /*3810*/  IMAD.HI.U32 R7, R6, R17, RZ ;  /* 0x0000001106077227 */ /* 0x000fe200078e00ff */
[----:B------:R-:W-:Y:S02]  /*3820*/  IABS R32, R44 ;  /* 0x0000002c00207213 */ /* 0x000fe40000000000 */
[----:B------:R-:W-:Y:S01]  /*3830*/  IABS R34, R46 ;  /* 0x0000002e00227213 */ /* 0x000fe20000000000 */
[----:B------:R-:W-:Y:S02]  /*3840*/  IMAD R67, R30, 0x2, R65 ;  /* 0x000000021e437824 */ /* 0x000fe400078e0241 */
[----:B------:R-:W-:Y:S01]  /*3850*/  @!P4 IMAD.IADD R28, R28, 0x1, -R5 ;  /* 0x000000011c1cc824 */ /* 0x000fe200078e0a05 */
[----:B------:R-:W-:Y:S01]  /*3860*/  ISETP.GT.U32.AND P4, PT, R5, R24, PT ;  /* 0x000000180500720c */ /* 0x000fe20003f84070 */
[----:B------:R-:W-:Y:S02]  /*3870*/  IMAD.MOV R30, RZ, RZ, -R7 ;  /* 0x000000ffff1e7224 */ /* 0x000fe400078e0a07 */
[----:B------:R-:W-:-:S02]  /*3880*/  IMAD R69, R36, 0x2, R67 ;  /* 0x0000000224457824 */ /* 0x000fc400078e0243 */
[----:B------:R-:W-:-:S04]  /*3890*/  IMAD.HI.U32 R15, R6, R32, RZ ;  /* 0x00000020060f7227 */ /* 0x000fc800078e00ff */
[----:B------:R-:W-:-:S04]  /*38a0*/  IMAD.HI.U32 R7, R6, R34, RZ ;  /* 0x0000002206077227 */ /* 0x000fc800078e00ff */
[----:B------:R-:W-:Y:S01]  /*38b0*/  @!P6 IMAD.MOV R16, RZ, RZ, -R16 ;  /* 0x000000ffff10e224 */ /* 0x000fe200078e0a10 */
[C---:B------:R-:W-:Y:S01]  /*38c0*/  ISETP.GT.U32.AND P6, PT, R5.reuse, R28, PT ;  /* 0x0000001c0500720c */ /* 0x040fe20003fc4070 */
[C---:B------:R-:W-:Y:S02]  /*38d0*/  IMAD R6, R5.reuse, R30, R17 ;  /* 0x0000001e05067224 */ /* 0x040fe400078e0211 */
[----:B------:R-:W-:Y:S02]  /*38e0*/  IMAD.U32 R30, RZ, RZ, UR16 ;  /* 0x00000010ff1e7e24 */ /* 0x000fe4000f8e00ff */
[----:B------:R-:W-:Y:S02]  /*38f0*/  IMAD R71, R38, 0x2, R69 ;  /* 0x0000000226477824 */ /* 0x000fe400078e0245 */
[----:B------:R-:W-:Y:S01]  /*3900*/  @!P1 IMAD.IADD R26, R26, 0x1, -R5 ;  /* 0x000000011a1a9824 */ /* 0x000fe200078e0a05 */
[----:B------:R-:W-:Y:S01]  /*3910*/  ISETP.GT.U32.AND P1, PT, R5, R22, PT ;  /* 0x000000160500720c */ /* 0x000fe20003f24070 */
[----:B------:R-:W-:-:S02]  /*3920*/  IMAD R73, R30, 0x2, R71 ;  /* 0x000000021e497824 */ /* 0x000fc400078e0247 */
[----:B------:R-:W-:Y:S01]  /*3930*/  @!P5 IMAD.MOV R18, RZ, RZ, -R18 ;  /* 0x000000ffff12d224 */ /* 0x000fe200078e0a12 */
[C---:B------:R-:W-:Y:S01]  /*3940*/  ISETP.GT.U32.AND P5, PT, R5.reuse, R26, PT ;  /* 0x0000001a0500720c */ /* 0x040fe20003fa4070 */
[----:B------:R-:W-:Y:S02]  /*3950*/  IMAD R75, R36, 0x2, R73 ;  /* 0x00000002244b7824 */ /* 0x000fe400078e0249 */
[----:B------:R-:W-:Y:S02]  /*3960*/  IMAD.MOV R15, RZ, RZ, -R15 ;  /* 0x000000ffff0f7224 */ /* 0x000fe400078e0a0f */
[----:B------:R-:W-:Y:S02]  /*3970*/  IMAD.MOV R7, RZ, RZ, -R7 ;  /* 0x000000ffff077224 */ /* 0x000fe400078e0a07 */
[----:B------:R-:W-:Y:S02]  /*3980*/  IMAD R77, R30, 0x2, R75 ;  /* 0x000000021e4d7824 */ /* 0x000fe400078e024b */
[----:B------:R-:W-:Y:S01]  /*3990*/  @!P6 IMAD.IADD R28, R28, 0x1, -R5 ;  /* 0x000000011c1ce824 */ /* 0x000fe200078e0a05 */
[C---:B------:R-:W-:Y:S01]  /*39a0*/  ISETP.GT.U32.AND P6, PT, R5.reuse, R12, PT ;  /* 0x0000000c0500720c */ /* 0x040fe20003fc4070 */
[----:B------:R-:W-:-:S02]  /*39b0*/  IMAD R32, R5, R15, R32 ;  /* 0x0000000f05207224 */ /* 0x000fc400078e0220 */
[C---:B------:R-:W-:Y:S02]  /*39c0*/  IMAD R34, R5.reuse, R7, R34 ;  /* 0x0000000705227224 */ /* 0x040fe400078e0222 */
[----:B------:R-:W-:Y:S02]  /*39d0*/  IMAD R79, R36, 0x2, R77 ;  /* 0x00000002244f7824 */ /* 0x000fe400078e024d */
[--C-:B------:R-:W-:Y:S01]  /*39e0*/  @!P1 IMAD.IADD R22, R22, 0x1, -R5.reuse ;  /* 0x0000000116169824 */ /* 0x100fe200078e0a05 */
[C---:B------:R-:W-:Y:S01]  /*39f0*/  ISETP.GT.U32.AND P1, PT, R5.reuse, R6, PT ;  /* 0x000000060500720c */ /* 0x040fe20003f24070 */
[--C-:B------:R-:W-:Y:S01]  /*3a00*/  @!P4 IMAD.IADD R24, R24, 0x1, -R5.reuse ;  /* 0x000000011818c824 */ /* 0x100fe200078e0a05 */
[C---:B------:R-:W-:Y:S01]  /*3a10*/  ISETP.GT.U32.AND P4, PT, R5.reuse, R32, PT ;  /* 0x000000200500720c */ /* 0x040fe20003f84070 */
[----:B------:R-:W-:Y:S01]  /*3a20*/  @!P5 IMAD.IADD R26, R26, 0x1, -R5 ;  /* 0x000000011a1ad824 */ /* 0x000fe200078e0a05 */
[----:B------:R-:W-:Y:S01]  /*3a30*/  ISETP.GT.U32.AND P5, PT, R5, R34, PT ;  /* 0x000000220500720c */ /* 0x000fe20003fa4070 */
[----:B------:R-:W-:-:S02]  /*3a40*/  IMAD R81, R30, 0x2, R79 ;  /* 0x000000021e517824 */ /* 0x000fc400078e024f */
[----:B------:R-:W-:Y:S01]  /*3a50*/  @!P6 IMAD.IADD R12, R12, 0x1, -R5 ;  /* 0x000000010c0ce824 */ /* 0x000fe200078e0a05 */
[----:B------:R-:W-:Y:S01]  /*3a60*/  ISETP.GE.AND P6, PT, R40, RZ, PT ;  /* 0x000000ff2800720c */ /* 0x000fe20003fc6270 */
[----:B------:R-:W-:Y:S02]  /*3a70*/  IMAD R83, R36, 0x2, R81 ;  /* 0x0000000224537824 */ /* 0x000fe400078e0251 */
[----:B------:R-:W-:Y:S01]  /*3a80*/  @!P2 IMAD.MOV R22, RZ, RZ, -R22 ;  /* 0x000000ffff16a224 */ /* 0x000fe200078e0a16 */
[----:B------:R-:W-:Y:S01]  /*3a90*/  ISETP.GT.U32.AND P2, PT, R5, R12, PT ;  /* 0x0000000c0500720c */ /* 0x000fe20003f44070 */
[----:B------:R-:W-:Y:S02]  /*3aa0*/  IMAD R85, R30, 0x2, R83 ;  /* 0x000000021e557824 */ /* 0x000fe400078e0253 */
[----:B------:R-:W-:Y:S01]  /*3ab0*/  @!P1 IMAD.IADD R6, R6, 0x1, -R5 ;  /* 0x0000000106069824 */ /* 0x000fe200078e0a05 */
[----:B------:R-:W-:Y:S01]  /*3ac0*/  ISETP.GE.AND P1, PT, R19, RZ, PT ;  /* 0x000000ff1300720c */ /* 0x000fe20003f26270 */
[----:B------:R-:W-:Y:S01]  /*3ad0*/  IMAD R87, R36, 0x2, R85 ;  /* 0x0000000224577824 */ /* 0x000fe200078e0255 */
[----:B------:R-:W-:Y:S01]  /*3ae0*/  LOP3.LUT R19, RZ, R13, RZ, 0x33, !PT ;  /* 0x0000000dff137212 */ /* 0x000fe200078e33ff */
[--C-:B------:R-:W-:Y:S01]  /*3af0*/  @!P4 IMAD.IADD R32, R32, 0x1, -R5.reuse ;  /* 0x000000012020c824 */ /* 0x100fe200078e0a05 */
[----:B------:R-:W-:Y:S01]  /*3b00*/  ISETP.GT.U32.AND P4, PT, R5, R6, PT ;  /* 0x000000060500720c */ /* 0x000fe20003f84070 */
[----:B------:R-:W-:-:S02]  /*3b10*/  @!P5 IMAD.IADD R34, R34, 0x1, -R5 ;  /* 0x000000012222d824 */ /* 0x000fc400078e0a05 */
[----:B------:R-:W-:Y:S01]  /*3b20*/  IMAD R89, R30, 0x2, R87 ;  /* 0x000000021e597824 */ /* 0x000fe200078e0257 */
[C---:B------:R-:W-:Y:S01]  /*3b30*/  ISETP.GT.U32.AND P5, PT, R5.reuse, R32, PT ;  /* 0x000000200500720c */ /* 0x040fe20003fa4070 */
[----:B------:R-:W-:Y:S01]  /*3b40*/  @!P3 IMAD.MOV R20, RZ, RZ, -R20 ;  /* 0x000000ffff14b224 */ /* 0x000fe200078e0a14 */
[----:B------:R-:W-:Y:S01]  /*3b50*/  ISETP.GT.U32.AND P3, PT, R5, R34, PT ;  /* 0x000000220500720c */ /* 0x000fe20003f64070 */
[----:B------:R-:W-:Y:S02]  /*3b60*/  IMAD R91, R36, 0x2, R89 ;  /* 0x00000002245b7824 */ /* 0x000fe400078e0259 */
[----:B------:R-:W-:Y:S01]  /*3b70*/  @!P2 IMAD.IADD R12, R12, 0x1, -R5 ;  /* 0x000000010c0ca824 */ /* 0x000fe200078e0a05 */
[----:B------:R-:W-:Y:S01]  /*3b80*/  ISETP.GE.AND P2, PT, R0, RZ, PT ;  /* 0x000000ff0000720c */ /* 0x000fe20003f46270 */
[----:B------:R-:W-:Y:S02]  /*3b90*/  IMAD R93, R30, 0x2, R91 ;  /* 0x000000021e5d7824 */ /* 0x000fe400078e025b */
[----:B------:R-:W-:Y:S01]  /*3ba0*/  @!P0 IMAD.MOV R24, RZ, RZ, -R24 ;  /* 0x000000ffff188224 */ /* 0x000fe200078e0a18 */
[----:B------:R-:W-:Y:S01]  /*3bb0*/  ISETP.NE.AND P0, PT, R13, RZ, PT ;  /* 0x000000ff0d00720c */ /* 0x000fe20003f05270 */
[----:B------:R-:W-:-:S02]  /*3bc0*/  IMAD R17, R36, 0x2, R93 ;  /* 0x0000000224117824 */ /* 0x000fc400078e025d */
[--C-:B------:R-:W-:Y:S01]  /*3bd0*/  @!P4 IMAD.IADD R6, R6, 0x1, -R5.reuse ;  /* 0x000000010606c824 */ /* 0x100fe200078e0a05 */
[----:B------:R-:W-:Y:S01]  /*3be0*/  ISETP.GE.AND P4, PT, R42, RZ, PT ;  /* 0x000000ff2a00720c */ /* 0x000fe20003f86270 */
[--C-:B------:R-:W-:Y:S01]  /*3bf0*/  @!P5 IMAD.IADD R32, R32, 0x1, -R5.reuse ;  /* 0x000000012020d824 */ /* 0x100fe200078e0a05 */
[----:B------:R-:W-:Y:S01]  /*3c00*/  ISETP.GE.AND P5, PT, R44, RZ, PT ;  /* 0x000000ff2c00720c */ /* 0x000fe20003fa6270 */
[----:B------:R-:W-:Y:S01]  /*3c10*/  @!P3 IMAD.IADD R34, R34, 0x1, -R5 ;  /* 0x000000012222b824 */ /* 0x000fe200078e0a05 */
[C---:B------:R-:W-:Y:S01]  /*3c20*/  SEL R5, R19.reuse, R8, !P0 ;  /* 0x0000000813057207 */ /* 0x040fe20004000000 */
[----:B------:R-:W-:Y:S01]  /*3c30*/  IMAD R15, R30, 0x2, R17 ;  /* 0x000000021e0f7824 */ /* 0x000fe200078e0211 */
[----:B------:R-:W-:Y:S01]  /*3c40*/  ISETP.GE.AND P3, PT, R46, RZ, PT ;  /* 0x000000ff2e00720c */ /* 0x000fe20003f66270 */
[----:B------:R-:W-:Y:S01]  /*3c50*/  @!P2 IMAD.MOV R12, RZ, RZ, -R12 ;  /* 0x000000ffff0ca224 */ /* 0x000fe200078e0a0c */
[C---:B------:R-:W-:Y:S01]  /*3c60*/  SEL R200, R19.reuse, R14, !P0 ;  /* 0x0000000e13c87207 */ /* 0x040fe20004000000 */
[----:B------:R-:W-:Y:S01]  /*3c70*/  IMAD R13, R36, 0x2, R15 ;  /* 0x00000002240d7824 */ /* 0x000fe200078e020f */
[----:B------:R1:W-:Y:S01]  /*3c80*/  STL [R1+0xec], R5 ;  /* 0x0000ec0501007387 */ /* 0x0003e20000100800 */
[----:B------:R-:W-:Y:S01]  /*3c90*/  IMAD.U32 R14, RZ, RZ, UR16 ;  /* 0x00000010ff0e7e24 */ /* 0x000fe2000f8e00ff */
[C---:B------:R-:W-:Y:S01]  /*3ca0*/  SEL R214, R19.reuse, R16, !P0 ;  /* 0x0000001013d67207 */ /* 0x040fe20004000000 */
[----:B------:R-:W-:Y:S01]  /*3cb0*/  IMAD R7, R30, 0x2, R13 ;  /* 0x000000021e077824 */ /* 0x000fe200078e020d */
[C---:B------:R-:W-:Y:S01]  /*3cc0*/  SEL R146, R19.reuse, R146, !P0 ;  /* 0x0000009213927207 */ /* 0x040fe20004000000 */
[----:B------:R-:W-:Y:S01]  /*3cd0*/  IMAD.MOV.U32 R30, RZ, RZ, R6 ;  /* 0x000000ffff1e7224 */ /* 0x000fe200078e0006 */
[C---:B------:R-:W-:Y:S01]  /*3ce0*/  SEL R6, R19.reuse, R12, !P0 ;  /* 0x0000000c13067207 */ /* 0x040fe20004000000 */
[----:B------:R-:W-:Y:S01]  /*3cf0*/  IMAD.U32 R12, RZ, RZ, UR16 ;  /* 0x00000010ff0c7e24 */ /* 0x000fe2000f8e00ff */
[C---:B------:R-:W-:Y:S01]  /*3d00*/  SEL R161, R19.reuse, R161, !P0 ;  /* 0x000000a113a17207 */ /* 0x040fe20004000000 */
[----:B------:R-:W-:Y:S01]  /*3d10*/  IMAD R103, R36, 0x2, R7 ;  /* 0x0000000224677824 */ /* 0x000fe200078e0207 */
[C---:B-1----:R-:W-:Y:S01]  /*3d20*/  SEL R5, R19.reuse, R10, !P0 ;  /* 0x0000000a13057207 */ /* 0x042fe20004000000 */
[----:B------:R-:W-:Y:S01]  /*3d30*/  @!P1 IMAD.MOV R26, RZ, RZ, -R26 ;  /* 0x000000ffff1a9224 */ /* 0x000fe200078e0a1a */
[C---:B------:R-:W-:Y:S01]  /*3d40*/  SEL R174, R19.reuse, R174, !P0 ;  /* 0x000000ae13ae7207 */ /* 0x040fe20004000000 */
[----:B------:R-:W-:Y:S01]  /*3d50*/  IMAD R105, R12, 0x2, R103 ;  /* 0x000000020c697824 */ /* 0x000fe200078e0267 */
[C---:B------:R-:W-:Y:S01]  /*3d60*/  SEL R186, R19.reuse, R186, !P0 ;  /* 0x000000ba13ba7207 */ /* 0x040fe20004000000 */
[----:B------:R1:W-:Y:S01]  /*3d70*/  STL [R1+0xf0], R5 ;  /* 0x0000f00501007387 */ /* 0x0003e20000100800 */
[----:B------:R-:W-:Y:S01]  /*3d80*/  @!P6 IMAD.MOV R28, RZ, RZ, -R28 ;  /* 0x000000ffff1ce224 */ /* 0x000fe200078e0a1c */
[C---:B------:R-:W-:Y:S01]  /*3d90*/  SEL R194, R19.reuse, R194, !P0 ;  /* 0x000000c213c27207 */ /* 0x040fe20004000000 */
[----:B------:R-:W-:Y:S01]  /*3da0*/  @!P4 IMAD.MOV R30, RZ, RZ, -R30 ;  /* 0x000000ffff1ec224 */ /* 0x000fe200078e0a1e */
[C---:B------:R-:W-:Y:S01]  /*3db0*/  SEL R208, R19.reuse, R208, !P0 ;  /* 0x000000d013d07207 */ /* 0x040fe20004000000 */
[----:B------:R-:W-:Y:S01]  /*3dc0*/  @!P5 IMAD.MOV R32, RZ, RZ, -R32 ;  /* 0x000000ffff20d224 */ /* 0x000fe200078e0a20 */
[C---:B------:R-:W-:Y:S01]  /*3dd0*/  SEL R226, R19.reuse, R226, !P0 ;  /* 0x000000e213e27207 */ /* 0x040fe20004000000 */
[----:B------:R-:W-:Y:S01]  /*3de0*/  @!P3 IMAD.MOV R34, RZ, RZ, -R34 ;  /* 0x000000ffff22b224 */ /* 0x000fe200078e0a22 */
[----:B------:R-:W-:Y:S01]  /*3df0*/  SEL R145, R19, R145, !P0 ;  /* 0x0000009113917207 */ /* 0x000fe20004000000 */
[----:B------:R-:W-:Y:S01]  /*3e00*/  IMAD R21, R21, UR4, RZ ;  /* 0x0000000415157c24 */ /* 0x000fe2000f8e02ff */
[C---:B-1----:R-:W-:Y:S01]  /*3e10*/  SEL R5, R19.reuse, R11, !P0 ;  /* 0x0000000b13057207 */ /* 0x042fe20004000000 */
[----:B------:R-:W-:Y:S01]  /*3e20*/  IMAD.U32 R16, RZ, RZ, UR16 ;  /* 0x00000010ff107e24 */ /* 0x000fe2000f8e00ff */
[C---:B------:R-:W-:Y:S01]  /*3e30*/  SEL R160, R19.reuse, R160, !P0 ;  /* 0x000000a013a07207 */ /* 0x040fe20004000000 */
[----:B------:R-:W-:Y:S01]  /*3e40*/  IMAD R107, R14, 0x2, R105 ;  /* 0x000000020e6b7824 */ /* 0x000fe200078e0269 */
[C---:B------:R-:W-:Y:S01]  /*3e50*/  SEL R173, R19.reuse, R173, !P0 ;  /* 0x000000ad13ad7207 */ /* 0x040fe20004000000 */
[----:B------:R1:W-:Y:S01]  /*3e60*/  STL [R1+0x160], R5 ;  /* 0x0001600501007387 */ /* 0x0003e20000100800 */
[C---:B------:R-:W-:Y:S01]  /*3e70*/  SEL R185, R19.reuse, R185, !P0 ;  /* 0x000000b913b97207 */ /* 0x040fe20004000000 */
[----:B------:R-:W-:Y:S01]  /*3e80*/  IMAD R109, R16, 0x2, R107 ;  /* 0x00000002106d7824 */ /* 0x000fe200078e026b */
[----:B------:R-:W-:Y:S01]  /*3e90*/  SEL R195, R19, R195, !P0 ;  /* 0x000000c313c37207 */ /* 0x000fe20004000000 */
[----:B------:R-:W-:Y:S01]  /*3ea0*/  VIADD R11, R233, 0x7f ;  /* 0x0000007fe90b7836 */ /* 0x000fe20000000000 */
[C---:B------:R-:W-:Y:S01]  /*3eb0*/  SEL R209, R19.reuse, R209, !P0 ;  /* 0x000000d113d17207 */ /* 0x040fe20004000000 */
[----:B------:R-:W-:Y:S01]  /*3ec0*/  IMAD R111, R14, 0x2, R109 ;  /* 0x000000020e6f7824 */ /* 0x000fe200078e026d */
[C---:B------:R-:W-:Y:S01]  /*3ed0*/  SEL R225, R19.reuse, R225, !P0 ;  /* 0x000000e113e17207 */ /* 0x040fe20004000000 */
[----:B------:R-:W-:Y:S01]  /*3ee0*/  USHF.L.U32 UR4, UR12, 0x15, URZ ;  /* 0x000000150c047899 */ /* 0x000fe200080006ff */
[C---:B------:R-:W-:Y:S01]  /*3ef0*/  SEL R234, R19.reuse, R234, !P0 ;  /* 0x000000ea13ea7207 */ /* 0x040fe20004000000 */
[----:B------:R-:W-:Y:S01]  /*3f00*/  IMAD R113, R16, 0x2, R111 ;  /* 0x0000000210717824 */ /* 0x000fe200078e026f */
[C---:B-1----:R-:W-:Y:S01]  /*3f10*/  SEL R5, R19.reuse, R20, !P0 ;  /* 0x0000001413057207 */ /* 0x042fe20004000000 */
[----:B------:R-:W-:Y:S01]  /*3f20*/  IMAD R4, R4, 0x80, R9 ;  /* 0x0000008004047824 */ /* 0x000fe200078e0209 */
[C---:B------:R-:W-:Y:S01]  /*3f30*/  SEL R144, R19.reuse, R144, !P0 ;  /* 0x0000009013907207 */ /* 0x040fe20004000000 */
[----:B------:R-:W-:Y:S01]  /*3f40*/  IMAD R115, R14, 0x2, R113 ;  /* 0x000000020e737824 */ /* 0x000fe200078e0271 */
[C---:B------:R-:W-:Y:S01]  /*3f50*/  SEL R159, R19.reuse, R159, !P0 ;  /* 0x0000009f139f7207 */ /* 0x040fe20004000000 */
[----:B------:R1:W-:Y:S01]  /*3f60*/  STL [R1+0x1e8], R5 ;  /* 0x0001e80501007387 */ /* 0x0003e20000100800 */
[C---:B------:R-:W-:Y:S01]  /*3f70*/  SEL R172, R19.reuse, R172, !P0 ;  /* 0x000000ac13ac7207 */ /* 0x040fe20004000000 */
[----:B------:R-:W-:Y:S01]  /*3f80*/  IMAD R123, R16, 0x2, R115 ;  /* 0x00000002107b7824 */ /* 0x000fe200078e0273 */
[C---:B------:R-:W-:Y:S01]  /*3f90*/  SEL R184, R19.reuse, R184, !P0 ;  /* 0x000000b813b87207 */ /* 0x040fe20004000000 */
[----:B------:R-:W-:Y:S01]  /*3fa0*/  ULOP3.LUT UR4, UR4, 0x600000, URZ, 0xc0, !UPT ;  /* 0x0060000004047892 */ /* 0x000fe2000f8ec0ff */
[C---:B------:R-:W-:Y:S01]  /*3fb0*/  SEL R196, R19.reuse, R196, !P0 ;  /* 0x000000c413c47207 */ /* 0x040fe20004000000 */
[----:B------:R-:W-:Y:S01]  /*3fc0*/  IMAD R121, R14, 0x2, R123 ;  /* 0x000000020e797824 */ /* 0x000fe200078e027b */
[----:B------:R-:W-:-:S02]  /*3fd0*/  SEL R210, R19, R210, !P0 ;  /* 0x000000d213d27207 */ /* 0x000fc40004000000 */
[C---:B------:R-:W-:Y:S01]  /*3fe0*/  SEL R224, R19.reuse, R224, !P0 ;  /* 0x000000e013e07207 */ /* 0x040fe20004000000 */
[----:B------:R-:W-:Y:S01]  /*3ff0*/  IMAD R119, R16, 0x2, R121 ;  /* 0x0000000210777824 */ /* 0x000fe200078e0279 */
[C---:B------:R-:W-:Y:S02]  /*4000*/  SEL R252, R19.reuse, R252, !P0 ;  /* 0x000000fc13fc7207 */ /* 0x040fe40004000000 */
[C---:B------:R-:W-:Y:S01]  /*4010*/  SEL R143, R19.reuse, R143, !P0 ;  /* 0x0000008f138f7207 */ /* 0x040fe20004000000 */
[----:B------:R-:W-:Y:S01]  /*4020*/  IMAD R117, R14, 0x2, R119 ;  /* 0x000000020e757824 */ /* 0x000fe200078e0277 */
[C---:B------:R-:W-:Y:S02]  /*4030*/  SEL R158, R19.reuse, R158, !P0 ;  /* 0x0000009e139e7207 */ /* 0x040fe40004000000 */
[C---:B------:R-:W-:Y:S02]  /*4040*/  SEL R171, R19.reuse, R171, !P0 ;  /* 0x000000ab13ab7207 */ /* 0x040fe40004000000 */
[----:B------:R-:W-:-:S02]  /*4050*/  SEL R183, R19, R183, !P0 ;  /* 0x000000b713b77207 */ /* 0x000fc40004000000 */
[C---:B------:R-:W-:Y:S02]  /*4060*/  SEL R197, R19.reuse, R197, !P0 ;  /* 0x000000c513c57207 */ /* 0x040fe40004000000 */
[C---:B------:R-:W-:Y:S02]  /*4070*/  SEL R211, R19.reuse, R211, !P0 ;  /* 0x000000d313d37207 */ /* 0x040fe40004000000 */
[C---:B------:R-:W-:Y:S02]  /*4080*/  SEL R223, R19.reuse, R223, !P0 ;  /* 0x000000df13df7207 */ /* 0x040fe40004000000 */
        /* <DEDUP_REMOVED lines=25> */
[C---:B-1----:R-:W-:Y:S02]  /*4220*/  SEL R5, R19.reuse, R34, !P0 ;  /* 0x0000002213057207 */ /* 0x042fe40004000000 */
[----:B------:R-:W-:Y:S01]  /*4230*/  SEL R3, R19, R3, !P0 ;  /* 0x0000000313037207 */ /* 0x000fe20004000000 */
[----:B------:R-:W-:Y:S01]  /*4240*/  BAR.SYNC.DEFER_BLOCKING 0x0 ;  /* 0x0000000000007b1d */ /* 0x000fe20000010000 */
[----:B------:R-:W-:-:S02]  /*4250*/  LEA R138, P0, R21, UR20, 0x2 ;  /* 0x00000014158a7c11 */ /* 0x000fc4000f8010ff */
[C---:B------:R-:W-:Y:S02]  /*4260*/  LEA R20, P1, R232.reuse, UR22, 0x2 ;  /* 0x00000016e8147c11 */ /* 0x040fe4000f8210ff */
[----:B------:R-:W-:Y:S02]  /*4270*/  LEA.HI.X.SX32 R12, R21, UR21, 0x2, P0 ;  /* 0x00000015150c7c11 */ /* 0x000fe400080f16ff */
[----:B------:R-:W-:Y:S01]  /*4280*/  ISETP.GT.AND P0, PT, R11, 0x7f, PT ;  /* 0x0000007f0b00780c */ /* 0x000fe20003f04270 */
[----:B------:R1:W-:Y:S01]  /*4290*/  STL [R1+0x1ec], R3 ;  /* 0x0001ec0301007387 */ /* 0x0003e20000100800 */
[----:B------:R-:W-:Y:S01]  /*42a0*/  LEA.HI.X.SX32 R19, R232, UR23, 0x2, P1 ;  /* 0x00000017e8137c11 */ /* 0x000fe200088f16ff */
[----:B------:R-:W2:Y:S01]  /*42b0*/  LDCU.64 UR22, c[0x0][0x358] ;  /* 0x00006b00ff1677ac */ /* 0x000ea20008000a00 */
[----:B------:R-:W-:Y:S02]  /*42c0*/  ISETP.GE.AND P1, PT, R2, R233, PT ;  /* 0x000000e90200720c */ /* 0x000fe40003f26270 */
[----:B------:R-:W-:-:S02]  /*42d0*/  SEL R11, RZ, 0x4, !P0 ;  /* 0x00000004ff0b7807 */ /* 0x000fc40004000000 */
[----:B------:R-:W-:Y:S02]  /*42e0*/  LOP3.LUT R18, R2, 0x2, RZ, 0xfc, !PT ;  /* 0x0000000202127812 */ /* 0x000fe400078efcff */
[----:B------:R-:W-:Y:S02]  /*42f0*/  LEA R22, P2, R23, R138, 0x2 ;  /* 0x0000008a17167211 */ /* 0x000fe400078410ff */
[----:B-1----:R-:W-:Y:S02]  /*4300*/  SEL R3, R11, RZ, !P1 ;  /* 0x000000ff0b037207 */ /* 0x002fe40004800000 */
[----:B------:R-:W-:Y:S02]  /*4310*/  ISETP.GE.AND P0, PT, R18, R233, PT ;  /* 0x000000e91200720c */ /* 0x000fe40003f06270 */
[----:B------:R-:W-:Y:S02]  /*4320*/  LOP3.LUT R18, R2, 0x20, RZ, 0xfc, !PT ;  /* 0x0000002002127812 */ /* 0x000fe400078efcff */
[----:B------:R-:W-:-:S02]  /*4330*/  ISETP.NE.U32.AND P3, PT, R3, RZ, PT ;  /* 0x000000ff0300720c */ /* 0x000fc40003f65070 */
[----:B------:R-:W-:Y:S02]  /*4340*/  SEL R3, R11, RZ, !P0 ;  /* 0x000000ff0b037207 */ /* 0x000fe40004000000 */
[-C--:B------:R-:W-:Y:S02]  /*4350*/  ISETP.GE.AND P0, PT, R18, R233.reuse, PT ;  /* 0x000000e91200720c */ /* 0x080fe40003f06270 */
[----:B------:R-:W-:Y:S02]  /*4360*/  LOP3.LUT R18, R2, 0x22, RZ, 0xfc, !PT ;  /* 0x0000002202127812 */ /* 0x000fe400078efcff */
[----:B------:R-:W-:Y:S02]  /*4370*/  ISETP.NE.U32.AND P6, PT, R3, RZ, PT ;  /* 0x000000ff0300720c */ /* 0x000fe40003fc5070 */
[----:B------:R-:W-:Y:S02]  /*4380*/  SEL R3, R11, RZ, !P0 ;  /* 0x000000ff0b037207 */ /* 0x000fe40004000000 */
[----:B------:R-:W-:-:S02]  /*4390*/  ISETP.GE.AND P0, PT, R18, R233, PT ;  /* 0x000000e91200720c */ /* 0x000fc40003f06270 */
[----:B------:R-:W-:Y:S02]  /*43a0*/  LEA.HI.X.SX32 R23, R23, R12, 0x2, P2 ;  /* 0x0000000c17177211 */ /* 0x000fe400010f16ff */
[----:B------:R-:W-:Y:S02]  /*43b0*/  SEL R14, R11, RZ, !P0 ;  /* 0x000000ff0b0e7207 */ /* 0x000fe40004000000 */
[-C--:B------:R-:W-:Y:S02]  /*43c0*/  LEA R28, P4, R29, R138.reuse, 0x2 ;  /* 0x0000008a1d1c7211 */ /* 0x080fe400078810ff */
[-C--:B------:R-:W-:Y:S02]  /*43d0*/  LEA R26, P0, R27, R138.reuse, 0x2 ;  /* 0x0000008a1b1a7211 */ /* 0x080fe400078010ff */
[----:B------:R-:W-:Y:S02]  /*43e0*/  LEA R30, P2, R31, R138, 0x2 ;  /* 0x0000008a1f1e7211 */ /* 0x000fe400078410ff */
[----:B------:R-:W-:-:S02]  /*43f0*/  LEA.HI.X.SX32 R29, R29, R12, 0x2, P4 ;  /* 0x0000000c1d1d7211 */ /* 0x000fc400020f16ff */
[-C--:B------:R-:W-:Y:S02]  /*4400*/  LEA.HI.X.SX32 R27, R27, R12.reuse, 0x2, P0 ;  /* 0x0000000c1b1b7211 */ /* 0x080fe400000f16ff */
[----:B------:R-:W-:Y:S02]  /*4410*/  LEA.HI.X.SX32 R31, R31, R12, 0x2, P2 ;  /* 0x0000000c1f1f7211 */ /* 0x000fe400010f16ff */
[-C--:B------:R-:W-:Y:S02]  /*4420*/  LEA R36, P4, R37, R138.reuse, 0x2 ;  /* 0x0000008a25247211 */ /* 0x080fe400078810ff */
[-C--:B------:R-:W-:Y:S02]  /*4430*/  LEA R34, P0, R35, R138.reuse, 0x2 ;  /* 0x0000008a23227211 */ /* 0x080fe400078010ff */
[----:B------:R-:W-:Y:S02]  /*4440*/  LEA R38, P2, R39, R138, 0x2 ;  /* 0x0000008a27267211 */ /* 0x000fe400078410ff */
[----:B------:R-:W-:-:S02]  /*4450*/  LEA.HI.X.SX32 R37, R37, R12, 0x2, P4 ;  /* 0x0000000c25257211 */ /* 0x000fc400020f16ff */
[----:B------:R-:W-:Y:S02]  /*4460*/  LEA R24, P5, R25, R138, 0x2 ;  /* 0x0000008a19187211 */ /* 0x000fe400078a10ff */
[-C--:B------:R-:W-:Y:S02]  /*4470*/  LEA.HI.X.SX32 R35, R35, R12.reuse, 0x2, P0 ;  /* 0x0000000c23237211 */ /* 0x080fe400000f16ff */
[----:B------:R-:W-:Y:S02]  /*4480*/  LEA.HI.X.SX32 R39, R39, R12, 0x2, P2 ;  /* 0x0000000c27277211 */ /* 0x000fe400010f16ff */
[-C--:B------:R-:W-:Y:S02]  /*4490*/  LEA R44, P4, R45, R138.reuse, 0x2 ;  /* 0x0000008a2d2c7211 */ /* 0x080fe400078810ff */
[-C--:B------:R-:W-:Y:S02]  /*44a0*/  LEA R42, P0, R43, R138.reuse, 0x2 ;  /* 0x0000008a2b2a7211 */ /* 0x080fe400078010ff */
[----:B------:R-:W-:-:S02]  /*44b0*/  LEA R46, P2, R47, R138, 0x2 ;  /* 0x0000008a2f2e7211 */ /* 0x000fc400078410ff */
[-C--:B------:R-:W-:Y:S02]  /*44c0*/  LEA.HI.X.SX32 R25, R25, R12.reuse, 0x2, P5 ;  /* 0x0000000c19197211 */ /* 0x080fe400028f16ff */
[----:B------:R-:W-:Y:S02]  /*44d0*/  LEA.HI.X.SX32 R45, R45, R12, 0x2, P4 ;  /* 0x0000000c2d2d7211 */ /* 0x000fe400020f16ff */
[----:B------:R-:W-:Y:S02]  /*44e0*/  LEA R32, P5, R33, R138, 0x2 ;  /* 0x0000008a21207211 */ /* 0x000fe400078a10ff */
[-C--:B------:R-:W-:Y:S02]  /*44f0*/  LEA.HI.X.SX32 R43, R43, R12.reuse, 0x2, P0 ;  /* 0x0000000c2b2b7211 */ /* 0x080fe400000f16ff */
[----:B------:R-:W-:Y:S02]  /*4500*/  LEA.HI.X.SX32 R47, R47, R12, 0x2, P2 ;  /* 0x0000000c2f2f7211 */ /* 0x000fe400010f16ff */
[----:B------:R-:W-:-:S02]  /*4510*/  LEA R52, P4, R53, R138, 0x2 ;  /* 0x0000008a35347211 */ /* 0x000fc400078810ff */
[-C--:B------:R-:W-:Y:S02]  /*4520*/  LEA R50, P0, R51, R138.reuse, 0x2 ;  /* 0x0000008a33327211 */ /* 0x080fe400078010ff */
[----:B------:R-:W-:Y:S02]  /*4530*/  LEA R54, P2, R55, R138, 0x2 ;  /* 0x0000008a37367211 */ /* 0x000fe400078410ff */
[-C--:B------:R-:W-:Y:S02]  /*4540*/  LEA.HI.X.SX32 R33, R33, R12.reuse, 0x2, P5 ;  /* 0x0000000c21217211 */ /* 0x080fe400028f16ff */
[----:B------:R-:W-:Y:S02]  /*4550*/  LEA.HI.X.SX32 R53, R53, R12, 0x2, P4 ;  /* 0x0000000c35357211 */ /* 0x000fe400020f16ff */
[----:B------:R-:W-:Y:S02]  /*4560*/  LEA R40, P5, R41, R138, 0x2 ;  /* 0x0000008a29287211 */ /* 0x000fe400078a10ff */
[----:B------:R-:W-:-:S02]  /*4570*/  LEA.HI.X.SX32 R51, R51, R12, 0x2, P0 ;  /* 0x0000000c33337211 */ /* 0x000fc400000f16ff */
[----:B------:R-:W-:Y:S02]  /*4580*/  LEA.HI.X.SX32 R55, R55, R12, 0x2, P2 ;  /* 0x0000000c37377211 */ /* 0x000fe400010f16ff */
[-C--:B------:R-:W-:Y:S02]  /*4590*/  LEA R60, P4, R61, R138.reuse, 0x2 ;  /* 0x0000008a3d3c7211 */ /* 0x080fe400078810ff */
[-C--:B------:R-:W-:Y:S02]  /*45a0*/  LEA R58, P0, R59, R138.reuse, 0x2 ;  /* 0x0000008a3b3a7211 */ /* 0x080fe400078010ff */
[----:B------:R-:W-:Y:S02]  /*45b0*/  LEA R62, P2, R63, R138, 0x2 ;  /* 0x0000008a3f3e7211 */ /* 0x000fe400078410ff */
[-C--:B------:R-:W-:Y:S02]  /*45c0*/  LEA.HI.X.SX32 R41, R41, R12.reuse, 0x2, P5 ;  /* 0x0000000c29297211 */ /* 0x080fe400028f16ff */
        /* <DEDUP_REMOVED lines=19> */
[----:B------:R-:W-:Y:S02]  /*4700*/  LEA R82, P4, R83, R138, 0x2 ;  /* 0x0000008a53527211 */ /* 0x000fe400078810ff */
[----:B------:R-:W-:Y:S02]  /*4710*/  LEA.HI.X.SX32 R79, R79, R12, 0x2, P2 ;  /* 0x0000000c4f4f7211 */ /* 0x000fe400010f16ff */
        /* <DEDUP_REMOVED lines=21> */
[-C--:B------:R-:W-:Y:S01]  /*4870*/  LEA.HI.X.SX32 R97, R15, R12.reuse, 0x2, P0 ;  /* 0x0000000c0f617211 */ /* 0x080fe200000f16ff */
[----:B------:R-:W-:Y:S01]  /*4880*/  IMAD R15, R6, UR13, RZ ;  /* 0x0000000d060f7c24 */ /* 0x000fe2000f8e02ff */
[----:B------:R-:W-:Y:S01]  /*4890*/  LEA.HI.X.SX32 R101, R7, R12, 0x2, P2 ;  /* 0x0000000c07657211 */ /* 0x000fe200010f16ff */
[----:B------:R-:W-:Y:S01]  /*48a0*/  IMAD.SHL.U32 R7, R137, 0x4, RZ ;  /* 0x0000000489077824 */ /* 0x000fe200078e00ff */
        /* <DEDUP_REMOVED lines=19> */
[----:B------:R-:W-:Y:S01]  /*49e0*/  ISETP.NE.U32.AND P1, PT, R3, RZ, PT ;  /* 0x000000ff0300720c */ /* 0x000fe20003f25070 */
[----:B------:R-:W-:Y:S01]  /*49f0*/  IMAD R3, R16, 0x2, R117 ;  /* 0x0000000210037824 */ /* 0x000fe200078e0275 */
[-C--:B------:R-:W-:Y:S02]  /*4a00*/  LEA.HI.X.SX32 R111, R111, R12.reuse, 0x2, P5 ;  /* 0x0000000c6f6f7211 */ /* 0x080fe400028f16ff */
[----:B------:R-:W-:Y:S02]  /*4a10*/  LEA.HI.X.SX32 R163, R117, R12, 0x2, P4 ;  /* 0x0000000c75a37211 */ /* 0x000fe400020f16ff */
[----:B------:R-:W-:Y:S02]  /*4a20*/  LEA R244, P5, R121, R138, 0x2 ;  /* 0x0000008a79f47211 */ /* 0x000fe400078a10ff */
[-C--:B------:R-:W-:Y:S02]  /*4a30*/  LEA.HI.X.SX32 R151, R119, R12.reuse, 0x2, P0 ;  /* 0x0000000c77977211 */ /* 0x080fe400000f16ff */
[----:B------:R-:W-:-:S02]  /*4a40*/  LEA.HI.X.SX32 R117, R120, R12, 0x2, P2 ;  /* 0x0000000c78757211 */ /* 0x000fc400010f16ff */
[-C--:B------:R-:W-:Y:S01]  /*4a50*/  LEA R118, P0, R122, R138.reuse, 0x2 ;  /* 0x0000008a7a767211 */ /* 0x080fe200078010ff */
[----:B------:R-:W-:Y:S01]  /*4a60*/  STL.64 [R1+0x8], R150 ;  /* 0x0000089601007387 */ /* 0x000fe20000100a00 */
[----:B------:R-:W-:Y:S02]  /*4a70*/  LEA R120, P2, R124, R138, 0x2 ;  /* 0x0000008a7c787211 */ /* 0x000fe400078410ff */
[-C--:B------:R-:W-:Y:S01]  /*4a80*/  LEA.HI.X.SX32 R245, R121, R12.reuse, 0x2, P5 ;  /* 0x0000000c79f57211 */ /* 0x080fe200028f16ff */
[----:B------:R-:W-:Y:S01]  /*4a90*/  STL.64 [R1+0x10], R162 ;  /* 0x000010a201007387 */ /* 0x000fe20000100a00 */
[-C--:B------:R-:W-:Y:S02]  /*4aa0*/  LEA.HI.X.SX32 R119, R122, R12.reuse, 0x2, P0 ;  /* 0x0000000c7a777211 */ /* 0x080fe400000f16ff */
[----:B------:R-:W-:Y:S01]  /*4ab0*/  LEA.HI.X.SX32 R121, R124, R12, 0x2, P2 ;  /* 0x0000000c7c797211 */ /* 0x000fe200010f16ff */
[----:B------:R1:W-:Y:S01]  /*4ac0*/  STL [R1+0x1e4], R15 ;  /* 0x0001e40f01007387 */ /* 0x0003e20000100800 */
[----:B------:R-:W-:-:S02]  /*4ad0*/  LEA R122, P0, R126, R138, 0x2 ;  /* 0x0000008a7e7a7211 */ /* 0x000fc400078010ff */
[----:B------:R-:W-:Y:S02]  /*4ae0*/  LEA R124, P2, R128, R138, 0x2 ;  /* 0x0000008a807c7211 */ /* 0x000fe400078410ff */
[-C--:B------:R-:W-:Y:S02]  /*4af0*/  LEA.HI.X.SX32 R123, R126, R12.reuse, 0x2, P0 ;  /* 0x0000000c7e7b7211 */ /* 0x080fe400000f16ff */
[----:B------:R-:W-:Y:S02]  /*4b00*/  LEA.HI.X.SX32 R125, R128, R12, 0x2, P2 ;  /* 0x0000000c807d7211 */ /* 0x000fe400010f16ff */
[-C--:B------:R-:W-:Y:S02]  /*4b10*/  LEA R126, P0, R130, R138.reuse, 0x2 ;  /* 0x0000008a827e7211 */ /* 0x080fe400078010ff */
[----:B------:R-:W-:Y:S02]  /*4b20*/  LEA R128, P2, R132, R138, 0x2 ;  /* 0x0000008a84807211 */ /* 0x000fe400078410ff */
[----:B------:R-:W-:-:S02]  /*4b30*/  LEA.HI.X.SX32 R127, R130, R12, 0x2, P0 ;  /* 0x0000000c827f7211 */ /* 0x000fc400000f16ff */
[----:B------:R-:W-:Y:S02]  /*4b40*/  LEA.HI.X.SX32 R129, R132, R12, 0x2, P2 ;  /* 0x0000000c84817211 */ /* 0x000fe400010f16ff */
[-C--:B------:R-:W-:Y:S02]  /*4b50*/  LEA R130, P0, R134, R138.reuse, 0x2 ;  /* 0x0000008a86827211 */ /* 0x080fe400078010ff */
[----:B------:R-:W-:Y:S02]  /*4b60*/  LEA R132, P2, R136, R138, 0x2 ;  /* 0x0000008a88847211 */ /* 0x000fe400078410ff */
[-C--:B------:R-:W-:Y:S02]  /*4b70*/  LEA.HI.X.SX32 R131, R134, R12.reuse, 0x2, P0 ;  /* 0x0000000c86837211 */ /* 0x080fe400000f16ff */
[----:B------:R-:W-:Y:S02]  /*4b80*/  LEA.HI.X.SX32 R133, R136, R12, 0x2, P2 ;  /* 0x0000000c88857211 */ /* 0x000fe400010f16ff */
[----:B------:R-:W-:-:S02]  /*4b90*/  LEA R134, P0, R152, R138, 0x2 ;  /* 0x0000008a98867211 */ /* 0x000fc400078010ff */
[----:B------:R-:W-:Y:S02]  /*4ba0*/  LEA R136, P2, R149, R138, 0x2 ;  /* 0x0000008a95887211 */ /* 0x000fe400078410ff */
[----:B------:R-:W-:Y:S02]  /*4bb0*/  LOP3.LUT R13, R137, 0x60, RZ, 0xc0, !PT ;  /* 0x00000060890d7812 */ /* 0x000fe400078ec0ff */
[-C--:B------:R-:W-:Y:S02]  /*4bc0*/  LEA.HI.X.SX32 R135, R152, R12.reuse, 0x2, P0 ;  /* 0x0000000c98877211 */ /* 0x080fe400000f16ff */
[----:B------:R-:W-:Y:S02]  /*4bd0*/  LEA.HI.X.SX32 R137, R149, R12, 0x2, P2 ;  /* 0x0000000c95897211 */ /* 0x000fe400010f16ff */
[----:B------:R-:W-:Y:S02]  /*4be0*/  LEA R152, P2, R3, R138, 0x2 ;  /* 0x0000008a03987211 */ /* 0x000fe400078410ff */
[----:B------:R-:W-:-:S02]  /*4bf0*/  LOP3.LUT R17, R2, 0x40, RZ, 0xfc, !PT ;  /* 0x0000004002117812 */ /* 0x000fc400078efcff */
[----:B------:R-:W-:Y:S02]  /*4c00*/  LEA.HI.X.SX32 R153, R3, R12, 0x2, P2 ;  /* 0x0000000c03997211 */ /* 0x000fe400010f16ff */
[----:B------:R-:W-:Y:S02]  /*4c10*/  LEA R6, P2, R15, R20, 0x2 ;  /* 0x000000140f067211 */ /* 0x000fe400078410ff */
[----:B------:R-:W-:Y:S01]  /*4c20*/  ISETP.GE.AND P5, PT, R17, R233, PT ;  /* 0x000000e91100720c */ /* 0x000fe20003fa6270 */
[----:B------:R3:W-:Y:S01]  /*4c30*/  STL.64 [R1+0x18], R152 ;  /* 0x0000189801007387 */ /* 0x0007e20000100a00 */
[----:B------:R-:W-:Y:S02]  /*4c40*/  ISETP.NE.U32.AND P4, PT, R14, RZ, PT ;  /* 0x000000ff0e00720c */ /* 0x000fe40003f85070 */
[----:B------:R-:W-:Y:S02]  /*4c50*/  LOP3.LUT R16, R2, 0x42, RZ, 0xfc, !PT ;  /* 0x0000004202107812 */ /* 0x000fe400078efcff */
[----:B------:R-:W-:-:S02]  /*4c60*/  LOP3.LUT R14, R7, 0x7c, RZ, 0xc0, !PT ;  /* 0x0000007c070e7812 */ /* 0x000fc400078ec0ff */
[----:B------:R-:W-:Y:S02]  /*4c70*/  LEA.HI.X.SX32 R7, R15, R19, 0x2, P2 ;  /* 0x000000130f077211 */ /* 0x000fe400010f16ff */
[----:B-1----:R-:W-:Y:S01]  /*4c80*/  SEL R15, R11, RZ, !P5 ;  /* 0x000000ff0b0f7207 */ /* 0x002fe20006800000 */
[----:B------:R-:W-:Y:S01]  /*4c90*/  IMAD R3, R13, 0x100, R14 ;  /* 0x000001000d037824 */ /* 0x000fe200078e020e */
[----:B------:R-:W-:Y:S02]  /*4ca0*/  ISETP.GE.AND P5, PT, R16, R233, PT ;  /* 0x000000e91000720c */ /* 0x000fe40003fa6270 */
[----:B------:R-:W-:Y:S02]  /*4cb0*/  ISETP.NE.U32.AND P0, PT, R148, RZ, PT ;  /* 0x000000ff9400720c */ /* 0x000fe40003f05070 */
[----:B------:R-:W-:Y:S02]  /*4cc0*/  LEA R138, P2, R147, R138, 0x2 ;  /* 0x0000008a938a7211 */ /* 0x000fe400078410ff */
[----:B------:R-:W-:Y:S01]  /*4cd0*/  SEL R13, R11, RZ, !P5 ;  /* 0x000000ff0b0d7207 */ /* 0x000fe20006800000 */
[----:B--23--:R-:W-:Y:S10]  /*4ce0*/  BRA.U UP0, `(.L_x_5) ;  /* 0x0000000100187547 */ /* 0x00cff4000b800000 */
[----:B------:R-:W-:Y:S01]  /*4cf0*/  ELECT P5, URZ, PT ;  /* 0x0000000000ff782f */ /* 0x000fe200038a0000 */
[----:B------:R-:W-:Y:S01]  /*4d00*/  IMAD.MOV.U32 R9, RZ, RZ, 0x1 ;  /* 0x00000001ff097424 */ /* 0x000fe200078e00ff */
[----:B------:R-:W-:Y:S01]  /*4d10*/  UMOV UR6, 0x40 ;  /* 0x0000004000067882 */ /* 0x000fe20000000000 */
[----:B------:R-:W-:Y:S01]  /*4d20*/  UVIRTCOUNT.DEALLOC.SMPOOL 0x80 ;  /* 0x000000800000784c */ /* 0x000fe20000000000 */
[----:B------:R-:W-:-:S09]  /*4d30*/  ULEA UR6, UR5, UR6, 0x18 ;  /* 0x0000000605067291 */ /* 0x000fd2000f8ec0ff */
[----:B------:R1:W-:Y:S03]  /*4d40*/  @P5 STS.U8 [UR6], R9 ;  /* 0x00000009ff005988 */ /* 0x0003e60008000006 */
.L_x_5:
[----:B------:R-:W-:Y:S01]  /*4d50*/  UIADD3 UR6, UPT, UPT, UR8, UR4, URZ ;  /* 0x0000000408067290 */ /* 0x000fe2000fffe0ff */
[----:B------:R-:W-:Y:S01]  /*4d60*/  VIADD R14, R4, UR7 ;  /* 0x00000007040e7c36 */ /* 0x000fe20008000000 */
[----:B------:R-:W-:Y:S01]  /*4d70*/  VOTEU.ALL UP1, P0 ;  /* 0x0000000000ff7886 */ /* 0x000fe20000020000 */
[----:B------:R-:W-:Y:S01]  /*4d80*/  UIADD3 UR14, UPT, UPT, UR7, 0x30000, URZ ;  /* 0x00030000070e7890 */ /* 0x000fe2000fffe0ff */
[----:B------:R-:W-:Y:S01]  /*4d90*/  LEA.HI.X.SX32 R139, R147, R12, 0x2, P2 ;  /* 0x0000000c938b7211 */ /* 0x000fe200010f16ff */
[----:B------:R-:W-:Y:S01]  /*4da0*/  VOTEU.ALL UP2, P0 ;  /* 0x0000000000ff7886 */ /* 0x000fe20000040000 */
[----:B------:R-:W-:Y:S01]  /*4db0*/  LOP3.LUT R16, R2, 0x60, RZ, 0xfc, !PT ;  /* 0x0000006002107812 */ /* 0x000fe200078efcff */
[----:B------:R-:W-:Y:S01]  /*4dc0*/  IMAD.U32 R12, RZ, RZ, UR6 ;  /* 0x00000006ff0c7e24 */ /* 0x000fe2000f8e00ff */
[----:B------:R-:W-:-:S04]  /*4dd0*/  @!UP1 UIADD3 UR10, UPT, UPT, -UR9, 0x100000, URZ ;  /* 0x00100000090a9890 */ /* 0x000fc8000fffe1ff */
[----:B------:R-:W-:Y:S02]  /*4de0*/  @!UP1 USHF.L.U32 UR11, UR10, 0xb, URZ ;  /* 0x0000000b0a0b9899 */ /* 0x000fe400080006ff */
[----:B------:R-:W-:Y:S01]  /*4df0*/  @!UP1 USHF.L.U32 UR10, UR10, 0x1, URZ ;  /* 0x000000010a0a9899 */ /* 0x000fe200080006ff */
[----:B------:R-:W-:Y:S01]  /*4e00*/  STTM.16dp32bit_t0_t15.x32 tmem[UR6], RZ ;  /* 0x000000ff000079ed */ /* 0x000fe20008a80006 */
[----:B------:R-:W-:Y:S01]  /*4e10*/  STTM.16dp32bit_t16_t31.x32 tmem[UR6+0x20], RZ ;  /* 0x000020ff000079ed */ /* 0x000fe20008aa0006 */
[----:B------:R-:W2:Y:S01]  /*4e20*/  FENCE.VIEW.ASYNC.T ;  /* 0x00000000000073c6 */ /* 0x000ea20000000200 */
[----:B------:R-:W-:-:S04]  /*4e30*/  @!UP1 UIADD3 UR4, UPT, UPT, -UR9, 0x100000, URZ ;  /* 0x0010000009049890 */ /* 0x000fc8000fffe1ff */
[----:B------:R-:W-:Y:S02]  /*4e40*/  @!UP1 USHF.L.U32 UR5, UR4, 0xb, URZ ;  /* 0x0000000b04059899 */ /* 0x000fe400080006ff */
[----:B------:R-:W-:Y:S01]  /*4e50*/  @!UP1 USHF.L.U32 UR4, UR4, 0x1, URZ ;  /* 0x0000000104049899 */ /* 0x000fe200080006ff */
[----:B--2---:R-:W-:Y:S01]  /*4e60*/  BAR.SYNC.DEFER_BLOCKING 0x0 ;  /* 0x0000000000007b1d */ /* 0x004fe20000010000 */
[----:B------:R-:W-:Y:S02]  /*4e70*/  ISETP.NE.U32.AND P2, PT, R15, RZ, PT ;  /* 0x000000ff0f00720c */ /* 0x000fe40003f45070 */
[C---:B-1----:R-:W-:Y:S02]  /*4e80*/  LOP3.LUT R9, R2.reuse, 0x62, RZ, 0xfc, !PT ;  /* 0x0000006202097812 */ /* 0x042fe400078efcff */
[----:B------:R-:W-:Y:S01]  /*4e90*/  ISETP.NE.U32.AND P5, PT, R13, RZ, PT ;  /* 0x000000ff0d00720c */ /* 0x000fe20003fa5070 */
[----:B------:R-:W-:Y:S01]  /*4ea0*/  UMOV UR9, UR14 ;  /* 0x0000000e00097c82 */ /* 0x000fe20008000000 */
[----:B------:R-:W-:Y:S01]  /*4eb0*/  VOTEU.ALL UP1, P0 ;  /* 0x0000000000ff7886 */ /* 0x000fe20000020000 */
[----:B------:R1:W-:Y:S01]  /*4ec0*/  STL [R1+0x1f8], R12 ;  /* 0x0001f80c01007387 */ /* 0x0003e20000100800 */
[----:B------:R-:W-:-:S02]  /*4ed0*/  LOP3.LUT R13, R2, 0x6, RZ, 0xfc, !PT ;  /* 0x00000006020d7812 */ /* 0x000fc400078efcff */
[C---:B------:R-:W-:Y:S02]  /*4ee0*/  LOP3.LUT R15, R2.reuse, 0x44, RZ, 0xfc, !PT ;  /* 0x00000044020f7812 */ /* 0x040fe400078efcff */
[----:B-1----:R-:W-:Y:S01]  /*4ef0*/  LOP3.LUT R12, R2, 0x4, RZ, 0xfc, !PT ;  /* 0x00000004020c7812 */ /* 0x002fe200078efcff */
[----:B------:R-:W1:Y:S02]  /*4f00*/  FENCE.VIEW.ASYNC.S ;  /* 0x00000000000073c6 */ /* 0x000e640000000000 */
[----:B-1----:R-:W1:Y:S02]  /*4f10*/  @!UP1 SYNCS.EXCH.64 URZ, [UR9], UR10 ;  /* 0x0000000a09ff95b2 */ /* 0x002e640008000100 */
[----:B-1----:R-:W-:Y:S06]  /*4f20*/  BAR.SYNC.DEFER_BLOCKING 0x0 ;  /* 0x0000000000007b1d */ /* 0x002fec0000010000 */
[----:B------:R1:W2:Y:S02]  /*4f30*/  @!UP2 SYNCS.EXCH.64 URZ, [UR7+0x30008], UR4 ;  /* 0x0300080407ffa5b2 */ /* 0x0002a40008000100 */
[----:B------:R-:W-:Y:S01]  /*4f40*/  @!PT LDS RZ, [RZ] ;  /* 0x00000000fffff984 */ /* 0x000fe20000000800 */
[----:B------:R-:W-:Y:S01]  /*4f50*/  @!PT LDS RZ, [RZ] ;  /* 0x00000000fffff984 */ /* 0x000fe20000000800 */
[----:B------:R-:W-:Y:S01]  /*4f60*/  @!PT LDS RZ, [RZ] ;  /* 0x00000000fffff984 */ /* 0x000fe20000000800 */
[----:B--2---:R-:W-:Y:S01]  /*4f70*/  LDGSTS.E [R14], desc[UR22][R116.64], P3 ;  /* 0x00000000740e7fae */ /* 0x004fe200099a1016 */
[----:B------:R-:W-:-:S02]  /*4f80*/  ISETP.GE.AND P3, PT, R16, R233, PT ;  /* 0x000000e91000720c */ /* 0x000fc40003f66270 */
[----:B------:R-:W-:Y:S01]  /*4f90*/  LOP3.LUT R16, R2, 0x24, RZ, 0xfc, !PT ;  /* 0x0000002402107812 */ /* 0x000fe200078efcff */
[----:B------:R-:W-:Y:S01]  /*4fa0*/  LDGSTS.E [R14+0x8], desc[UR22][R118.64], P6 ;  /* 0x00008000760e7fae */ /* 0x000fe2000b1a1016 */
[-C--:B------:R-:W-:Y:S02]  /*4fb0*/  ISETP.GE.AND P6, PT, R9, R233.reuse, PT ;  /* 0x000000e90900720c */ /* 0x080fe40003fc6270 */
[C---:B------:R-:W-:Y:S01]  /*4fc0*/  SEL R9, R11.reuse, RZ, !P3 ;  /* 0x000000ff0b097207 */ /* 0x040fe20005800000 */
[----:B------:R-:W-:Y:S01]  /*4fd0*/  LDGSTS.E [R14+0x2000], desc[UR22][R30.64], P1 ;  /* 0x020000001e0e7fae */ /* 0x000fe200089a1016 */
[----:B------:R-:W-:Y:S02]  /*4fe0*/  ISETP.GE.AND P3, PT, R12, R233, PT ;  /* 0x000000e90c00720c */ /* 0x000fe40003f66270 */
[----:B------:R-:W-:Y:S01]  /*4ff0*/  SEL R12, R11, RZ, !P6 ;  /* 0x000000ff0b0c7207 */ /* 0x000fe20007000000 */
[----:B------:R-:W-:Y:S01]  /*5000*/  LDGSTS.E [R14+0x2008], desc[UR22][R32.64], P4 ;  /* 0x02008000200e7fae */ /* 0x000fe2000a1a1016 */
[----:B------:R-:W-:-:S02]  /*5010*/  ISETP.NE.U32.AND P1, PT, R9, RZ, PT ;  /* 0x000000ff0900720c */ /* 0x000fc40003f25070 */
[-C--:B------:R-:W-:Y:S01]  /*5020*/  ISETP.GE.AND P6, PT, R13, R233.reuse, PT ;  /* 0x000000e90d00720c */ /* 0x080fe20003fc6270 */
[----:B------:R-:W-:Y:S01]  /*5030*/  LDGSTS.E [R14+0x4000], desc[UR22][R62.64], P2 ;  /* 0x040000003e0e7fae */ /* 0x000fe200091a1016 */
[----:B------:R-:W-:Y:S02]  /*5040*/  LOP3.LUT R13, R2, 0x26, RZ, 0xfc, !PT ;  /* 0x00000026020d7812 */ /* 0x000fe400078efcff */
[C---:B------:R-:W-:Y:S01]  /*5050*/  SEL R9, R11.reuse, RZ, !P3 ;  /* 0x000000ff0b097207 */ /* 0x040fe20005800000 */
[----:B------:R-:W-:Y:S01]  /*5060*/  LDGSTS.E [R14+0x4008], desc[UR22][R64.64], P5 ;  /* 0x04008000400e7fae */ /* 0x000fe2000a9a1016 */
[----:B------:R-:W-:Y:S02]  /*5070*/  ISETP.NE.U32.AND P3, PT, R12, RZ, PT ;  /* 0x000000ff0c00720c */ /* 0x000fe40003f65070 */
[----:B------:R-:W-:Y:S02]  /*5080*/  SEL R12, R11, RZ, !P6 ;  /* 0x000000ff0b0c7207 */ /* 0x000fe40007000000 */
[-C--:B------:R-:W-:Y:S01]  /*5090*/  ISETP.GE.AND P2, PT, R16, R233.reuse, PT ;  /* 0x000000e91000720c */ /* 0x080fe20003f46270 */
[----:B------:R-:W-:Y:S01]  /*50a0*/  LDGSTS.E [R14+0x6000], desc[UR22][R94.64], P1 ;  /* 0x060000005e0e7fae */ /* 0x000fe200089a1016 */
[----:B------:R-:W-:-:S02]  /*50b0*/  ISETP.GE.AND P5, PT, R13, R233, PT ;  /* 0x000000e90d00720c */ /* 0x000fc40003fa6270 */
[----:B------:R-:W-:Y:S02]  /*50c0*/  LOP3.LUT R13, R2, 0x46, RZ, 0xfc, !PT ;  /* 0x00000046020d7812 */ /* 0x000fe400078efcff */
[----:B------:R-:W-:Y:S02]  /*50d0*/  ISETP.NE.U32.AND P4, PT, R9, RZ, PT ;  /* 0x000000ff0900720c */ /* 0x000fe40003f85070 */
[----:B------:R-:W-:Y:S01]  /*50e0*/  ISETP.NE.U32.AND P6, PT, R12, RZ, PT ;  /* 0x000000ff0c00720c */ /* 0x000fe20003fc5070 */
[----:B------:R2:W-:Y:S01]  /*50f0*/  LDGSTS.E [R14+0x6008], desc[UR22][R96.64], P3 ;  /* 0x06008000600e7fae */ /* 0x0005e200099a1016 */
[C---:B------:R-:W-:Y:S02]  /*5100*/  SEL R9, R11.reuse, RZ, !P2 ;  /* 0x000000ff0b097207 */ /* 0x040fe40005000000 */
[----:B------:R-:W-:Y:S02]  /*5110*/  SEL R12, R11, RZ, !P5 ;  /* 0x000000ff0b0c7207 */ /* 0x000fe40006800000 */
[----:B------:R-:W-:-:S02]  /*5120*/  ISETP.GE.AND P2, PT, R15, R233, PT ;  /* 0x000000e90f00720c */ /* 0x000fc40003f46270 */
[----:B------:R-:W-:Y:S02]  /*5130*/  ISETP.GE.AND P5, PT, R13, R233, PT ;  /* 0x000000e90d00720c */ /* 0x000fe40003fa6270 */
[----:B------:R-:W-:Y:S02]  /*5140*/  LOP3.LUT R13, R4, 0x10, RZ, 0x3c, !PT ;  /* 0x00000010040d7812 */ /* 0x000fe400078e3cff */
[----:B------:R-:W-:Y:S02]  /*5150*/  ISETP.NE.U32.AND P1, PT, R9, RZ, PT ;  /* 0x000000ff0900720c */ /* 0x000fe40003f25070 */
[----:B------:R-:W-:Y:S01]  /*5160*/  SEL R9, R11, RZ, !P2 ;  /* 0x000000ff0b097207 */ /* 0x000fe20005000000 */
[----:B------:R-:W-:Y:S01]  /*5170*/  VIADD R18, R13, UR7 ;  /* 0x000000070d127c36 */ /* 0x000fe20008000000 */
[----:B------:R-:W-:Y:S02]  /*5180*/  ISETP.NE.U32.AND P2, PT, R12, RZ, PT ;  /* 0x000000ff0c00720c */ /* 0x000fe40003f45070 */
[----:B------:R-:W-:-:S02]  /*5190*/  SEL R12, R11, RZ, !P5 ;  /* 0x000000ff0b0c7207 */ /* 0x000fc40006800000 */
[----:B------:R-:W-:Y:S01]  /*51a0*/  LOP3.LUT R13, R2, 0x64, RZ, 0xfc, !PT ;  /* 0x00000064020d7812 */ /* 0x000fe200078efcff */
[----:B------:R-:W-:Y:S01]  /*51b0*/  LDGSTS.E [R18], desc[UR22][R120.64], P4 ;  /* 0x0000000078127fae */ /* 0x000fe2000a1a1016 */
[----:B------:R-:W-:Y:S02]  /*51c0*/  ISETP.NE.U32.AND P3, PT, R9, RZ, PT ;  /* 0x000000ff0900720c */ /* 0x000fe40003f65070 */
[----:B------:R-:W-:Y:S01]  /*51d0*/  ISETP.NE.U32.AND P5, PT, R12, RZ, PT ;  /* 0x000000ff0c00720c */ /* 0x000fe20003fa5070 */
[----:B------:R-:W-:Y:S01]  /*51e0*/  LDGSTS.E [R18+0x8], desc[UR22][R122.64], P6 ;  /* 0x000080007a127fae */ /* 0x000fe2000b1a1016 */
[C---:B------:R-:W-:Y:S02]  /*51f0*/  LOP3.LUT R9, R2.reuse, 0x66, RZ, 0xfc, !PT ;  /* 0x0000006602097812 */ /* 0x040fe400078efcff */
[----:B------:R-:W-:Y:S01]  /*5200*/  ISETP.GE.AND P4, PT, R13, R233, PT ;  /* 0x000000e90d00720c */ /* 0x000fe20003f86270 */
[----:B------:R-:W-:Y:S01]  /*5210*/  LDGSTS.E [R18+0x2000], desc[UR22][R34.64], P1 ;  /* 0x0200000022127fae */ /* 0x000fe200089a1016 */
[----:B------:R-:W-:-:S02]  /*5220*/  LOP3.LUT R12, R2, 0x8, RZ, 0xfc, !PT ;  /* 0x00000008020c7812 */ /* 0x000fc400078efcff */
[-C--:B------:R-:W-:Y:S01]  /*5230*/  ISETP.GE.AND P6, PT, R9, R233.reuse, PT ;  /* 0x000000e90900720c */ /* 0x080fe20003fc6270 */
[----:B------:R-:W-:Y:S01]  /*5240*/  LDGSTS.E [R18+0x2008], desc[UR22][R36.64], P2 ;  /* 0x0200800024127fae */ /* 0x000fe200091a1016 */
[----:B------:R-:W-:Y:S02]  /*5250*/  LOP3.LUT R13, R2, 0xa, RZ, 0xfc, !PT ;  /* 0x0000000a020d7812 */ /* 0x000fe400078efcff */
[C---:B------:R-:W-:Y:S01]  /*5260*/  SEL R9, R11.reuse, RZ, !P4 ;  /* 0x000000ff0b097207 */ /* 0x040fe20006000000 */
[----:B------:R-:W-:Y:S01]  /*5270*/  LDGSTS.E [R18+0x4000], desc[UR22][R66.64], P3 ;  /* 0x0400000042127fae */ /* 0x000fe200099a1016 */
[-C--:B------:R-:W-:Y:S02]  /*5280*/  ISETP.GE.AND P4, PT, R12, R233.reuse, PT ;  /* 0x000000e90c00720c */ /* 0x080fe40003f86270 */
[----:B------:R-:W-:Y:S01]  /*5290*/  SEL R12, R11, RZ, !P6 ;  /* 0x000000ff0b0c7207 */ /* 0x000fe20007000000 */
[----:B------:R-:W-:Y:S01]  /*52a0*/  LDGSTS.E [R18+0x4008], desc[UR22][R68.64], P5 ;  /* 0x0400800044127fae */ /* 0x000fe2000a9a1016 */
[----:B------:R-:W-:-:S02]  /*52b0*/  ISETP.GE.AND P6, PT, R13, R233, PT ;  /* 0x000000e90d00720c */ /* 0x000fc40003fc6270 */
[----:B------:R-:W-:Y:S02]  /*52c0*/  ISETP.NE.U32.AND P1, PT, R9, RZ, PT ;  /* 0x000000ff0900720c */ /* 0x000fe40003f25070 */
[----:B------:R-:W-:Y:S02]  /*52d0*/  LOP3.LUT R13, R2, 0x2a, RZ, 0xfc, !PT ;  /* 0x0000002a020d7812 */ /* 0x000fe400078efcff */
[C---:B------:R-:W-:Y:S02]  /*52e0*/  SEL R9, R11.reuse, RZ, !P4 ;  /* 0x000000ff0b097207 */ /* 0x040fe40006000000 */
[----:B------:R-:W-:Y:S02]  /*52f0*/  ISETP.NE.U32.AND P4, PT, R12, RZ, PT ;  /* 0x000000ff0c00720c */ /* 0x000fe40003f85070 */
[----:B------:R-:W-:Y:S02]  /*5300*/  LOP3.LUT R15, R2, 0x28, RZ, 0xfc, !PT ;  /* 0x00000028020f7812 */ /* 0x000fe400078efcff */
[----:B------:R-:W-:-:S02]  /*5310*/  SEL R12, R11, RZ, !P6 ;  /* 0x000000ff0b0c7207 */ /* 0x000fc40007000000 */
[-C--:B------:R-:W-:Y:S01]  /*5320*/  ISETP.GE.AND P5, PT, R13, R233.reuse, PT ;  /* 0x000000e90d00720c */ /* 0x080fe20003fa6270 */
[----:B------:R-:W-:Y:S01]  /*5330*/  LDGSTS.E [R18+0x6000], desc[UR22][R98.64], P1 ;  /* 0x0600000062127fae */ /* 0x000fe200089a1016 */
[----:B------:R-:W-:Y:S02]  /*5340*/  LOP3.LUT R13, R2, 0x4a, RZ, 0xfc, !PT ;  /* 0x0000004a020d7812 */ /* 0x000fe400078efcff */
[----:B------:R-:W-:Y:S02]  /*5350*/  ISETP.GE.AND P3, PT, R15, R233, PT ;  /* 0x000000e90f00720c */ /* 0x000fe40003f66270 */
[----:B------:R-:W-:Y:S01]  /*5360*/  ISETP.NE.U32.AND P2, PT, R9, RZ, PT ;  /* 0x000000ff0900720c */ /* 0x000fe20003f45070 */
[----:B------:R-:W-:Y:S01]  /*5370*/  LDGSTS.E [R18+0x6008], desc[UR22][R100.64], P4 ;  /* 0x0600800064127fae */ /* 0x000fe2000a1a1016 */
[----:B------:R-:W-:Y:S02]  /*5380*/  ISETP.NE.U32.AND P6, PT, R12, RZ, PT ;  /* 0x000000ff0c00720c */ /* 0x000fe40003fc5070 */
[----:B--2---:R-:W-:-:S02]  /*5390*/  LOP3.LUT R14, R2, 0x48, RZ, 0xfc, !PT ;  /* 0x00000048020e7812 */ /* 0x004fc400078efcff */
[----:B------:R-:W-:Y:S02]  /*53a0*/  SEL R12, R11, RZ, !P5 ;  /* 0x000000ff0b0c7207 */ /* 0x000fe40006800000 */
[-C--:B------:R-:W-:Y:S02]  /*53b0*/  ISETP.GE.AND P5, PT, R13, R233.reuse, PT ;  /* 0x000000e90d00720c */ /* 0x080fe40003fa6270 */
[----:B------:R-:W-:Y:S02]  /*53c0*/  SEL R9, R11, RZ, !P3 ;  /* 0x000000ff0b097207 */ /* 0x000fe40005800000 */
[----:B------:R-:W-:Y:S02]  /*53d0*/  LOP3.LUT R13, R4, 0x20, RZ, 0x3c, !PT ;  /* 0x00000020040d7812 */ /* 0x000fe400078e3cff */
[----:B------:R-:W-:Y:S02]  /*53e0*/  ISETP.GE.AND P3, PT, R14, R233, PT ;  /* 0x000000e90e00720c */ /* 0x000fe40003f66270 */
[----:B------:R-:W-:Y:S01]  /*53f0*/  ISETP.NE.U32.AND P1, PT, R9, RZ, PT ;  /* 0x000000ff0900720c */ /* 0x000fe20003f25070 */
[----:B------:R-:W-:Y:S01]  /*5400*/  VIADD R17, R13, UR7 ;  /* 0x000000070d117c36 */ /* 0x000fe20008000000 */
[----:B------:R-:W-:-:S02]  /*5410*/  SEL R9, R11, RZ, !P3 ;  /* 0x000000ff0b097207 */ /* 0x000fc40005800000 */
[----:B------:R-:W-:Y:S02]  /*5420*/  ISETP.NE.U32.AND P3, PT, R12, RZ, PT ;  /* 0x000000ff0c00720c */ /* 0x000fe40003f65070 */
[----:B------:R-:W-:Y:S01]  /*5430*/  SEL R12, R11, RZ, !P5 ;  /* 0x000000ff0b0c7207 */ /* 0x000fe20006800000 */
[----:B------:R-:W-:Y:S01]  /*5440*/  LDGSTS.E [R17], desc[UR22][R124.64], P2 ;  /* 0x000000007c117fae */ /* 0x000fe200091a1016 */
[C---:B------:R-:W-:Y:S02]  /*5450*/  LOP3.LUT R13, R2.reuse, 0x68, RZ, 0xfc, !PT ;  /* 0x00000068020d7812 */ /* 0x040fe400078efcff */
[----:B------:R-:W-:Y:S01]  /*5460*/  ISETP.NE.U32.AND P4, PT, R9, RZ, PT ;  /* 0x000000ff0900720c */ /* 0x000fe20003f85070 */
[----:B------:R-:W-:Y:S01]  /*5470*/  LDGSTS.E [R17+0x8], desc[UR22][R126.64], P6 ;  /* 0x000080007e117fae */ /* 0x000fe2000b1a1016 */
[----:B------:R-:W-:Y:S02]  /*5480*/  LOP3.LUT R9, R2, 0x6a, RZ, 0xfc, !PT ;  /* 0x0000006a02097812 */ /* 0x000fe400078efcff */
[----:B------:R-:W-:Y:S01]  /*5490*/  ISETP.NE.U32.AND P5, PT, R12, RZ, PT ;  /* 0x000000ff0c00720c */ /* 0x000fe20003fa5070 */
[----:B------:R-:W-:Y:S01]  /*54a0*/  LDGSTS.E [R17+0x2000], desc[UR22][R38.64], P1 ;  /* 0x0200000026117fae */ /* 0x000fe200089a1016 */
[----:B------:R-:W-:-:S02]  /*54b0*/  ISETP.GE.AND P2, PT, R13, R233, PT ;  /* 0x000000e90d00720c */ /* 0x000fc40003f46270 */
[C---:B------:R-:W-:Y:S01]  /*54c0*/  LOP3.LUT R12, R2.reuse, 0xc, RZ, 0xfc, !PT ;  /* 0x0000000c020c7812 */ /* 0x040fe200078efcff */
[----:B------:R-:W-:Y:S01]  /*54d0*/  LDGSTS.E [R17+0x2008], desc[UR22][R40.64], P3 ;  /* 0x0200800028117fae */ /* 0x000fe200099a1016 */
[-C--:B------:R-:W-:Y:S02]  /*54e0*/  ISETP.GE.AND P6, PT, R9, R233.reuse, PT ;  /* 0x000000e90900720c */ /* 0x080fe40003fc6270 */
[C---:B------:R-:W-:Y:S01]  /*54f0*/  SEL R9, R11.reuse, RZ, !P2 ;  /* 0x000000ff0b097207 */ /* 0x040fe20005000000 */
[----:B------:R-:W-:Y:S01]  /*5500*/  LDGSTS.E [R17+0x4000], desc[UR22][R70.64], P4 ;  /* 0x0400000046117fae */ /* 0x000fe2000a1a1016 */
[----:B------:R-:W-:Y:S02]  /*5510*/  LOP3.LUT R13, R2, 0xe, RZ, 0xfc, !PT ;  /* 0x0000000e020d7812 */ /* 0x000fe400078efcff */
[----:B------:R-:W-:Y:S01]  /*5520*/  ISETP.GE.AND P2, PT, R12, R233, PT ;  /* 0x000000e90c00720c */ /* 0x000fe20003f46270 */
[----:B------:R-:W-:Y:S01]  /*5530*/  LDGSTS.E [R17+0x4008], desc[UR22][R72.64], P5 ;  /* 0x0400800048117fae */ /* 0x000fe2000a9a1016 */
[----:B------:R-:W-:-:S02]  /*5540*/  SEL R12, R11, RZ, !P6 ;  /* 0x000000ff0b0c7207 */ /* 0x000fc40007000000 */
[----:B------:R-:W-:Y:S02]  /*5550*/  ISETP.NE.U32.AND P1, PT, R9, RZ, PT ;  /* 0x000000ff0900720c */ /* 0x000fe40003f25070 */
[----:B------:R-:W-:Y:S02]  /*5560*/  ISETP.GE.AND P6, PT, R13, R233, PT ;  /* 0x000000e90d00720c */ /* 0x000fe40003fc6270 */
[C---:B------:R-:W-:Y:S02]  /*5570*/  LOP3.LUT R15, R2.reuse, 0x2c, RZ, 0xfc, !PT ;  /* 0x0000002c020f7812 */ /* 0x040fe400078efcff */
[----:B------:R-:W-:Y:S02]  /*5580*/  LOP3.LUT R13, R2, 0x2e, RZ, 0xfc, !PT ;  /* 0x0000002e020d7812 */ /* 0x000fe400078efcff */
[----:B------:R-:W-:Y:S02]  /*5590*/  SEL R9, R11, RZ, !P2 ;  /* 0x000000ff0b097207 */ /* 0x000fe40005000000 */
[----:B------:R-:W-:-:S02]  /*55a0*/  ISETP.NE.U32.AND P2, PT, R12, RZ, PT ;  /* 0x000000ff0c00720c */ /* 0x000fc40003f45070 */
[----:B------:R-:W-:Y:S01]  /*55b0*/  SEL R12, R11, RZ, !P6 ;  /* 0x000000ff0b0c7207 */ /* 0x000fe20007000000 */
[----:B------:R-:W-:Y:S01]  /*55c0*/  LDGSTS.E [R17+0x6000], desc[UR22][R102.64], P1 ;  /* 0x0600000066117fae */ /* 0x000fe200089a1016 */
[-C--:B------:R-:W-:Y:S02]  /*55d0*/  ISETP.GE.AND P4, PT, R15, R233.reuse, PT ;  /* 0x000000e90f00720c */ /* 0x080fe40003f86270 */
[----:B------:R-:W-:Y:S02]  /*55e0*/  ISETP.GE.AND P5, PT, R13, R233, PT ;  /* 0x000000e90d00720c */ /* 0x000fe40003fa6270 */
[C---:B------:R-:W-:Y:S02]  /*55f0*/  LOP3.LUT R14, R2.reuse, 0x4c, RZ, 0xfc, !PT ;  /* 0x0000004c020e7812 */ /* 0x040fe400078efcff */
[----:B------:R-:W-:Y:S02]  /*5600*/  LOP3.LUT R13, R2, 0x4e, RZ, 0xfc, !PT ;  /* 0x0000004e020d7812 */ /* 0x000fe400078efcff */
[----:B------:R-:W-:Y:S01]  /*5610*/  ISETP.NE.U32.AND P3, PT, R9, RZ, PT ;  /* 0x000000ff0900720c */ /* 0x000fe20003f65070 */
[----:B------:R-:W-:Y:S01]  /*5620*/  LDGSTS.E [R17+0x6008], desc[UR22][R104.64], P2 ;  /* 0x0600800068117fae */ /* 0x000fe200091a1016 */
[----:B------:R-:W-:-:S02]  /*5630*/  ISETP.NE.U32.AND P6, PT, R12, RZ, PT ;  /* 0x000000ff0c00720c */ /* 0x000fc40003fc5070 */
[C---:B------:R-:W-:Y:S02]  /*5640*/  SEL R9, R11.reuse, RZ, !P4 ;  /* 0x000000ff0b097207 */ /* 0x040fe40006000000 */
[----:B------:R-:W-:Y:S02]  /*5650*/  SEL R12, R11, RZ, !P5 ;  /* 0x000000ff0b0c7207 */ /* 0x000fe40006800000 */
[-C--:B------:R-:W-:Y:S02]  /*5660*/  ISETP.GE.AND P4, PT, R14, R233.reuse, PT ;  /* 0x000000e90e00720c */ /* 0x080fe40003f86270 */
[----:B------:R-:W-:Y:S02]  /*5670*/  ISETP.GE.AND P5, PT, R13, R233, PT ;  /* 0x000000e90d00720c */ /* 0x000fe40003fa6270 */
[----:B------:R-:W-:Y:S02]  /*5680*/  LOP3.LUT R13, R4, 0x30, RZ, 0x3c, !PT ;  /* 0x00000030040d7812 */ /* 0x000fe400078e3cff */
[----:B------:R-:W-:-:S02]  /*5690*/  ISETP.NE.U32.AND P1, PT, R9, RZ, PT ;  /* 0x000000ff0900720c */ /* 0x000fc40003f25070 */
[----:B------:R-:W-:Y:S01]  /*56a0*/  SEL R9, R11, RZ, !P4 ;  /* 0x000000ff0b097207 */ /* 0x000fe20006000000 */
[----:B------:R-:W-:Y:S01]  /*56b0*/  VIADD R16, R13, UR7 ;  /* 0x000000070d107c36 */ /* 0x000fe20008000000 */
[----:B------:R-:W-:Y:S02]  /*56c0*/  ISETP.NE.U32.AND P4, PT, R12, RZ, PT ;  /* 0x000000ff0c00720c */ /* 0x000fe40003f85070 */
[----:B------:R-:W-:Y:S02]  /*56d0*/  SEL R12, R11, RZ, !P5 ;  /* 0x000000ff0b0c7207 */ /* 0x000fe40006800000 */
[----:B------:R-:W-:Y:S01]  /*56e0*/  LOP3.LUT R13, R2, 0x6c, RZ, 0xfc, !PT ;  /* 0x0000006c020d7812 */ /* 0x000fe200078efcff */
[----:B------:R-:W-:Y:S01]  /*56f0*/  LDGSTS.E [R16], desc[UR22][R128.64], P3 ;  /* 0x0000000080107fae */ /* 0x000fe200099a1016 */
[----:B------:R-:W-:Y:S02]  /*5700*/  ISETP.NE.U32.AND P5, PT, R12, RZ, PT ;  /* 0x000000ff0c00720c */ /* 0x000fe40003fa5070 */
[----:B------:R-:W-:Y:S01]  /*5710*/  ISETP.NE.U32.AND P2, PT, R9, RZ, PT ;  /* 0x000000ff0900720c */ /* 0x000fe20003f45070 */
[----:B------:R-:W-:Y:S01]  /*5720*/  LDGSTS.E [R16+0x8], desc[UR22][R130.64], P6 ;  /* 0x0000800082107fae */ /* 0x000fe2000b1a1016 */
[----:B------:R-:W-:-:S02]  /*5730*/  LOP3.LUT R12, R2, 0x6e, RZ, 0xfc, !PT ;  /* 0x0000006e020c7812 */ /* 0x000fc400078efcff */
[-C--:B------:R-:W-:Y:S01]  /*5740*/  ISETP.GE.AND P3, PT, R13, R233.reuse, PT ;  /* 0x000000e90d00720c */ /* 0x080fe20003f66270 */
[----:B------:R-:W-:Y:S01]  /*5750*/  LDGSTS.E [R16+0x2000], desc[UR22][R42.64], P1 ;  /* 0x020000002a107fae */ /* 0x000fe200089a1016 */
[----:B------:R-:W-:Y:S02]  /*5760*/  LOP3.LUT R9, R2, 0x10, RZ, 0xfc, !PT ;  /* 0x0000001002097812 */ /* 0x000fe400078efcff */
[-C--:B------:R-:W-:Y:S01]  /*5770*/  ISETP.GE.AND P6, PT, R12, R233.reuse, PT ;  /* 0x000000e90c00720c */ /* 0x080fe20003fc6270 */
[----:B------:R-:W-:Y:S01]  /*5780*/  LDGSTS.E [R16+0x2008], desc[UR22][R44.64], P4 ;  /* 0x020080002c107fae */ /* 0x000fe2000a1a1016 */
[----:B------:R-:W-:Y:S02]  /*5790*/  SEL R12, R11, RZ, !P3 ;  /* 0x000000ff0b0c7207 */ /* 0x000fe40005800000 */
[----:B------:R-:W-:Y:S01]  /*57a0*/  LOP3.LUT R13, R2, 0x12, RZ, 0xfc, !PT ;  /* 0x00000012020d7812 */ /* 0x000fe200078efcff */
[----:B------:R-:W-:Y:S01]  /*57b0*/  LDGSTS.E [R16+0x4000], desc[UR22][R74.64], P2 ;  /* 0x040000004a107fae */ /* 0x000fe200091a1016 */
[----:B------:R-:W-:-:S02]  /*57c0*/  ISETP.GE.AND P3, PT, R9, R233, PT ;  /* 0x000000e90900720c */ /* 0x000fc40003f66270 */
[----:B------:R-:W-:Y:S01]  /*57d0*/  SEL R9, R11, RZ, !P6 ;  /* 0x000000ff0b097207 */ /* 0x000fe20007000000 */
[----:B------:R-:W-:Y:S01]  /*57e0*/  LDGSTS.E [R16+0x4008], desc[UR22][R76.64], P5 ;  /* 0x040080004c107fae */ /* 0x000fe2000a9a1016 */
[----:B------:R-:W-:Y:S02]  /*57f0*/  ISETP.NE.U32.AND P1, PT, R12, RZ, PT ;  /* 0x000000ff0c00720c */ /* 0x000fe40003f25070 */
[----:B------:R-:W-:Y:S01]  /*5800*/  ISETP.GE.AND P6, PT, R13, R233, PT ;  /* 0x000000e90d00720c */ /* 0x000fe20003fc6270 */
[----:B------:R2:W-:Y:S01]  /*5810*/  STL.64 [R1+0x268], R16 ;  /* 0x0002681001007387 */ /* 0x0005e20000100a00 */
[C---:B------:R-:W-:Y:S02]  /*5820*/  LOP3.LUT R15, R2.reuse, 0x30, RZ, 0xfc, !PT ;  /* 0x00000030020f7812 */ /* 0x040fe400078efcff */
[----:B------:R-:W-:Y:S02]  /*5830*/  LOP3.LUT R13, R2, 0x32, RZ, 0xfc, !PT ;  /* 0x00000032020d7812 */ /* 0x000fe400078efcff */
[----:B------:R-:W-:-:S02]  /*5840*/  SEL R12, R11, RZ, !P3 ;  /* 0x000000ff0b0c7207 */ /* 0x000fc40005800000 */
[----:B------:R-:W-:Y:S02]  /*5850*/  ISETP.NE.U32.AND P3, PT, R9, RZ, PT ;  /* 0x000000ff0900720c */ /* 0x000fe40003f65070 */
[----:B------:R-:W-:Y:S01]  /*5860*/  SEL R9, R11, RZ, !P6 ;  /* 0x000000ff0b097207 */ /* 0x000fe20007000000 */
[----:B------:R-:W-:Y:S01]  /*5870*/  LDGSTS.E [R16+0x6000], desc[UR22][R106.64], P1 ;  /* 0x060000006a107fae */ /* 0x000fe200089a1016 */
[-C--:B------:R-:W-:Y:S02]  /*5880*/  ISETP.GE.AND P2, PT, R15, R233.reuse, PT ;  /* 0x000000e90f00720c */ /* 0x080fe40003f46270 */
[----:B------:R-:W-:Y:S02]  /*5890*/  ISETP.GE.AND P5, PT, R13, R233, PT ;  /* 0x000000e90d00720c */ /* 0x000fe40003fa6270 */
[C---:B------:R-:W-:Y:S02]  /*58a0*/  LOP3.LUT R14, R2.reuse, 0x50, RZ, 0xfc, !PT ;  /* 0x00000050020e7812 */ /* 0x040fe400078efcff */
[----:B------:R-:W-:-:S02]  /*58b0*/  LOP3.LUT R13, R2, 0x52, RZ, 0xfc, !PT ;  /* 0x00000052020d7812 */ /* 0x000fc400078efcff */
[----:B------:R-:W-:Y:S01]  /*58c0*/  ISETP.NE.U32.AND P4, PT, R12, RZ, PT ;  /* 0x000000ff0c00720c */ /* 0x000fe20003f85070 */
[----:B------:R2:W-:Y:S01]  /*58d0*/  LDGSTS.E [R16+0x6008], desc[UR22][R108.64], P3 ;  /* 0x060080006c107fae */ /* 0x0005e200099a1016 */
[----:B------:R-:W-:Y:S02]  /*58e0*/  ISETP.NE.U32.AND P6, PT, R9, RZ, PT ;  /* 0x000000ff0900720c */ /* 0x000fe40003fc5070 */
[C---:B------:R-:W-:Y:S02]  /*58f0*/  SEL R9, R11.reuse, RZ, !P2 ;  /* 0x000000ff0b097207 */ /* 0x040fe40005000000 */
[----:B------:R-:W-:Y:S02]  /*5900*/  SEL R12, R11, RZ, !P5 ;  /* 0x000000ff0b0c7207 */ /* 0x000fe40006800000 */
[-C--:B------:R-:W-:Y:S02]  /*5910*/  ISETP.GE.AND P2, PT, R14, R233.reuse, PT ;  /* 0x000000e90e00720c */ /* 0x080fe40003f46270 */
[----:B------:R-:W-:-:S02]  /*5920*/  ISETP.GE.AND P5, PT, R13, R233, PT ;  /* 0x000000e90d00720c */ /* 0x000fc40003fa6270 */
[----:B------:R-:W-:Y:S02]  /*5930*/  LOP3.LUT R13, R4, 0x40, RZ, 0x3c, !PT ;  /* 0x00000040040d7812 */ /* 0x000fe400078e3cff */
[----:B------:R-:W-:Y:S02]  /*5940*/  ISETP.NE.U32.AND P1, PT, R9, RZ, PT ;  /* 0x000000ff0900720c */ /* 0x000fe40003f25070 */
[----:B------:R-:W-:Y:S01]  /*5950*/  SEL R9, R11, RZ, !P2 ;  /* 0x000000ff0b097207 */ /* 0x000fe20005000000 */
[----:B------:R-:W-:Y:S01]  /*5960*/  VIADD R15, R13, UR7 ;  /* 0x000000070d0f7c36 */ /* 0x000fe20008000000 */
[----:B------:R-:W-:Y:S02]  /*5970*/  ISETP.NE.U32.AND P2, PT, R12, RZ, PT ;  /* 0x000000ff0c00720c */ /* 0x000fe40003f45070 */
[----:B------:R-:W-:Y:S02]  /*5980*/  SEL R12, R11, RZ, !P5 ;  /* 0x000000ff0b0c7207 */ /* 0x000fe40006800000 */
[----:B------:R-:W-:Y:S01]  /*5990*/  LOP3.LUT R13, R2, 0x70, RZ, 0xfc, !PT ;  /* 0x00000070020d7812 */ /* 0x000fe200078efcff */
[----:B------:R-:W-:Y:S01]  /*59a0*/  LDGSTS.E [R15], desc[UR22][R132.64], P4 ;  /* 0x00000000840f7fae */ /* 0x000fe2000a1a1016 */
[----:B------:R-:W-:-:S02]  /*59b0*/  ISETP.NE.U32.AND P5, PT, R12, RZ, PT ;  /* 0x000000ff0c00720c */ /* 0x000fc40003fa5070 */
[----:B------:R-:W-:Y:S01]  /*59c0*/  ISETP.NE.U32.AND P3, PT, R9, RZ, PT ;  /* 0x000000ff0900720c */ /* 0x000fe20003f65070 */
[----:B------:R-:W-:Y:S01]  /*59d0*/  LDGSTS.E [R15+0x8], desc[UR22][R134.64], P6 ;  /* 0x00008000860f7fae */ /* 0x000fe2000b1a1016 */
[C---:B------:R-:W-:Y:S02]  /*59e0*/  LOP3.LUT R12, R2.reuse, 0x72, RZ, 0xfc, !PT ;  /* 0x00000072020c7812 */ /* 0x040fe400078efcff */
[-C--:B------:R-:W-:Y:S01]  /*59f0*/  ISETP.GE.AND P4, PT, R13, R233.reuse, PT ;  /* 0x000000e90d00720c */ /* 0x080fe20003f86270 */
[----:B------:R-:W-:Y:S01]  /*5a00*/  LDGSTS.E [R15+0x2000], desc[UR22][R46.64], P1 ;  /* 0x020000002e0f7fae */ /* 0x000fe200089a1016 */
[----:B------:R-:W-:Y:S02]  /*5a10*/  LOP3.LUT R9, R2, 0x14, RZ, 0xfc, !PT ;  /* 0x0000001402097812 */ /* 0x000fe400078efcff */
[----:B------:R-:W-:Y:S01]  /*5a20*/  ISETP.GE.AND P6, PT, R12, R233, PT ;  /* 0x000000e90c00720c */ /* 0x000fe20003fc6270 */
[----:B------:R-:W-:Y:S01]  /*5a30*/  LDGSTS.E [R15+0x2008], desc[UR22][R48.64], P2 ;  /* 0x02008000300f7fae */ /* 0x000fe200091a1016 */
[----:B------:R-:W-:-:S02]  /*5a40*/  SEL R12, R11, RZ, !P4 ;  /* 0x000000ff0b0c7207 */ /* 0x000fc40006000000 */
[----:B------:R-:W-:Y:S01]  /*5a50*/  LOP3.LUT R13, R2, 0x16, RZ, 0xfc, !PT ;  /* 0x00000016020d7812 */ /* 0x000fe200078efcff */
[----:B------:R-:W-:Y:S01]  /*5a60*/  LDGSTS.E [R15+0x4000], desc[UR22][R78.64], P3 ;  /* 0x040000004e0f7fae */ /* 0x000fe200099a1016 */
[-C--:B------:R-:W-:Y:S02]  /*5a70*/  ISETP.GE.AND P4, PT, R9, R233.reuse, PT ;  /* 0x000000e90900720c */ /* 0x080fe40003f86270 */
[----:B------:R-:W-:Y:S01]  /*5a80*/  SEL R9, R11, RZ, !P6 ;  /* 0x000000ff0b097207 */ /* 0x000fe20007000000 */
[----:B------:R-:W-:Y:S01]  /*5a90*/  LDGSTS.E [R15+0x4008], desc[UR22][R80.64], P5 ;  /* 0x04008000500f7fae */ /* 0x000fe2000a9a1016 */
[----:B------:R-:W-:Y:S02]  /*5aa0*/  ISETP.NE.U32.AND P1, PT, R12, RZ, PT ;  /* 0x000000ff0c00720c */ /* 0x000fe40003f25070 */
[----:B------:R-:W-:Y:S02]  /*5ab0*/  ISETP.GE.AND P6, PT, R13, R233, PT ;  /* 0x000000e90d00720c */ /* 0x000fe40003fc6270 */
[----:B--2---:R-:W-:-:S02]  /*5ac0*/  LOP3.LUT R16, R2, 0x34, RZ, 0xfc, !PT ;  /* 0x0000003402107812 */ /* 0x004fc400078efcff */
[----:B------:R-:W-:Y:S02]  /*5ad0*/  LOP3.LUT R13, R2, 0x36, RZ, 0xfc, !PT ;  /* 0x00000036020d7812 */ /* 0x000fe400078efcff */
[----:B------:R-:W-:Y:S02]  /*5ae0*/  SEL R12, R11, RZ, !P4 ;  /* 0x000000ff0b0c7207 */ /* 0x000fe40006000000 */
[----:B------:R-:W-:Y:S02]  /*5af0*/  ISETP.NE.U32.AND P4, PT, R9, RZ, PT ;  /* 0x000000ff0900720c */ /* 0x000fe40003f85070 */
[----:B------:R-:W-:Y:S01]  /*5b00*/  SEL R9, R11, RZ, !P6 ;  /* 0x000000ff0b097207 */ /* 0x000fe20007000000 */
[----:B------:R-:W-:Y:S01]  /*5b10*/  LDGSTS.E [R15+0x6000], desc[UR22][R110.64], P1 ;  /* 0x060000006e0f7fae */ /* 0x000fe200089a1016 */
[-C--:B------:R-:W-:Y:S02]  /*5b20*/  ISETP.GE.AND P3, PT, R16, R233.reuse, PT ;  /* 0x000000e91000720c */ /* 0x080fe40003f66270 */
[----:B------:R-:W-:-:S02]  /*5b30*/  ISETP.GE.AND P5, PT, R13, R233, PT ;  /* 0x000000e90d00720c */ /* 0x000fc40003fa6270 */
[C---:B------:R-:W-:Y:S02]  /*5b40*/  LOP3.LUT R14, R2.reuse, 0x54, RZ, 0xfc, !PT ;  /* 0x00000054020e7812 */ /* 0x040fe400078efcff */
[----:B------:R-:W-:Y:S02]  /*5b50*/  LOP3.LUT R13, R2, 0x56, RZ, 0xfc, !PT ;  /* 0x00000056020d7812 */ /* 0x000fe400078efcff */
[----:B------:R-:W-:Y:S01]  /*5b60*/  ISETP.NE.U32.AND P2, PT, R12, RZ, PT ;  /* 0x000000ff0c00720c */ /* 0x000fe20003f45070 */
[----:B------:R-:W-:Y:S01]  /*5b70*/  LDGSTS.E [R15+0x6008], desc[UR22][R112.64], P4 ;  /* 0x06008000700f7fae */ /* 0x000fe2000a1a1016 */
[----:B------:R-:W-:Y:S02]  /*5b80*/  ISETP.NE.U32.AND P6, PT, R9, RZ, PT ;  /* 0x000000ff0900720c */ /* 0x000fe40003fc5070 */
[C---:B------:R-:W-:Y:S02]  /*5b90*/  SEL R9, R11.reuse, RZ, !P3 ;  /* 0x000000ff0b097207 */ /* 0x040fe40005800000 */
[----:B------:R-:W-:-:S02]  /*5ba0*/  SEL R12, R11, RZ, !P5 ;  /* 0x000000ff0b0c7207 */ /* 0x000fc40006800000 */
[-C--:B------:R-:W-:Y:S02]  /*5bb0*/  ISETP.GE.AND P3, PT, R14, R233.reuse, PT ;  /* 0x000000e90e00720c */ /* 0x080fe40003f66270 */
[----:B------:R-:W-:Y:S02]  /*5bc0*/  ISETP.GE.AND P5, PT, R13, R233, PT ;  /* 0x000000e90d00720c */ /* 0x000fe40003fa6270 */
[----:B------:R-:W-:Y:S02]  /*5bd0*/  LOP3.LUT R13, R4, 0x50, RZ, 0x3c, !PT ;  /* 0x00000050040d7812 */ /* 0x000fe400078e3cff */
[----:B------:R-:W-:Y:S02]  /*5be0*/  ISETP.NE.U32.AND P1, PT, R9, RZ, PT ;  /* 0x000000ff0900720c */ /* 0x000fe40003f25070 */
[----:B------:R-:W-:Y:S01]  /*5bf0*/  SEL R9, R11, RZ, !P3 ;  /* 0x000000ff0b097207 */ /* 0x000fe20005800000 */
[----:B------:R-:W-:Y:S01]  /*5c00*/  VIADD R14, R13, UR7 ;  /* 0x000000070d0e7c36 */ /* 0x000fe20008000000 */
[----:B------:R-:W-:-:S02]  /*5c10*/  ISETP.NE.U32.AND P3, PT, R12, RZ, PT ;  /* 0x000000ff0c00720c */ /* 0x000fc40003f65070 */
[----:B------:R-:W-:Y:S02]  /*5c20*/  SEL R12, R11, RZ, !P5 ;  /* 0x000000ff0b0c7207 */ /* 0x000fe40006800000 */
[----:B------:R-:W-:Y:S01]  /*5c30*/  LOP3.LUT R13, R2, 0x74, RZ, 0xfc, !PT ;  /* 0x00000074020d7812 */ /* 0x000fe200078efcff */
[----:B------:R-:W-:Y:S01]  /*5c40*/  LDGSTS.E [R14], desc[UR22][R136.64], P2 ;  /* 0x00000000880e7fae */ /* 0x000fe200091a1016 */
[----:B------:R-:W-:Y:S02]  /*5c50*/  ISETP.NE.U32.AND P4, PT, R12, RZ, PT ;  /* 0x000000ff0c00720c */ /* 0x000fe40003f85070 */
[C---:B------:R-:W-:Y:S01]  /*5c60*/  LOP3.LUT R12, R2.reuse, 0x76, RZ, 0xfc, !PT ;  /* 0x00000076020c7812 */ /* 0x040fe200078efcff */
[----:B------:R-:W-:Y:S01]  /*5c70*/  LDGSTS.E [R14+0x8], desc[UR22][R138.64], P6 ;  /* 0x000080008a0e7fae */ /* 0x000fe2000b1a1016 */
[----:B------:R-:W-:Y:S02]  /*5c80*/  ISETP.NE.U32.AND P5, PT, R9, RZ, PT ;  /* 0x000000ff0900720c */ /* 0x000fe40003fa5070 */
[----:B------:R-:W-:Y:S01]  /*5c90*/  ISETP.GE.AND P2, PT, R13, R233, PT ;  /* 0x000000e90d00720c */ /* 0x000fe20003f46270 */
[----:B------:R-:W-:Y:S01]  /*5ca0*/  LDGSTS.E [R14+0x2000], desc[UR22][R50.64], P1 ;  /* 0x02000000320e7fae */ /* 0x000fe200089a1016 */
[----:B------:R-:W-:-:S02]  /*5cb0*/  LOP3.LUT R9, R2, 0x18, RZ, 0xfc, !PT ;  /* 0x0000001802097812 */ /* 0x000fc400078efcff */
[-C--:B------:R-:W-:Y:S01]  /*5cc0*/  ISETP.GE.AND P6, PT, R12, R233.reuse, PT ;  /* 0x000000e90c00720c */ /* 0x080fe20003fc6270 */
[----:B------:R-:W-:Y:S01]  /*5cd0*/  LDGSTS.E [R14+0x2008], desc[UR22][R52.64], P3 ;  /* 0x02008000340e7fae */ /* 0x000fe200099a1016 */
[----:B------:R-:W-:Y:S02]  /*5ce0*/  SEL R12, R11, RZ, !P2 ;  /* 0x000000ff0b0c7207 */ /* 0x000fe40005000000 */
[----:B------:R-:W-:Y:S01]  /*5cf0*/  LOP3.LUT R13, R2, 0x1a, RZ, 0xfc, !PT ;  /* 0x0000001a020d7812 */ /* 0x000fe200078efcff */
[----:B------:R2:W-:Y:S01]  /*5d00*/  STL.64 [R1+0x270], R14 ;  /* 0x0002700e01007387 */ /* 0x0005e20000100a00 */
[----:B------:R-:W-:Y:S02]  /*5d10*/  ISETP.GE.AND P2, PT, R9, R233, PT ;  /* 0x000000e90900720c */ /* 0x000fe40003f46270 */
[----:B------:R-:W-:Y:S01]  /*5d20*/  SEL R9, R11, RZ, !P6 ;  /* 0x000000ff0b097207 */ /* 0x000fe20007000000 */
[----:B------:R-:W-:Y:S01]  /*5d30*/  LDGSTS.E [R14+0x4000], desc[UR22][R82.64], P5 ;  /* 0x04000000520e7fae */ /* 0x000fe2000a9a1016 */
[----:B------:R-:W-:-:S02]  /*5d40*/  ISETP.NE.U32.AND P1, PT, R12, RZ, PT ;  /* 0x000000ff0c00720c */ /* 0x000fc40003f25070 */
[-C--:B------:R-:W-:Y:S01]  /*5d50*/  ISETP.GE.AND P6, PT, R13, R233.reuse, PT ;  /* 0x000000e90d00720c */ /* 0x080fe20003fc6270 */
[----:B------:R-:W-:Y:S01]  /*5d60*/  LDGSTS.E [R14+0x4008], desc[UR22][R84.64], P4 ;  /* 0x04008000540e7fae */ /* 0x000fe2000a1a1016 */
[C---:B------:R-:W-:Y:S02]  /*5d70*/  LOP3.LUT R17, R2.reuse, 0x38, RZ, 0xfc, !PT ;  /* 0x0000003802117812 */ /* 0x040fe400078efcff */
[----:B------:R-:W-:Y:S02]  /*5d80*/  SEL R12, R11, RZ, !P2 ;  /* 0x000000ff0b0c7207 */ /* 0x000fe40005000000 */
[----:B------:R-:W-:Y:S02]  /*5d90*/  LOP3.LUT R13, R2, 0x3a, RZ, 0xfc, !PT ;  /* 0x0000003a020d7812 */ /* 0x000fe400078efcff */
[----:B------:R-:W-:Y:S02]  /*5da0*/  ISETP.NE.U32.AND P2, PT, R9, RZ, PT ;  /* 0x000000ff0900720c */ /* 0x000fe40003f45070 */
[----:B------:R-:W-:Y:S01]  /*5db0*/  SEL R9, R11, RZ, !P6 ;  /* 0x000000ff0b097207 */ /* 0x000fe20007000000 */
[----:B------:R-:W-:Y:S01]  /*5dc0*/  LDGSTS.E [R14+0x6000], desc[UR22][R114.64], P1 ;  /* 0x06000000720e7fae */ /* 0x000fe200089a1016 */
[----:B------:R-:W-:-:S02]  /*5dd0*/  ISETP.GE.AND P5, PT, R17, R233, PT ;  /* 0x000000e91100720c */ /* 0x000fc40003fa6270 */
[C---:B------:R-:W-:Y:S02]  /*5de0*/  LOP3.LUT R16, R2.reuse, 0x58, RZ, 0xfc, !PT ;  /* 0x0000005802107812 */ /* 0x040fe400078efcff */
[----:B------:R-:W-:Y:S02]  /*5df0*/  ISETP.GE.AND P4, PT, R13, R233, PT ;  /* 0x000000e90d00720c */ /* 0x000fe40003f86270 */
[----:B------:R-:W-:Y:S02]  /*5e00*/  LOP3.LUT R13, R2, 0x5a, RZ, 0xfc, !PT ;  /* 0x0000005a020d7812 */ /* 0x000fe400078efcff */
[----:B------:R-:W-:Y:S01]  /*5e10*/  ISETP.NE.U32.AND P6, PT, R9, RZ, PT ;  /* 0x000000ff0900720c */ /* 0x000fe20003fc5070 */
[----:B------:R2:W-:Y:S01]  /*5e20*/  LDGSTS.E [R14+0x6008], desc[UR22][R238.64], P2 ;  /* 0x06008000ee0e7fae */ /* 0x0005e200091a1016 */
[----:B------:R-:W-:Y:S02]  /*5e30*/  ISETP.NE.U32.AND P3, PT, R12, RZ, PT ;  /* 0x000000ff0c00720c */ /* 0x000fe40003f65070 */
[----:B------:R-:W-:-:S02]  /*5e40*/  SEL R9, R11, RZ, !P5 ;  /* 0x000000ff0b097207 */ /* 0x000fc40006800000 */
[-C--:B------:R-:W-:Y:S02]  /*5e50*/  ISETP.GE.AND P5, PT, R16, R233.reuse, PT ;  /* 0x000000e91000720c */ /* 0x080fe40003fa6270 */
[----:B------:R-:W-:Y:S02]  /*5e60*/  SEL R12, R11, RZ, !P4 ;  /* 0x000000ff0b0c7207 */ /* 0x000fe40006000000 */
[----:B------:R-:W-:Y:S02]  /*5e70*/  ISETP.GE.AND P4, PT, R13, R233, PT ;  /* 0x000000e90d00720c */ /* 0x000fe40003f86270 */
[----:B------:R-:W-:Y:S02]  /*5e80*/  LOP3.LUT R13, R4, 0x60, RZ, 0x3c, !PT ;  /* 0x00000060040d7812 */ /* 0x000fe400078e3cff */
[----:B------:R-:W-:Y:S02]  /*5e90*/  ISETP.NE.U32.AND P1, PT, R9, RZ, PT ;  /* 0x000000ff0900720c */ /* 0x000fe40003f25070 */
[----:B------:R-:W-:Y:S01]  /*5ea0*/  SEL R9, R11, RZ, !P5 ;  /* 0x000000ff0b097207 */ /* 0x000fe20006800000 */
[----:B------:R-:W-:Y:S01]  /*5eb0*/  VIADD R13, R13, UR7 ;  /* 0x000000070d0d7c36 */ /* 0x000fe20008000000 */
[----:B------:R-:W-:-:S02]  /*5ec0*/  ISETP.NE.U32.AND P5, PT, R12, RZ, PT ;  /* 0x000000ff0c00720c */ /* 0x000fc40003fa5070 */
[----:B------:R-:W-:Y:S02]  /*5ed0*/  SEL R12, R11, RZ, !P4 ;  /* 0x000000ff0b0c7207 */ /* 0x000fe40006000000 */
[----:B--2---:R-:W-:Y:S01]  /*5ee0*/  LOP3.LUT R14, R2, 0x78, RZ, 0xfc, !PT ;  /* 0x00000078020e7812 */ /* 0x004fe200078efcff */
[----:B------:R-:W-:Y:S01]  /*5ef0*/  LDGSTS.E [R13], desc[UR22][R22.64], P3 ;  /* 0x00000000160d7fae */ /* 0x000fe200099a1016 */
[----:B------:R-:W-:Y:S02]  /*5f00*/  ISETP.NE.U32.AND P2, PT, R9, RZ, PT ;  /* 0x000000ff0900720c */ /* 0x000fe40003f45070 */
[----:B------:R-:W-:Y:S01]  /*5f10*/  ISETP.NE.U32.AND P4, PT, R12, RZ, PT ;  /* 0x000000ff0c00720c */ /* 0x000fe20003f85070 */
[----:B------:R-:W-:Y:S01]  /*5f20*/  LDGSTS.E [R13+0x8], desc[UR22][R24.64], P6 ;  /* 0x00008000180d7fae */ /* 0x000fe2000b1a1016 */
[----:B------:R-:W-:Y:S02]  /*5f30*/  LOP3.LUT R12, R2, 0x7a, RZ, 0xfc, !PT ;  /* 0x0000007a020c7812 */ /* 0x000fe400078efcff */
[----:B------:R-:W-:Y:S01]  /*5f40*/  ISETP.GE.AND P3, PT, R14, R233, PT ;  /* 0x000000e90e00720c */ /* 0x000fe20003f66270 */
[----:B------:R-:W-:Y:S01]  /*5f50*/  LDGSTS.E [R13+0x2000], desc[UR22][R54.64], P1 ;  /* 0x02000000360d7fae */ /* 0x000fe200089a1016 */
[----:B------:R-:W-:-:S02]  /*5f60*/  LOP3.LUT R9, R2, 0x1c, RZ, 0xfc, !PT ;  /* 0x0000001c02097812 */ /* 0x000fc400078efcff */
[-C--:B------:R-:W-:Y:S01]  /*5f70*/  ISETP.GE.AND P6, PT, R12, R233.reuse, PT ;  /* 0x000000e90c00720c */ /* 0x080fe20003fc6270 */
[----:B------:R-:W-:Y:S01]  /*5f80*/  LDGSTS.E [R13+0x2008], desc[UR22][R56.64], P5 ;  /* 0x02008000380d7fae */ /* 0x000fe2000a9a1016 */
[----:B------:R-:W-:Y:S02]  /*5f90*/  LOP3.LUT R14, R2, 0x1e, RZ, 0xfc, !PT ;  /* 0x0000001e020e7812 */ /* 0x000fe400078efcff */
[----:B------:R-:W-:Y:S01]  /*5fa0*/  SEL R12, R11, RZ, !P3 ;  /* 0x000000ff0b0c7207 */ /* 0x000fe20005800000 */
[----:B------:R-:W-:Y:S01]  /*5fb0*/  LDGSTS.E [R13+0x4000], desc[UR22][R86.64], P2 ;  /* 0x04000000560d7fae */ /* 0x000fe200091a1016 */
[-C--:B------:R-:W-:Y:S02]  /*5fc0*/  ISETP.GE.AND P3, PT, R9, R233.reuse, PT ;  /* 0x000000e90900720c */ /* 0x080fe40003f66270 */
[----:B------:R-:W-:Y:S01]  /*5fd0*/  SEL R9, R11, RZ, !P6 ;  /* 0x000000ff0b097207 */ /* 0x000fe20007000000 */
[----:B------:R-:W-:Y:S01]  /*5fe0*/  LDGSTS.E [R13+0x4008], desc[UR22][R88.64], P4 ;  /* 0x04008000580d7fae */ /* 0x000fe2000a1a1016 */
[----:B------:R-:W-:-:S02]  /*5ff0*/  ISETP.GE.AND P6, PT, R14, R233, PT ;  /* 0x000000e90e00720c */ /* 0x000fc40003fc6270 */
[----:B------:R-:W-:Y:S02]  /*6000*/  LOP3.LUT R14, R2, 0x3e, RZ, 0xfc, !PT ;  /* 0x0000003e020e7812 */ /* 0x000fe400078efcff */
[----:B------:R-:W-:Y:S02]  /*6010*/  ISETP.NE.U32.AND P1, PT, R12, RZ, PT ;  /* 0x000000ff0c00720c */ /* 0x000fe40003f25070 */
[----:B------:R-:W-:Y:S02]  /*6020*/  LOP3.LUT R16, R2, 0x3c, RZ, 0xfc, !PT ;  /* 0x0000003c02107812 */ /* 0x000fe400078efcff */
[----:B------:R-:W-:Y:S02]  /*6030*/  SEL R12, R11, RZ, !P3 ;  /* 0x000000ff0b0c7207 */ /* 0x000fe40005800000 */
[----:B------:R-:W-:Y:S02]  /*6040*/  ISETP.NE.U32.AND P3, PT, R9, RZ, PT ;  /* 0x000000ff0900720c */ /* 0x000fe40003f65070 */
[----:B------:R-:W-:-:S02]  /*6050*/  SEL R9, R11, RZ, !P6 ;  /* 0x000000ff0b097207 */ /* 0x000fc40007000000 */
[-C--:B------:R-:W-:Y:S02]  /*6060*/  ISETP.GE.AND P4, PT, R14, R233.reuse, PT ;  /* 0x000000e90e00720c */ /* 0x080fe40003f86270 */
[----:B------:R-:W-:Y:S01]  /*6070*/  LOP3.LUT R15, R2, 0x5c, RZ, 0xfc, !PT ;  /* 0x0000005c020f7812 */ /* 0x000fe200078efcff */
[----:B------:R-:W-:Y:S01]  /*6080*/  LDGSTS.E [R13+0x6000], desc[UR22][R244.64], P1 ;  /* 0x06000000f40d7fae */ /* 0x000fe200089a1016 */
[----:B------:R-:W-:Y:S02]  /*6090*/  ISETP.GE.AND P2, PT, R16, R233, PT ;  /* 0x000000e91000720c */ /* 0x000fe40003f46270 */
[----:B------:R-:W-:Y:S02]  /*60a0*/  LOP3.LUT R14, R2, 0x5e, RZ, 0xfc, !PT ;  /* 0x0000005e020e7812 */ /* 0x000fe400078efcff */
[----:B------:R-:W-:Y:S01]  /*60b0*/  ISETP.NE.U32.AND P5, PT, R12, RZ, PT ;  /* 0x000000ff0c00720c */ /* 0x000fe20003fa5070 */
[----:B------:R2:W-:Y:S01]  /*60c0*/  LDGSTS.E [R13+0x6008], desc[UR22][R150.64], P3 ;  /* 0x06008000960d7fae */ /* 0x0005e200099a1016 */
[----:B------:R-:W-:-:S02]  /*60d0*/  ISETP.NE.U32.AND P6, PT, R9, RZ, PT ;  /* 0x000000ff0900720c */ /* 0x000fc40003fc5070 */
[C---:B------:R-:W-:Y:S02]  /*60e0*/  SEL R12, R11.reuse, RZ, !P2 ;  /* 0x000000ff0b0c7207 */ /* 0x040fe40005000000 */
[----:B------:R-:W-:Y:S02]  /*60f0*/  SEL R9, R11, RZ, !P4 ;  /* 0x000000ff0b097207 */ /* 0x000fe40006000000 */
[-C--:B------:R-:W-:Y:S02]  /*6100*/  ISETP.GE.AND P2, PT, R15, R233.reuse, PT ;  /* 0x000000e90f00720c */ /* 0x080fe40003f46270 */
[----:B------:R-:W-:Y:S02]  /*6110*/  ISETP.GE.AND P4, PT, R14, R233, PT ;  /* 0x000000e90e00720c */ /* 0x000fe40003f86270 */
[----:B------:R-:W3:Y:S01]  /*6120*/  LDL.LU.64 R14, [R1+0x10] ;  /* 0x00001000010e7983 */ /* 0x000ee20000300a00 */
[----:B------:R-:W-:-:S03]  /*6130*/  ISETP.NE.U32.AND P1, PT, R12, RZ, PT ;  /* 0x000000ff0c00720c */ /* 0x000fc60003f25070 */
[----:B------:R-:W4:Y:S01]  /*6140*/  LDL.LU.64 R16, [R1+0x18] ;  /* 0x0000180001107983 */ /* 0x000f220000300a00 */
[----:B------:R-:W-:Y:S02]  /*6150*/  SEL R12, R11, RZ, !P2 ;  /* 0x000000ff0b0c7207 */ /* 0x000fe40005000000 */
[----:B------:R-:W-:Y:S02]  /*6160*/  LOP3.LUT R147, R4, 0x70, RZ, 0x3c, !PT ;  /* 0x0000007004937812 */ /* 0x000fe400078e3cff */
[----:B------:R-:W-:-:S03]  /*6170*/  ISETP.NE.U32.AND P3, PT, R12, RZ, PT ;  /* 0x000000ff0c00720c */ /* 0x000fc60003f65070 */
[----:B------:R-:W-:Y:S01]  /*6180*/  VIADD R12, R147, UR7 ;  /* 0x00000007930c7c36 */ /* 0x000fe20008000000 */
[C---:B------:R-:W-:Y:S02]  /*6190*/  LOP3.LUT R149, R2.reuse, 0x7c, RZ, 0xfc, !PT ;  /* 0x0000007c02957812 */ /* 0x040fe400078efcff */
[----:B------:R-:W-:Y:S02]  /*61a0*/  LOP3.LUT R147, R2, 0x7e, RZ, 0xfc, !PT ;  /* 0x0000007e02937812 */ /* 0x000fe400078efcff */
[----:B------:R-:W-:Y:S01]  /*61b0*/  LDGSTS.E [R12], desc[UR22][R26.64], P5 ;  /* 0x000000001a0c7fae */ /* 0x000fe2000a9a1016 */
[----:B------:R-:W-:Y:S02]  /*61c0*/  ISETP.GE.AND P5, PT, R149, R233, PT ;  /* 0x000000e99500720c */ /* 0x000fe40003fa6270 */
[----:B------:R-:W-:Y:S01]  /*61d0*/  ISETP.NE.U32.AND P2, PT, R9, RZ, PT ;  /* 0x000000ff0900720c */ /* 0x000fe20003f45070 */
[----:B------:R-:W-:Y:S01]  /*61e0*/  LDGSTS.E [R12+0x8], desc[UR22][R28.64], P6 ;  /* 0x000080001c0c7fae */ /* 0x000fe2000b1a1016 */
[----:B------:R-:W-:-:S02]  /*61f0*/  SEL R9, R11, RZ, !P4 ;  /* 0x000000ff0b097207 */ /* 0x000fc40006000000 */
[-C--:B------:R-:W-:Y:S01]  /*6200*/  ISETP.GE.AND P6, PT, R147, R233.reuse, PT ;  /* 0x000000e99300720c */ /* 0x080fe20003fc6270 */
[----:B-1----:R-:W-:Y:S01]  /*6210*/  USHF.L.U32 UR4, UR17, 0x7, URZ ;  /* 0x0000000711047899 */ /* 0x002fe200080006ff */
[----:B------:R-:W-:Y:S01]  /*6220*/  SEL R147, R11, RZ, !P5 ;  /* 0x000000ff0b937207 */ /* 0x000fe20006800000 */
[----:B------:R-:W-:Y:S01]  /*6230*/  LDGSTS.E [R12+0x2000], desc[UR22][R58.64], P1 ;  /* 0x020000003a0c7fae */ /* 0x000fe200089a1016 */
[----:B------:R-:W-:Y:S02]  /*6240*/  ISETP.GE.AND P5, PT, R148, R233, PT ;  /* 0x000000e99400720c */ /* 0x000fe40003fa6270 */
[----:B------:R-:W-:Y:S02]  /*6250*/  ISETP.NE.U32.AND P4, PT, R9, RZ, PT ;  /* 0x000000ff0900720c */ /* 0x000fe40003f85070 */
[C---:B------:R-:W-:Y:S01]  /*6260*/  SEL R9, R11.reuse, RZ, !P6 ;  /* 0x000000ff0b097207 */ /* 0x040fe20007000000 */
[----:B------:R-:W-:Y:S01]  /*6270*/  LDGSTS.E [R12+0x2008], desc[UR22][R60.64], P2 ;  /* 0x020080003c0c7fae */ /* 0x000fe200091a1016 */
[----:B------:R-:W-:-:S02]  /*6280*/  SEL R11, R11, RZ, !P5 ;  /* 0x000000ff0b0b7207 */ /* 0x000fc40006800000 */
[----:B------:R-:W-:Y:S01]  /*6290*/  ISETP.NE.U32.AND P6, PT, R147, RZ, PT ;  /* 0x000000ff9300720c */ /* 0x000fe20003fc5070 */
[----:B------:R-:W-:Y:S01]  /*62a0*/  VIADD R163, R3, UR7 ;  /* 0x0000000703a37c36 */ /* 0x000fe20008000000 */
[----:B------:R-:W-:Y:S01]  /*62b0*/  ISETP.NE.U32.AND P5, PT, R9, RZ, PT ;  /* 0x000000ff0900720c */ /* 0x000fe20003fa5070 */
[----:B------:R-:W-:Y:S01]  /*62c0*/  IMAD.U32 R9, RZ, RZ, UR4 ;  /* 0x00000004ff097e24 */ /* 0x000fe2000f8e00ff */
[----:B------:R-:W-:Y:S01]  /*62d0*/  ISETP.NE.U32.AND P1, PT, R11, RZ, PT ;  /* 0x000000ff0b00720c */ /* 0x000fe20003f25070 */
[----:B------:R-:W-:Y:S01]  /*62e0*/  LDGSTS.E [R12+0x4000], desc[UR22][R90.64], P3 ;  /* 0x040000005a0c7fae */ /* 0x000fe200099a1016 */
[----:B------:R-:W-:Y:S01]  /*62f0*/  LOP3.LUT R148, R3, 0x10, RZ, 0x3c, !PT ;  /* 0x0000001003947812 */ /* 0x000fe200078e3cff */
[----:B--2---:R-:W-:Y:S02]  /*6300*/  IMAD.WIDE R150, R9, 0x4, R6 ;  /* 0x0000000409967825 */ /* 0x004fe400078e0206 */
[----:B------:R-:W-:Y:S02]  /*6310*/  LDGSTS.E [R12+0x4008], desc[UR22][R92.64], P4 ;  /* 0x040080005c0c7fae */ /* 0x000fe4000a1a1016 */
[----:B------:R-:W-:-:S02]  /*6320*/  VIADD R11, R148, UR7 ;  /* 0x00000007940b7c36 */ /* 0x000fc40008000000 */
[----:B------:R1:W-:Y:S01]  /*6330*/  STL.64 [R1+0x58], R150 ;  /* 0x0000589601007387 */ /* 0x0003e20000100a00 */
[----:B------:R-:W-:Y:S02]  /*6340*/  IMAD R148, R146, UR13, RZ ;  /* 0x0000000d92947c24 */ /* 0x000fe4000f8e02ff */
[----:B------:R-:W-:Y:S01]  /*6350*/  IMAD R152, R144, UR13, RZ ;  /* 0x0000000d90987c24 */ /* 0x000fe2000f8e02ff */
[----:B------:R2:W-:Y:S01]  /*6360*/  STL.64 [R1+0x278], R12 ;  /* 0x0002780c01007387 */ /* 0x0005e20000100a00 */
[----:B------:R-:W-:Y:S02]  /*6370*/  IMAD R165, R143, UR13, RZ ;  /* 0x0000000d8fa57c24 */ /* 0x000fe4000f8e02ff */
[----:B------:R-:W-:Y:S02]  /*6380*/  IMAD R164, R142, UR13, RZ ;  /* 0x0000000d8ea47c24 */ /* 0x000fe4000f8e02ff */
[----:B-1----:R-:W-:Y:S01]  /*6390*/  IMAD R150, R145, UR13, RZ ;  /* 0x0000000d91967c24 */ /* 0x002fe2000f8e02ff */
[----:B------:R-:W-:Y:S01]  /*63a0*/  LEA R144, P2, R165, R20, 0x2 ;  /* 0x00000014a5907211 */ /* 0x000fe200078410ff */
[----:B------:R-:W-:-:S02]  /*63b0*/  IMAD R10, R10, UR13, RZ ;  /* 0x0000000d0a0a7c24 */ /* 0x000fc4000f8e02ff */
[----:B--2---:R-:W-:Y:S01]  /*63c0*/  IMAD R13, R141, UR13, RZ ;  /* 0x0000000d8d0d7c24 */ /* 0x004fe2000f8e02ff */
[----:B------:R-:W-:Y:S01]  /*63d0*/  STL [R1+0x1e0], R148 ;  /* 0x0001e09401007387 */ /* 0x000fe20000100800 */
[----:B------:R-:W-:-:S03]  /*63e0*/  LEA R146, P4, R164, R20, 0x2 ;  /* 0x00000014a4927211 */ /* 0x000fc600078810ff */
[----:B------:R-:W-:Y:S01]  /*63f0*/  STL [R1+0x1d4], R150 ;  /* 0x0001d49601007387 */ /* 0x000fe20000100800 */
[----:B------:R-:W-:Y:S02]  /*6400*/  LOP3.LUT R162, R3, 0x20, RZ, 0x3c, !PT ;  /* 0x0000002003a27812 */ /* 0x000fe400078e3cff */
[-C--:B------:R-:W-:Y:S01]  /*6410*/  LEA.HI.X.SX32 R145, R165, R19.reuse, 0x2, P2 ;  /* 0x00000013a5917211 */ /* 0x080fe200010f16ff */
[----:B------:R-:W-:Y:S01]  /*6420*/  STL [R1+0x1c4], R152 ;  /* 0x0001c49801007387 */ /* 0x000fe20000100800 */
[----:B------:R-:W-:-:S03]  /*6430*/  LEA.HI.X.SX32 R147, R164, R19, 0x2, P4 ;  /* 0x00000013a4937211 */ /* 0x000fc600020f16ff */
[----:B------:R-:W-:Y:S04]  /*6440*/  STL [R1+0x1ac], R165 ;  /* 0x0001aca501007387 */ /* 0x000fe80000100800 */
[----:B------:R1:W-:Y:S04]  /*6450*/  STL [R1+0x188], R164 ;  /* 0x000188a401007387 */ /* 0x0003e80000100800 */
[----:B------:R-:W-:Y:S01]  /*6460*/  STL [R1+0x170], R13 ;  /* 0x0001700d01007387 */ /* 0x000fe20000100800 */
[----:B------:R-:W-:Y:S02]  /*6470*/  IMAD R166, R159, UR13, RZ ;  /* 0x0000000d9fa67c24 */ /* 0x000fe4000f8e02ff */
[----:B------:R-:W-:-:S02]  /*6480*/  IMAD R177, R157, UR13, RZ ;  /* 0x0000000d9db17c24 */ /* 0x000fc4000f8e02ff */
[----:B------:R-:W-:Y:S02]  /*6490*/  IMAD R176, R156, UR13, RZ ;  /* 0x0000000d9cb07c24 */ /* 0x000fe4000f8e02ff */
[----:B-1----:R-:W-:Y:S02]  /*64a0*/  IMAD R164, R160, UR13, RZ ;  /* 0x0000000da0a47c24 */ /* 0x002fe4000f8e02ff */
[----:B------:R-:W-:Y:S01]  /*64b0*/  IMAD R178, R158, UR13, RZ ;  /* 0x0000000d9eb27c24 */ /* 0x000fe2000f8e02ff */
[----:B------:R-:W-:Y:S01]  /*64c0*/  LEA R160, P4, R177, R20, 0x2 ;  /* 0x00000014b1a07211 */ /* 0x000fe200078810ff */
[----:B------:R-:W-:-:S03]  /*64d0*/  IMAD R175, R155, UR13, RZ ;  /* 0x0000000d9baf7c24 */ /* 0x000fc6000f8e02ff */
[----:B------:R-:W-:-:S04]  /*64e0*/  LEA R158, P2, R178, R20, 0x2 ;  /* 0x00000014b29e7211 */ /* 0x000fc800078410ff */
[----:B------:R-:W-:Y:S01]  /*64f0*/  LEA.HI.X.SX32 R159, R178, R19, 0x2, P2 ;  /* 0x00000013b29f7211 */ /* 0x000fe200010f16ff */
[----:B------:R-:W-:Y:S02]  /*6500*/  IMAD R180, R172, UR13, RZ ;  /* 0x0000000dacb47c24 */ /* 0x000fe4000f8e02ff */
[----:B------:R-:W-:Y:S02]  /*6510*/  IMAD R191, R169, UR13, RZ ;  /* 0x0000000da9bf7c24 */ /* 0x000fe4000f8e02ff */
[----:B------:R-:W-:Y:S02]  /*6520*/  IMAD R193, R171, UR13, RZ ;  /* 0x0000000dabc17c24 */ /* 0x000fe4000f8e02ff */
[----:B------:R-:W-:Y:S02]  /*6530*/  IMAD R192, R170, UR13, RZ ;  /* 0x0000000daac07c24 */ /* 0x000fe4000f8e02ff */
[----:B------:R-:W-:Y:S01]  /*6540*/  IMAD R8, R8, UR13, RZ ;  /* 0x0000000d08087c24 */ /* 0x000fe2000f8e02ff */
[----:B------:R-:W-:Y:S01]  /*6550*/  LEA R172, P2, R193, R20, 0x2 ;  /* 0x00000014c1ac7211 */ /* 0x000fe200078410ff */
[----:B------:R-:W-:-:S02]  /*6560*/  IMAD.U32 R190, RZ, RZ, UR4 ;  /* 0x00000004ffbe7e24 */ /* 0x000fc4000f8e00ff */
[----:B------:R-:W-:Y:S02]  /*6570*/  IMAD R205, R182, UR13, RZ ;  /* 0x0000000db6cd7c24 */ /* 0x000fe4000f8e02ff */
[----:B------:R-:W-:Y:S02]  /*6580*/  IMAD R207, R184, UR13, RZ ;  /* 0x0000000db8cf7c24 */ /* 0x000fe4000f8e02ff */
[----:B------:R-:W-:Y:S02]  /*6590*/  IMAD R203, R188, UR13, RZ ;  /* 0x0000000dbccb7c24 */ /* 0x000fe4000f8e02ff */
[----:B------:R-:W-:Y:S02]  /*65a0*/  IMAD R206, R183, UR13, RZ ;  /* 0x0000000db7ce7c24 */ /* 0x000fe4000f8e02ff */
[----:B------:R-:W-:Y:S02]  /*65b0*/  IMAD R204, R187, UR13, RZ ;  /* 0x0000000dbbcc7c24 */ /* 0x000fe4000f8e02ff */
[----:B------:R-:W-:-:S02]  /*65c0*/  IMAD.U32 R202, RZ, RZ, UR4 ;  /* 0x00000004ffca7e24 */ /* 0x000fc4000f8e00ff */
[----:B------:R-:W-:Y:S02]  /*65d0*/  IMAD R227, R196, UR13, RZ ;  /* 0x0000000dc4e37c24 */ /* 0x000fe4000f8e02ff */
[----:B------:R-:W-:Y:S02]  /*65e0*/  IMAD R217, R199, UR13, RZ ;  /* 0x0000000dc7d97c24 */ /* 0x000fe4000f8e02ff */
[----:B------:R-:W-:Y:S02]  /*65f0*/  IMAD R216, R200, UR13, RZ ;  /* 0x0000000dc8d87c24 */ /* 0x000fe4000f8e02ff */
[----:B------:R-:W-:Y:S02]  /*6600*/  IMAD R219, R197, UR13, RZ ;  /* 0x0000000dc5db7c24 */ /* 0x000fe4000f8e02ff */
[----:B------:R-:W-:Y:S02]  /*6610*/  IMAD R218, R198, UR13, RZ ;  /* 0x0000000dc6da7c24 */ /* 0x000fe4000f8e02ff */
[----:B------:R-:W-:-:S02]  /*6620*/  IMAD R229, R210, UR13, RZ ;  /* 0x0000000dd2e57c24 */ /* 0x000fc4000f8e02ff */
[----:B------:R-:W-:Y:S02]  /*6630*/  IMAD R228, R211, UR13, RZ ;  /* 0x0000000dd3e47c24 */ /* 0x000fe4000f8e02ff */
[----:B------:R-:W-:Y:S02]  /*6640*/  IMAD R226, R226, UR13, RZ ;  /* 0x0000000de2e27c24 */ /* 0x000fe4000f8e02ff */
[----:B------:R-:W-:Y:S02]  /*6650*/  IMAD R235, R222, UR13, RZ ;  /* 0x0000000ddeeb7c24 */ /* 0x000fe4000f8e02ff */
[----:B------:R-:W-:Y:S02]  /*6660*/  IMAD R5, R5, UR13, RZ ;  /* 0x0000000d05057c24 */ /* 0x000fe4000f8e02ff */
[----:B------:R-:W-:Y:S01]  /*6670*/  IMAD.U32 R240, RZ, RZ, UR4 ;  /* 0x00000004fff07e24 */ /* 0x000fe2000f8e00ff */
[----:B---3--:R-:W-:Y:S04]  /*6680*/  LDGSTS.E [R12+0x6000], desc[UR22][R14.64], P6 ;  /* 0x060000000e0c7fae */ /* 0x008fe8000b1a1016 */
[----:B----4-:R1:W-:Y:S04]  /*6690*/  LDGSTS.E [R12+0x6008], desc[UR22][R16.64], P5 ;  /* 0x06008000100c7fae */ /* 0x0103e8000a9a1016 */
[----:B------:R-:W0:Y:S01]  /*66a0*/  LDGDEPBAR ;  /* 0x00000000000079af */ /* 0x000e220000000000 */
[----:B------:R-:W-:-:S03]  /*66b0*/  LEA R142, P5, R152, R20, 0x2 ;  /* 0x00000014988e7211 */ /* 0x000fc600078a10ff */
[----:B------:R2:W-:Y:S01]  /*66c0*/  LDGSTS.E [R163+0x18000], desc[UR22][R6.64], P1 ;  /* 0x1800000006a37fae */ /* 0x0005e200089a1016 */
[----:B-1----:R-:W-:Y:S01]  /*66d0*/  IMAD R12, R140, UR13, RZ ;  /* 0x0000000d8c0c7c24 */ /* 0x002fe2000f8e02ff */
[-C--:B------:R-:W-:Y:S02]  /*66e0*/  LEA R140, P6, R150, R20.reuse, 0x2 ;  /* 0x00000014968c7211 */ /* 0x080fe400078c10ff */
[-C--:B--2---:R-:W-:Y:S02]  /*66f0*/  LEA R6, P3, R148, R20.reuse, 0x2 ;  /* 0x0000001494067211 */ /* 0x084fe400078610ff */
[-C--:B------:R-:W-:Y:S02]  /*6700*/  LEA.HI.X.SX32 R141, R150, R19.reuse, 0x2, P6 ;  /* 0x00000013968d7211 */ /* 0x080fe400030f16ff */
[----:B------:R-:W-:Y:S02]  /*6710*/  LEA.HI.X.SX32 R7, R148, R19, 0x2, P3 ;  /* 0x0000001394077211 */ /* 0x000fe400018f16ff */
[----:B------:R-:W-:-:S02]  /*6720*/  LEA R148, P3, R13, R20, 0x2 ;  /* 0x000000140d947211 */ /* 0x000fc400078610ff */
[-C--:B------:R-:W-:Y:S01]  /*6730*/  LEA.HI.X.SX32 R143, R152, R19.reuse, 0x2, P5 ;  /* 0x00000013988f7211 */ /* 0x080fe200028f16ff */
[----:B------:R1:W-:Y:S01]  /*6740*/  STL [R1+0x15c], R12 ;  /* 0x00015c0c01007387 */ /* 0x0003e20000100800 */
[-C--:B------:R-:W-:Y:S02]  /*6750*/  LEA R150, P6, R12, R20.reuse, 0x2 ;  /* 0x000000140c967211 */ /* 0x080fe400078c10ff */
[----:B------:R-:W-:Y:S01]  /*6760*/  LEA R152, P5, R10, R20, 0x2 ;  /* 0x000000140a987211 */ /* 0x000fe200078a10ff */
[----:B------:R-:W-:Y:S01]  /*6770*/  LDGSTS.E [R163+0x18400], desc[UR22][R140.64], P1 ;  /* 0x184000008ca37fae */ /* 0x000fe200089a1016 */
[-C--:B------:R-:W-:Y:S02]  /*6780*/  LEA.HI.X.SX32 R149, R13, R19.reuse, 0x2, P3 ;  /* 0x000000130d957211 */ /* 0x080fe400018f16ff */
[-C--:B------:R-:W-:Y:S01]  /*6790*/  LEA.HI.X.SX32 R151, R12, R19.reuse, 0x2, P6 ;  /* 0x000000130c977211 */ /* 0x080fe200030f16ff */
[----:B------:R2:W-:Y:S01]  /*67a0*/  STL [R1+0x158], R10 ;  /* 0x0001580a01007387 */ /* 0x0005e20000100800 */
[----:B------:R-:W-:-:S03]  /*67b0*/  LEA.HI.X.SX32 R153, R10, R19, 0x2, P5 ;  /* 0x000000130a997211 */ /* 0x000fc600028f16ff */
[----:B------:R-:W-:Y:S01]  /*67c0*/  LDGSTS.E [R163+0x18800], desc[UR22][R142.64], P1 ;  /* 0x188000008ea37fae */ /* 0x000fe200089a1016 */
[----:B-1----:R-:W-:-:S03]  /*67d0*/  IMAD.WIDE R12, R9, 0x4, R6 ;  /* 0x00000004090c7825 */ /* 0x002fc600078e0206 */
[----:B------:R-:W-:Y:S01]  /*67e0*/  LDGSTS.E [R163+0x18c00], desc[UR22][R144.64], P1 ;  /* 0x18c0000090a37fae */ /* 0x000fe200089a1016 */
[----:B--2---:R-:W-:-:S03]  /*67f0*/  VIADD R10, R162, UR7 ;  /* 0x00000007a20a7c36 */ /* 0x004fc60008000000 */
[----:B------:R-:W-:Y:S01]  /*6800*/  LDGSTS.E [R163+0x19000], desc[UR22][R146.64], P1 ;  /* 0x1900000092a37fae */ /* 0x000fe200089a1016 */
[----:B------:R-:W-:-:S03]  /*6810*/  IMAD R162, R161, UR13, RZ ;  /* 0x0000000da1a27c24 */ /* 0x000fc6000f8e02ff */
[----:B------:R-:W-:Y:S04]  /*6820*/  LDGSTS.E [R163+0x19400], desc[UR22][R148.64], P1 ;  /* 0x1940000094a37fae */ /* 0x000fe800089a1016 */
[----:B------:R-:W-:Y:S04]  /*6830*/  LDGSTS.E [R163+0x19800], desc[UR22][R150.64], P1 ;  /* 0x1980000096a37fae */ /* 0x000fe800089a1016 */
[----:B------:R-:W-:Y:S04]  /*6840*/  LDGSTS.E [R163+0x19c00], desc[UR22][R152.64], P1 ;  /* 0x19c0000098a37fae */ /* 0x000fe800089a1016 */
[----:B------:R1:W-:Y:S01]  /*6850*/  LDGSTS.E [R11+0x18080], desc[UR22][R6.64], P1 ;  /* 0x18080000060b7fae */ /* 0x0003e200089a1016 */
[----:B------:R-:W-:-:S03]  /*6860*/  LEA R156, P5, R166, R20, 0x2 ;  /* 0x00000014a69c7211 */ /* 0x000fc600078a10ff */
[----:B------:R2:W-:Y:S04]  /*6870*/  STL.64 [R1+0x50], R12 ;  /* 0x0000500c01007387 */ /* 0x0005e80000100a00 */
[----:B------:R3:W-:Y:S01]  /*6880*/  STL [R1+0x1dc], R162 ;  /* 0x0001dca201007387 */ /* 0x0007e20000100800 */
[----:B-1----:R-:W-:-:S03]  /*6890*/  LEA R6, P3, R162, R20, 0x2 ;  /* 0x00000014a2067211 */ /* 0x002fc600078610ff */
[----:B------:R1:W-:Y:S01]  /*68a0*/  STL [R1+0x1d0], R164 ;  /* 0x0001d0a401007387 */ /* 0x0003e20000100800 */
[----:B--2---:R-:W-:Y:S01]  /*68b0*/  IMAD R12, R154, UR13, RZ ;  /* 0x0000000d9a0c7c24 */ /* 0x004fe2000f8e02ff */
[-C--:B------:R-:W-:Y:S02]  /*68c0*/  LEA R154, P6, R164, R20.reuse, 0x2 ;  /* 0x00000014a49a7211 */ /* 0x080fe400078c10ff */
[-C--:B------:R-:W-:Y:S01]  /*68d0*/  LEA.HI.X.SX32 R7, R162, R19.reuse, 0x2, P3 ;  /* 0x00000013a2077211 */ /* 0x080fe200018f16ff */
[----:B------:R2:W-:Y:S01]  /*68e0*/  STL [R1+0x1bc], R166 ;  /* 0x0001bca601007387 */ /* 0x0005e20000100800 */
[-C--:B---3--:R-:W-:Y:S02]  /*68f0*/  LEA R162, P3, R176, R20.reuse, 0x2 ;  /* 0x00000014b0a27211 */ /* 0x088fe400078610ff */
[----:B------:R-:W-:Y:S01]  /*6900*/  LEA.HI.X.SX32 R155, R164, R19, 0x2, P6 ;  /* 0x00000013a49b7211 */ /* 0x000fe200030f16ff */
[----:B------:R-:W-:Y:S01]  /*6910*/  STL [R1+0x19c], R178 ;  /* 0x00019cb201007387 */ /* 0x000fe20000100800 */
[----:B-1----:R-:W-:-:S02]  /*6920*/  LEA R164, P6, R175, R20, 0x2 ;  /* 0x00000014afa47211 */ /* 0x002fc400078c10ff */
[-C--:B------:R-:W-:Y:S01]  /*6930*/  LEA.HI.X.SX32 R157, R166, R19.reuse, 0x2, P5 ;  /* 0x00000013a69d7211 */ /* 0x080fe200028f16ff */
[----:B------:R-:W-:Y:S01]  /*6940*/  STL [R1+0x180], R177 ;  /* 0x000180b101007387 */ /* 0x000fe20000100800 */
[-C--:B------:R-:W-:Y:S02]  /*6950*/  LEA.HI.X.SX32 R161, R177, R19.reuse, 0x2, P4 ;  /* 0x00000013b1a17211 */ /* 0x080fe400020f16ff */
[-C--:B------:R-:W-:Y:S01]  /*6960*/  LEA.HI.X.SX32 R163, R176, R19.reuse, 0x2, P3 ;  /* 0x00000013b0a37211 */ /* 0x080fe200018f16ff */
[----:B------:R1:W-:Y:S01]  /*6970*/  STL [R1+0x164], R176 ;  /* 0x000164b001007387 */ /* 0x0003e20000100800 */
[C---:B--2---:R-:W-:Y:S02]  /*6980*/  LEA R166, P5, R12.reuse, R20, 0x2 ;  /* 0x000000140ca67211 */ /* 0x044fe400078a10ff */
[-C--:B------:R-:W-:Y:S01]  /*6990*/  LEA.HI.X.SX32 R165, R175, R19.reuse, 0x2, P6 ;  /* 0x00000013afa57211 */ /* 0x080fe200030f16ff */
[----:B------:R-:W-:Y:S01]  /*69a0*/  STL [R1+0x154], R175 ;  /* 0x000154af01007387 */ /* 0x000fe20000100800 */
[----:B------:R-:W-:-:S03]  /*69b0*/  LEA.HI.X.SX32 R167, R12, R19, 0x2, P5 ;  /* 0x000000130ca77211 */ /* 0x000fc600028f16ff */
[----:B------:R-:W-:Y:S01]  /*69c0*/  LDGSTS.E [R11+0x18480], desc[UR22][R154.64], P1 ;  /* 0x184800009a0b7fae */ /* 0x000fe200089a1016 */
[----:B-1----:R-:W-:-:S03]  /*69d0*/  IMAD.WIDE R176, R9, 0x4, R6 ;  /* 0x0000000409b07825 */ /* 0x002fc600078e0206 */
[----:B------:R-:W-:Y:S04]  /*69e0*/  STL [R1+0x150], R12 ;  /* 0x0001500c01007387 */ /* 0x000fe80000100800 */
[----:B------:R-:W-:Y:S01]  /*69f0*/  LDGSTS.E [R11+0x18880], desc[UR22][R156.64], P1 ;  /* 0x188800009c0b7fae */ /* 0x000fe200089a1016 */
[----:B------:R-:W-:-:S03]  /*6a00*/  LOP3.LUT R13, R3, 0x30, RZ, 0x3c, !PT ;  /* 0x00000030030d7812 */ /* 0x000fc600078e3cff */
[----:B------:R1:W-:Y:S04]  /*6a10*/  STL.64 [R1+0x48], R176 ;  /* 0x000048b001007387 */ /* 0x0003e80000100a00 */
[----:B------:R-:W-:Y:S04]  /*6a20*/  LDGSTS.E [R11+0x18c80], desc[UR22][R158.64], P1 ;  /* 0x18c800009e0b7fae */ /* 0x000fe800089a1016 */
[----:B------:R-:W-:Y:S01]  /*6a30*/  LDGSTS.E [R11+0x19080], desc[UR22][R160.64], P1 ;  /* 0x19080000a00b7fae */ /* 0x000fe200089a1016 */
[----:B-1----:R-:W-:-:S03]  /*6a40*/  IMAD R176, R174, UR13, RZ ;  /* 0x0000000daeb07c24 */ /* 0x002fc6000f8e02ff */
[----:B------:R-:W-:Y:S01]  /*6a50*/  LDGSTS.E [R11+0x19480], desc[UR22][R162.64], P1 ;  /* 0x19480000a20b7fae */ /* 0x000fe200089a1016 */
[----:B------:R-:W-:-:S03]  /*6a60*/  IMAD R178, R173, UR13, RZ ;  /* 0x0000000dadb27c24 */ /* 0x000fc6000f8e02ff */
[----:B------:R-:W-:Y:S04]  /*6a70*/  LDGSTS.E [R11+0x19880], desc[UR22][R164.64], P1 ;  /* 0x19880000a40b7fae */ /* 0x000fe800089a1016 */
[----:B------:R-:W-:Y:S01]  /*6a80*/  LDGSTS.E [R11+0x19c80], desc[UR22][R166.64], P1 ;  /* 0x19c80000a60b7fae */ /* 0x000fe200089a1016 */
[----:B------:R-:W-:-:S03]  /*6a90*/  VIADD R9, R13, UR7 ;  /* 0x000000070d097c36 */ /* 0x000fc60008000000 */
[----:B------:R1:W-:Y:S01]  /*6aa0*/  LDGSTS.E [R10+0x18100], desc[UR22][R6.64], P1 ;  /* 0x18100000060a7fae */ /* 0x0003e200089a1016 */
[----:B------:R-:W-:Y:S01]  /*6ab0*/  IMAD R13, R168, UR13, RZ ;  /* 0x0000000da80d7c24 */ /* 0x000fe2000f8e02ff */
[-C--:B------:R-:W-:Y:S02]  /*6ac0*/  LEA R168, P6, R178, R20.reuse, 0x2 ;  /* 0x00000014b2a87211 */ /* 0x080fe400078c10ff */
[----:B------:R2:W-:Y:S01]  /*6ad0*/  STL [R1+0x1d8], R176 ;  /* 0x0001d8b001007387 */ /* 0x0005e20000100800 */
[-C--:B------:R-:W-:Y:S02]  /*6ae0*/  LEA R170, P5, R180, R20.reuse, 0x2 ;  /* 0x00000014b4aa7211 */ /* 0x080fe400078a10ff */
[CC--:B-1----:R-:W-:Y:S01]  /*6af0*/  LEA R6, P3, R176.reuse, R20.reuse, 0x2 ;  /* 0x00000014b0067211 */ /* 0x0c2fe200078610ff */
[----:B------:R1:W-:Y:S03]  /*6b00*/  STL [R1+0x1c8], R178 ;  /* 0x0001c8b201007387 */ /* 0x0003e60000100800 */
[----:B------:R-:W-:Y:S01]  /*6b10*/  LEA.HI.X.SX32 R7, R176, R19, 0x2, P3 ;  /* 0x00000013b0077211 */ /* 0x000fe200018f16ff */
[----:B------:R3:W-:Y:S01]  /*6b20*/  STL [R1+0x1b4], R180 ;  /* 0x0001b4b401007387 */ /* 0x0007e20000100800 */
[----:B--2---:R-:W-:-:S02]  /*6b30*/  LEA R176, P3, R191, R20, 0x2 ;  /* 0x00000014bfb07211 */ /* 0x004fc400078610ff */
[-C--:B------:R-:W-:Y:S01]  /*6b40*/  LEA R174, P4, R192, R20.reuse, 0x2 ;  /* 0x00000014c0ae7211 */ /* 0x080fe200078810ff */
[----:B------:R-:W-:Y:S01]  /*6b50*/  STL [R1+0x194], R193 ;  /* 0x000194c101007387 */ /* 0x000fe20000100800 */
[-C--:B------:R-:W-:Y:S02]  /*6b60*/  LEA.HI.X.SX32 R169, R178, R19.reuse, 0x2, P6 ;  /* 0x00000013b2a97211 */ /* 0x080fe400030f16ff */
[-C--:B-1----:R-:W-:Y:S01]  /*6b70*/  LEA R178, P6, R13, R20.reuse, 0x2 ;  /* 0x000000140db27211 */ /* 0x082fe200078c10ff */
[----:B------:R-:W-:Y:S01]  /*6b80*/  STL [R1+0x178], R192 ;  /* 0x000178c001007387 */ /* 0x000fe20000100800 */
[-C--:B------:R-:W-:Y:S02]  /*6b90*/  LEA.HI.X.SX32 R171, R180, R19.reuse, 0x2, P5 ;  /* 0x00000013b4ab7211 */ /* 0x080fe400028f16ff */
[----:B------:R-:W-:Y:S01]  /*6ba0*/  LEA.HI.X.SX32 R177, R191, R19, 0x2, P3 ;  /* 0x00000013bfb17211 */ /* 0x000fe200018f16ff */
[----:B------:R1:W-:Y:S01]  /*6bb0*/  STL [R1+0x14c], R191 ;  /* 0x00014cbf01007387 */ /* 0x0003e20000100800 */
[----:B---3--:R-:W-:-:S02]  /*6bc0*/  LEA R180, P5, R8, R20, 0x2 ;  /* 0x0000001408b47211 */ /* 0x008fc400078a10ff */
[-C--:B------:R-:W-:Y:S02]  /*6bd0*/  LEA.HI.X.SX32 R173, R193, R19.reuse, 0x2, P2 ;  /* 0x00000013c1ad7211 */ /* 0x080fe400010f16ff */
[-C--:B------:R-:W-:Y:S01]  /*6be0*/  LEA.HI.X.SX32 R175, R192, R19.reuse, 0x2, P4 ;  /* 0x00000013c0af7211 */ /* 0x080fe200020f16ff */
[----:B------:R-:W-:Y:S01]  /*6bf0*/  STL [R1+0x148], R13 ;  /* 0x0001480d01007387 */ /* 0x000fe20000100800 */
[-C--:B------:R-:W-:Y:S01]  /*6c00*/  LEA.HI.X.SX32 R179, R13, R19.reuse, 0x2, P6 ;  /* 0x000000130db37211 */ /* 0x080fe200030f16ff */
[----:B-1----:R-:W-:Y:S02]  /*6c10*/  IMAD.WIDE R190, R190, 0x4, R6 ;  /* 0x00000004bebe7825 */ /* 0x002fe400078e0206 */
[----:B------:R-:W-:Y:S01]  /*6c20*/  LDGSTS.E [R10+0x18500], desc[UR22][R168.64], P1 ;  /* 0x18500000a80a7fae */ /* 0x000fe200089a1016 */
[----:B------:R-:W-:Y:S01]  /*6c30*/  LEA.HI.X.SX32 R181, R8, R19, 0x2, P5 ;  /* 0x0000001308b57211 */ /* 0x000fe200028f16ff */
[----:B------:R-:W-:Y:S02]  /*6c40*/  IMAD R192, R185, UR13, RZ ;  /* 0x0000000db9c07c24 */ /* 0x000fe4000f8e02ff */
[----:B------:R-:W-:Y:S04]  /*6c50*/  STL [R1+0x144], R8 ;  /* 0x0001440801007387 */ /* 0x000fe80000100800 */
[----:B------:R-:W-:Y:S04]  /*6c60*/  LDGSTS.E [R10+0x18900], desc[UR22][R170.64], P1 ;  /* 0x18900000aa0a7fae */ /* 0x000fe800089a1016 */
[----:B------:R1:W-:Y:S04]  /*6c70*/  STL.64 [R1+0x40], R190 ;  /* 0x000040be01007387 */ /* 0x0003e80000100a00 */
[----:B------:R-:W-:Y:S04]  /*6c80*/  LDGSTS.E [R10+0x18d00], desc[UR22][R172.64], P1 ;  /* 0x18d00000ac0a7fae */ /* 0x000fe800089a1016 */
[----:B------:R-:W-:Y:S01]  /*6c90*/  LDGSTS.E [R10+0x19100], desc[UR22][R174.64], P1 ;  /* 0x19100000ae0a7fae */ /* 0x000fe200089a1016 */
[----:B-1----:R-:W-:-:S03]  /*6ca0*/  IMAD R190, R186, UR13, RZ ;  /* 0x0000000dbabe7c24 */ /* 0x002fc6000f8e02ff */
[----:B------:R-:W-:Y:S01]  /*6cb0*/  LDGSTS.E [R10+0x19500], desc[UR22][R176.64], P1 ;  /* 0x19500000b00a7fae */ /* 0x000fe200089a1016 */
[----:B------:R-:W-:-:S03]  /*6cc0*/  LEA R182, P6, R192, R20, 0x2 ;  /* 0x00000014c0b67211 */ /* 0x000fc600078c10ff */
[----:B------:R-:W-:Y:S04]  /*6cd0*/  LDGSTS.E [R10+0x19900], desc[UR22][R178.64], P1 ;  /* 0x19900000b20a7fae */ /* 0x000fe800089a1016 */
[----:B------:R-:W-:Y:S01]  /*6ce0*/  LDGSTS.E [R10+0x19d00], desc[UR22][R180.64], P1 ;  /* 0x19d00000b40a7fae */ /* 0x000fe200089a1016 */
[----:B------:R-:W-:-:S03]  /*6cf0*/  LOP3.LUT R12, R3, 0x40, RZ, 0x3c, !PT ;  /* 0x00000040030c7812 */ /* 0x000fc600078e3cff */
[----:B------:R1:W-:Y:S01]  /*6d00*/  LDGSTS.E [R9+0x18180], desc[UR22][R6.64], P1 ;  /* 0x1818000006097fae */ /* 0x0003e200089a1016 */
[----:B------:R-:W-:-:S03]  /*6d10*/  LEA.HI.X.SX32 R183, R192, R19, 0x2, P6 ;  /* 0x00000013c0b77211 */ /* 0x000fc600030f16ff */
[----:B------:R-:W-:Y:S04]  /*6d20*/  STL [R1+0x1cc], R190 ;  /* 0x0001ccbe01007387 */ /* 0x000fe80000100800 */
[----:B------:R2:W-:Y:S01]  /*6d30*/  STL [R1+0x1b8], R192 ;  /* 0x0001b8c001007387 */ /* 0x0005e20000100800 */
[----:B-1----:R-:W-:-:S03]  /*6d40*/  LEA R6, P3, R190, R20, 0x2 ;  /* 0x00000014be067211 */ /* 0x002fc600078610ff */
[----:B------:R-:W-:Y:S01]  /*6d50*/  STL [R1+0x1a4], R207 ;  /* 0x0001a4cf01007387 */ /* 0x000fe20000100800 */
[----:B------:R-:W-:-:S03]  /*6d60*/  LEA.HI.X.SX32 R7, R190, R19, 0x2, P3 ;  /* 0x00000013be077211 */ /* 0x000fc600018f16ff */
[----:B------:R-:W-:Y:S01]  /*6d70*/  STL [R1+0x18c], R206 ;  /* 0x00018cce01007387 */ /* 0x000fe20000100800 */
[-C--:B--2---:R-:W-:Y:S01]  /*6d80*/  LEA R192, P6, R203, R20.reuse, 0x2 ;  /* 0x00000014cbc07211 */ /* 0x084fe200078c10ff */
[----:B------:R-:W-:Y:S02]  /*6d90*/  VIADD R8, R12, UR7 ;  /* 0x000000070c087c36 */ /* 0x000fe40008000000 */
[----:B------:R-:W-:Y:S01]  /*6da0*/  STL [R1+0x16c], R205 ;  /* 0x00016ccd01007387 */ /* 0x000fe20000100800 */
[----:B------:R-:W-:Y:S01]  /*6db0*/  IMAD R12, R189, UR13, RZ ;  /* 0x0000000dbd0c7c24 */ /* 0x000fe2000f8e02ff */
[----:B------:R-:W-:Y:S02]  /*6dc0*/  LEA.HI.X.SX32 R193, R203, R19, 0x2, P6 ;  /* 0x00000013cbc17211 */ /* 0x000fe400030f16ff */
[----:B------:R-:W-:Y:S01]  /*6dd0*/  STL [R1+0x140], R204 ;  /* 0x000140cc01007387 */ /* 0x000fe20000100800 */
[----:B------:R-:W-:-:S03]  /*6de0*/  LEA R184, P5, R207, R20, 0x2 ;  /* 0x00000014cfb87211 */ /* 0x000fc600078a10ff */
[----:B------:R1:W-:Y:S01]  /*6df0*/  STL [R1+0x13c], R203 ;  /* 0x00013ccb01007387 */ /* 0x0003e20000100800 */
[-C--:B------:R-:W-:Y:S02]  /*6e00*/  LEA R186, P2, R206, R20.reuse, 0x2 ;  /* 0x00000014ceba7211 */ /* 0x080fe400078410ff */
[-C--:B------:R-:W-:Y:S02]  /*6e10*/  LEA R190, P3, R204, R20.reuse, 0x2 ;  /* 0x00000014ccbe7211 */ /* 0x080fe400078610ff */
[-C--:B------:R-:W-:Y:S01]  /*6e20*/  LEA R188, P4, R205, R20.reuse, 0x2 ;  /* 0x00000014cdbc7211 */ /* 0x080fe200078810ff */
[----:B------:R-:W-:Y:S01]  /*6e30*/  STL [R1+0x138], R12 ;  /* 0x0001380c01007387 */ /* 0x000fe20000100800 */
[----:B-1----:R-:W-:Y:S01]  /*6e40*/  IMAD.WIDE R202, R202, 0x4, R6 ;  /* 0x00000004caca7825 */ /* 0x002fe200078e0206 */
[----:B------:R-:W-:Y:S02]  /*6e50*/  LEA.HI.X.SX32 R185, R207, R19, 0x2, P5 ;  /* 0x00000013cfb97211 */ /* 0x000fe400028f16ff */
[----:B------:R-:W-:Y:S01]  /*6e60*/  LDGSTS.E [R9+0x18580], desc[UR22][R182.64], P1 ;  /* 0x18580000b6097fae */ /* 0x000fe200089a1016 */
[----:B------:R-:W-:-:S02]  /*6e70*/  LEA R236, P5, R12, R20, 0x2 ;  /* 0x000000140cec7211 */ /* 0x000fc400078a10ff */
[-C--:B------:R-:W-:Y:S01]  /*6e80*/  LEA.HI.X.SX32 R187, R206, R19.reuse, 0x2, P2 ;  /* 0x00000013cebb7211 */ /* 0x080fe200010f16ff */
[----:B------:R1:W-:Y:S01]  /*6e90*/  STL.64 [R1+0xb0], R202 ;  /* 0x0000b0ca01007387 */ /* 0x0003e20000100a00 */
[-C--:B------:R-:W-:Y:S01]  /*6ea0*/  LEA.HI.X.SX32 R191, R204, R19.reuse, 0x2, P3 ;  /* 0x00000013ccbf7211 */ /* 0x080fe200018f16ff */
[----:B------:R-:W-:Y:S01]  /*6eb0*/  IMAD R204, R195, UR13, RZ ;  /* 0x0000000dc3cc7c24 */ /* 0x000fe2000f8e02ff */
[-C--:B------:R-:W-:Y:S01]  /*6ec0*/  LEA.HI.X.SX32 R189, R205, R19.reuse, 0x2, P4 ;  /* 0x00000013cdbd7211 */ /* 0x080fe200020f16ff */
[----:B------:R-:W-:Y:S01]  /*6ed0*/  LDGSTS.E [R9+0x18980], desc[UR22][R184.64], P1 ;  /* 0x18980000b8097fae */ /* 0x000fe200089a1016 */
[----:B------:R-:W-:Y:S02]  /*6ee0*/  LEA.HI.X.SX32 R237, R12, R19, 0x2, P5 ;  /* 0x000000130ced7211 */ /* 0x000fe400028f16ff */
[----:B------:R-:W-:Y:S01]  /*6ef0*/  LOP3.LUT R13, R3, 0x50, RZ, 0x3c, !PT ;  /* 0x00000050030d7812 */ /* 0x000fe200078e3cff */
[----:B------:R-:W-:Y:S01]  /*6f00*/  LDGSTS.E [R9+0x18d80], desc[UR22][R186.64], P1 ;  /* 0x18d80000ba097fae */ /* 0x000fe200089a1016 */
[----:B-1----:R-:W-:-:S03]  /*6f10*/  IMAD R202, R194, UR13, RZ ;  /* 0x0000000dc2ca7c24 */ /* 0x002fc6000f8e02ff */
[----:B------:R-:W-:Y:S01]  /*6f20*/  LDGSTS.E [R9+0x19180], desc[UR22][R188.64], P1 ;  /* 0x19180000bc097fae */ /* 0x000fe200089a1016 */
[-C--:B------:R-:W-:Y:S02]  /*6f30*/  LEA R194, P6, R204, R20.reuse, 0x2 ;  /* 0x00000014ccc27211 */ /* 0x080fe400078c10ff */
[----:B------:R-:W-:Y:S01]  /*6f40*/  LEA R206, P3, R202, R20, 0x2 ;  /* 0x00000014cace7211 */ /* 0x000fe200078610ff */
[----:B------:R-:W-:Y:S01]  /*6f50*/  LDGSTS.E [R9+0x19580], desc[UR22][R190.64], P1 ;  /* 0x19580000be097fae */ /* 0x000fe200089a1016 */
[----:B------:R-:W-:-:S03]  /*6f60*/  LEA.HI.X.SX32 R195, R204, R19, 0x2, P6 ;  /* 0x00000013ccc37211 */ /* 0x000fc600030f16ff */
[----:B------:R-:W-:Y:S01]  /*6f70*/  LDGSTS.E [R9+0x19980], desc[UR22][R192.64], P1 ;  /* 0x19980000c0097fae */ /* 0x000fe200089a1016 */
[----:B------:R-:W-:-:S03]  /*6f80*/  LEA.HI.X.SX32 R207, R202, R19, 0x2, P3 ;  /* 0x00000013cacf7211 */ /* 0x000fc600018f16ff */
[----:B------:R-:W-:Y:S01]  /*6f90*/  LDGSTS.E [R9+0x19d80], desc[UR22][R236.64], P1 ;  /* 0x19d80000ec097fae */ /* 0x000fe200089a1016 */
[----:B------:R-:W-:-:S03]  /*6fa0*/  LEA R196, P5, R227, R20, 0x2 ;  /* 0x00000014e3c47211 */ /* 0x000fc600078a10ff */
[----:B------:R1:W-:Y:S01]  /*6fb0*/  STL [R1+0x1c0], R202 ;  /* 0x0001c0ca01007387 */ /* 0x0003e20000100800 */
[----:B------:R-:W-:-:S03]  /*6fc0*/  LEA R198, P2, R219, R20, 0x2 ;  /* 0x00000014dbc67211 */ /* 0x000fc600078410ff */
[----:B------:R2:W-:Y:S04]  /*6fd0*/  LDGSTS.E [R8+0x18200], desc[UR22][R6.64], P1 ;  /* 0x1820000006087fae */ /* 0x0005e800089a1016 */
[----:B------:R3:W-:Y:S01]  /*6fe0*/  STL [R1+0x1a8], R204 ;  /* 0x0001a8cc01007387 */ /* 0x0007e20000100800 */
[----:B-1----:R-:W-:-:S03]  /*6ff0*/  LEA R202, P3, R217, R20, 0x2 ;  /* 0x00000014d9ca7211 */ /* 0x002fc600078610ff */
[----:B------:R-:W-:Y:S01]  /*7000*/  STL [R1+0x190], R227 ;  /* 0x000190e301007387 */ /* 0x000fe20000100800 */
[-C--:B------:R-:W-:Y:S01]  /*7010*/  LEA R200, P4, R218, R20.reuse, 0x2 ;  /* 0x00000014dac87211 */ /* 0x080fe200078810ff */
[----:B--2---:R-:W-:Y:S02]  /*7020*/  VIADD R7, R13, UR7 ;  /* 0x000000070d077c36 */ /* 0x004fe40008000000 */
[----:B------:R-:W-:Y:S01]  /*7030*/  STL [R1+0x174], R219 ;  /* 0x000174db01007387 */ /* 0x000fe20000100800 */
[----:B---3--:R-:W-:Y:S01]  /*7040*/  LEA R204, P6, R216, R20, 0x2 ;  /* 0x00000014d8cc7211 */ /* 0x008fe200078c10ff */
[----:B------:R-:W-:Y:S02]  /*7050*/  IMAD.U32 R6, RZ, RZ, UR4 ;  /* 0x00000004ff067e24 */ /* 0x000fe4000f8e00ff */
[----:B------:R-:W-:Y:S01]  /*7060*/  IMAD R13, R201, UR13, RZ ;  /* 0x0000000dc90d7c24 */ /* 0x000fe2000f8e02ff */
[----:B------:R-:W-:Y:S01]  /*7070*/  STL [R1+0x134], R218 ;  /* 0x000134da01007387 */ /* 0x000fe20000100800 */
[----:B------:R-:W-:-:S02]  /*7080*/  LEA.HI.X.SX32 R203, R217, R19, 0x2, P3 ;  /* 0x00000013d9cb7211 */ /* 0x000fc400018f16ff */
[-C--:B------:R-:W-:Y:S01]  /*7090*/  LEA.HI.X.SX32 R205, R216, R19.reuse, 0x2, P6 ;  /* 0x00000013d8cd7211 */ /* 0x080fe200030f16ff */
[----:B------:R-:W-:Y:S01]  /*70a0*/  STL [R1+0x130], R217 ;  /* 0x000130d901007387 */ /* 0x000fe20000100800 */
[----:B------:R-:W-:-:S03]  /*70b0*/  LEA.HI.X.SX32 R197, R227, R19, 0x2, P5 ;  /* 0x00000013e3c57211 */ /* 0x000fc600028f16ff */
[----:B------:R1:W-:Y:S01]  /*70c0*/  STL [R1+0x12c], R216 ;  /* 0x00012cd801007387 */ /* 0x0003e20000100800 */
[----:B------:R-:W-:Y:S02]  /*70d0*/  LEA R242, P5, R13, R20, 0x2 ;  /* 0x000000140df27211 */ /* 0x000fe400078a10ff */
[-C--:B------:R-:W-:Y:S01]  /*70e0*/  LEA.HI.X.SX32 R199, R219, R19.reuse, 0x2, P2 ;  /* 0x00000013dbc77211 */ /* 0x080fe200010f16ff */
[----:B------:R-:W-:Y:S01]  /*70f0*/  LDGSTS.E [R8+0x18600], desc[UR22][R194.64], P1 ;  /* 0x18600000c2087fae */ /* 0x000fe200089a1016 */
[-C--:B------:R-:W-:Y:S01]  /*7100*/  LEA.HI.X.SX32 R201, R218, R19.reuse, 0x2, P4 ;  /* 0x00000013dac97211 */ /* 0x080fe200020f16ff */
[----:B-1----:R-:W-:Y:S02]  /*7110*/  IMAD.WIDE R216, R6, 0x4, R206 ;  /* 0x0000000406d87825 */ /* 0x002fe400078e02ce */
[----:B------:R-:W-:Y:S01]  /*7120*/  STL [R1+0x128], R13 ;  /* 0x0001280d01007387 */ /* 0x000fe20000100800 */
[----:B------:R-:W-:Y:S02]  /*7130*/  LOP3.LUT R12, R3, 0x60, RZ, 0x3c, !PT ;  /* 0x00000060030c7812 */ /* 0x000fe400078e3cff */
[----:B------:R-:W-:Y:S01]  /*7140*/  LEA.HI.X.SX32 R243, R13, R19, 0x2, P5 ;  /* 0x000000130df37211 */ /* 0x000fe200028f16ff */
[----:B------:R-:W-:Y:S04]  /*7150*/  LDGSTS.E [R8+0x18a00], desc[UR22][R196.64], P1 ;  /* 0x18a00000c4087fae */ /* 0x000fe800089a1016 */
[----:B------:R1:W-:Y:S04]  /*7160*/  STL.64 [R1+0xb8], R216 ;  /* 0x0000b8d801007387 */ /* 0x0003e80000100a00 */
[----:B------:R-:W-:Y:S01]  /*7170*/  LDGSTS.E [R8+0x18e00], desc[UR22][R198.64], P1 ;  /* 0x18e00000c6087fae */ /* 0x000fe200089a1016 */
[----:B------:R-:W-:-:S03]  /*7180*/  VIADD R6, R12, UR7 ;  /* 0x000000070c067c36 */ /* 0x000fc60008000000 */
[----:B------:R-:W-:Y:S01]  /*7190*/  LDGSTS.E [R8+0x19200], desc[UR22][R200.64], P1 ;  /* 0x19200000c8087fae */ /* 0x000fe200089a1016 */
[----:B-1----:R-:W-:-:S03]  /*71a0*/  IMAD R217, R208, UR13, RZ ;  /* 0x0000000dd0d97c24 */ /* 0x002fc6000f8e02ff */
[----:B------:R-:W-:Y:S01]  /*71b0*/  LDGSTS.E [R8+0x19600], desc[UR22][R202.64], P1 ;  /* 0x19600000ca087fae */ /* 0x000fe200089a1016 */
[----:B------:R-:W-:Y:S02]  /*71c0*/  IMAD R216, R209, UR13, RZ ;  /* 0x0000000dd1d87c24 */ /* 0x000fe4000f8e02ff */
[----:B------:R-:W-:Y:S01]  /*71d0*/  IMAD R13, R212, UR13, RZ ;  /* 0x0000000dd40d7c24 */ /* 0x000fe2000f8e02ff */
[----:B------:R-:W-:Y:S01]  /*71e0*/  LDGSTS.E [R8+0x19a00], desc[UR22][R204.64], P1 ;  /* 0x19a00000cc087fae */ /* 0x000fe200089a1016 */
[----:B------:R-:W-:Y:S01]  /*71f0*/  IMAD R12, R213, UR13, RZ ;  /* 0x0000000dd50c7c24 */ /* 0x000fe2000f8e02ff */
[-C--:B------:R-:W-:Y:S02]  /*7200*/  LEA R218, P3, R217, R20.reuse, 0x2 ;  /* 0x00000014d9da7211 */ /* 0x080fe400078610ff */
[----:B------:R1:W-:Y:S01]  /*7210*/  LDGSTS.E [R8+0x19e00], desc[UR22][R242.64], P1 ;  /* 0x19e00000f2087fae */ /* 0x0003e200089a1016 */
[----:B------:R-:W-:-:S03]  /*7220*/  LEA R208, P5, R229, R20, 0x2 ;  /* 0x00000014e5d07211 */ /* 0x000fc600078a10ff */
[----:B------:R2:W-:Y:S01]  /*7230*/  STL.64 [R1+0x260], R8 ;  /* 0x0002600801007387 */ /* 0x0005e20000100a00 */
[----:B------:R-:W-:-:S03]  /*7240*/  LEA R210, P2, R228, R20, 0x2 ;  /* 0x00000014e4d27211 */ /* 0x000fc600078410ff */
[----:B------:R3:W-:Y:S01]  /*7250*/  LDGSTS.E [R7+0x18280], desc[UR22][R206.64], P1 ;  /* 0x18280000ce077fae */ /* 0x0007e200089a1016 */
[-C--:B------:R-:W-:Y:S02]  /*7260*/  LEA R212, P4, R13, R20.reuse, 0x2 ;  /* 0x000000140dd47211 */ /* 0x080fe400078810ff */
[----:B------:R-:W-:Y:S01]  /*7270*/  LEA.HI.X.SX32 R219, R217, R19, 0x2, P3 ;  /* 0x00000013d9db7211 */ /* 0x000fe200018f16ff */
[----:B------:R-:W-:Y:S01]  /*7280*/  STL [R1+0x1b0], R217 ;  /* 0x0001b0d901007387 */ /* 0x000fe20000100800 */
[----:B--2---:R-:W-:Y:S02]  /*7290*/  IMAD R9, R214, UR13, RZ ;  /* 0x0000000dd6097c24 */ /* 0x004fe4000f8e02ff */
[----:B-1----:R-:W-:Y:S01]  /*72a0*/  IMAD R8, R215, UR13, RZ ;  /* 0x0000000dd7087c24 */ /* 0x002fe2000f8e02ff */
[-C--:B---3--:R-:W-:Y:S01]  /*72b0*/  LEA R206, P6, R216, R20.reuse, 0x2 ;  /* 0x00000014d8ce7211 */ /* 0x088fe200078c10ff */
[----:B------:R1:W-:Y:S01]  /*72c0*/  STL [R1+0x198], R216 ;  /* 0x000198d801007387 */ /* 0x0003e20000100800 */
[----:B------:R-:W-:-:S02]  /*72d0*/  LEA R214, P3, R12, R20, 0x2 ;  /* 0x000000140cd67211 */ /* 0x000fc400078610ff */
[-C--:B------:R-:W-:Y:S01]  /*72e0*/  LEA.HI.X.SX32 R207, R216, R19.reuse, 0x2, P6 ;  /* 0x00000013d8cf7211 */ /* 0x080fe200030f16ff */
[----:B------:R-:W-:Y:S01]  /*72f0*/  STL [R1+0x17c], R229 ;  /* 0x00017ce501007387 */ /* 0x000fe20000100800 */
[-C--:B------:R-:W-:Y:S01]  /*7300*/  LEA.HI.X.SX32 R209, R229, R19.reuse, 0x2, P5 ;  /* 0x00000013e5d17211 */ /* 0x080fe200028f16ff */
[----:B------:R-:W-:Y:S01]  /*7310*/  IMAD.U32 R227, RZ, RZ, UR4 ;  /* 0x00000004ffe37e24 */ /* 0x000fe2000f8e00ff */
[-C--:B------:R-:W-:Y:S01]  /*7320*/  LEA R250, P5, R8, R20.reuse, 0x2 ;  /* 0x0000001408fa7211 */ /* 0x080fe200078a10ff */
[----:B------:R2:W-:Y:S01]  /*7330*/  STL [R1+0x124], R228 ;  /* 0x000124e401007387 */ /* 0x0005e20000100800 */
[-C--:B------:R-:W-:Y:S02]  /*7340*/  LEA.HI.X.SX32 R211, R228, R19.reuse, 0x2, P2 ;  /* 0x00000013e4d37211 */ /* 0x080fe400010f16ff */
[----:B-1----:R-:W-:Y:S01]  /*7350*/  LEA R216, P6, R9, R20, 0x2 ;  /* 0x0000001409d87211 */ /* 0x002fe200078c10ff */
[----:B------:R1:W-:Y:S01]  /*7360*/  STL [R1+0x120], R13 ;  /* 0x0001200d01007387 */ /* 0x0003e20000100800 */
[----:B------:R-:W-:-:S02]  /*7370*/  LEA.HI.X.SX32 R213, R13, R19, 0x2, P4 ;  /* 0x000000130dd57211 */ /* 0x000fc400020f16ff */
[-C--:B------:R-:W-:Y:S01]  /*7380*/  LEA.HI.X.SX32 R215, R12, R19.reuse, 0x2, P3 ;  /* 0x000000130cd77211 */ /* 0x080fe200018f16ff */
[----:B------:R-:W-:Y:S01]  /*7390*/  STL [R1+0x11c], R12 ;  /* 0x00011c0c01007387 */ /* 0x000fe20000100800 */
[-C--:B------:R-:W-:Y:S02]  /*73a0*/  LEA.HI.X.SX32 R217, R9, R19.reuse, 0x2, P6 ;  /* 0x0000001309d97211 */ /* 0x080fe400030f16ff */
[----:B------:R-:W-:Y:S01]  /*73b0*/  LEA.HI.X.SX32 R251, R8, R19, 0x2, P5 ;  /* 0x0000001308fb7211 */ /* 0x000fe200028f16ff */
[----:B------:R-:W-:Y:S04]  /*73c0*/  STL [R1+0x118], R9 ;  /* 0x0001180901007387 */ /* 0x000fe80000100800 */
[----:B------:R-:W-:Y:S01]  /*73d0*/  LDGSTS.E [R7+0x18680], desc[UR22][R206.64], P1 ;  /* 0x18680000ce077fae */ /* 0x000fe200089a1016 */
[----:B--2---:R-:W-:-:S03]  /*73e0*/  IMAD R228, R225, UR13, RZ ;  /* 0x0000000de1e47c24 */ /* 0x004fc6000f8e02ff */
[----:B------:R2:W-:Y:S04]  /*73f0*/  STL [R1+0x114], R8 ;  /* 0x0001140801007387 */ /* 0x0005e80000100800 */
[----:B------:R-:W-:Y:S01]  /*7400*/  LDGSTS.E [R7+0x18a80], desc[UR22][R208.64], P1 ;  /* 0x18a80000d0077fae */ /* 0x000fe200089a1016 */
[----:B-1----:R-:W-:-:S03]  /*7410*/  IMAD R13, R224, UR13, RZ ;  /* 0x0000000de00d7c24 */ /* 0x002fc6000f8e02ff */
[----:B------:R-:W-:Y:S01]  /*7420*/  LDGSTS.E [R7+0x18e80], desc[UR22][R210.64], P1 ;  /* 0x18e80000d2077fae */ /* 0x000fe200089a1016 */
[----:B--2---:R-:W-:-:S03]  /*7430*/  IMAD.WIDE R8, R227, 0x4, R218 ;  /* 0x00000004e3087825 */ /* 0x004fc600078e02da */
[----:B------:R-:W-:Y:S01]  /*7440*/  LDGSTS.E [R7+0x19280], desc[UR22][R212.64], P1 ;  /* 0x19280000d4077fae */ /* 0x000fe200089a1016 */
[----:B------:R-:W-:-:S03]  /*7450*/  IMAD R12, R223, UR13, RZ ;  /* 0x0000000ddf0c7c24 */ /* 0x000fc6000f8e02ff */
[----:B------:R-:W-:Y:S04]  /*7460*/  LDGSTS.E [R7+0x19680], desc[UR22][R214.64], P1 ;  /* 0x19680000d6077fae */ /* 0x000fe800089a1016 */
[----:B------:R-:W-:Y:S04]  /*7470*/  LDGSTS.E [R7+0x19a80], desc[UR22][R216.64], P1 ;  /* 0x19a80000d8077fae */ /* 0x000fe800089a1016 */
[----:B------:R-:W-:Y:S01]  /*7480*/  LDGSTS.E [R7+0x19e80], desc[UR22][R250.64], P1 ;  /* 0x19e80000fa077fae */ /* 0x000fe200089a1016 */
[----:B------:R-:W-:-:S03]  /*7490*/  LEA R222, P4, R13, R20, 0x2 ;  /* 0x000000140dde7211 */ /* 0x000fc600078810ff */
[----:B------:R1:W-:Y:S04]  /*74a0*/  STL.64 [R1+0xa8], R8 ;  /* 0x0000a80801007387 */ /* 0x0003e80000100a00 */
[----:B------:R2:W-:Y:S01]  /*74b0*/  LDGSTS.E [R6+0x18300], desc[UR22][R218.64], P1 ;  /* 0x18300000da067fae */ /* 0x0005e200089a1016 */
[----:B------:R-:W-:-:S03]  /*74c0*/  LEA R224, P5, R12, R20, 0x2 ;  /* 0x000000140ce07211 */ /* 0x000fc600078a10ff */
[----:B------:R3:W-:Y:S01]  /*74d0*/  STL [R1+0x1a0], R226 ;  /* 0x0001a0e201007387 */ /* 0x0007e20000100800 */
[----:B-1----:R-:W-:Y:S01]  /*74e0*/  IMAD R8, R220, UR13, RZ ;  /* 0x0000000ddc087c24 */ /* 0x002fe2000f8e02ff */
[-C--:B------:R-:W-:Y:S01]  /*74f0*/  LEA R220, P3, R228, R20.reuse, 0x2 ;  /* 0x00000014e4dc7211 */ /* 0x080fe200078610ff */
[----:B------:R-:W-:Y:S01]  /*7500*/  IMAD R9, R221, UR13, RZ ;  /* 0x0000000ddd097c24 */ /* 0x000fe2000f8e02ff */
[-C--:B--2---:R-:W-:Y:S01]  /*7510*/  LEA R218, P2, R226, R20.reuse, 0x2 ;  /* 0x00000014e2da7211 */ /* 0x084fe200078410ff */
[----:B------:R1:W-:Y:S01]  /*7520*/  STL [R1+0x184], R228 ;  /* 0x000184e401007387 */ /* 0x0003e20000100800 */
[-C--:B------:R-:W-:Y:S02]  /*7530*/  LEA.HI.X.SX32 R221, R228, R19.reuse, 0x2, P3 ;  /* 0x00000013e4dd7211 */ /* 0x080fe400018f16ff */
[----:B------:R-:W-:Y:S01]  /*7540*/  LEA.HI.X.SX32 R219, R226, R19, 0x2, P2 ;  /* 0x00000013e2db7211 */ /* 0x000fe200010f16ff */
[----:B------:R-:W-:Y:S01]  /*7550*/  STL [R1+0x168], R13 ;  /* 0x0001680d01007387 */ /* 0x000fe20000100800 */
[----:B---3--:R-:W-:-:S02]  /*7560*/  LEA R226, P2, R235, R20, 0x2 ;  /* 0x00000014ebe27211 */ /* 0x008fc400078410ff */
[-C--:B------:R-:W-:Y:S01]  /*7570*/  LEA.HI.X.SX32 R223, R13, R19.reuse, 0x2, P4 ;  /* 0x000000130ddf7211 */ /* 0x080fe200020f16ff */
[----:B------:R2:W-:Y:S01]  /*7580*/  STL [R1+0x110], R12 ;  /* 0x0001100c01007387 */ /* 0x0005e20000100800 */
[-C--:B------:R-:W-:Y:S02]  /*7590*/  LEA.HI.X.SX32 R225, R12, R19.reuse, 0x2, P5 ;  /* 0x000000130ce17211 */ /* 0x080fe400028f16ff */
[-C--:B-1----:R-:W-:Y:S01]  /*75a0*/  LEA R228, P3, R9, R20.reuse, 0x2 ;  /* 0x0000001409e47211 */ /* 0x082fe200078610ff */
[----:B------:R-:W-:Y:S01]  /*75b0*/  LDGSTS.E [R6+0x18700], desc[UR22][R220.64], P1 ;  /* 0x18700000dc067fae */ /* 0x000fe200089a1016 */
[-C--:B------:R-:W-:Y:S02]  /*75c0*/  LEA R230, P4, R8, R20.reuse, 0x2 ;  /* 0x0000001408e67211 */ /* 0x080fe400078810ff */
[----:B------:R-:W-:Y:S01]  /*75d0*/  LEA.HI.X.SX32 R227, R235, R19, 0x2, P2 ;  /* 0x00000013ebe37211 */ /* 0x000fe200010f16ff */
[----:B------:R1:W-:Y:S01]  /*75e0*/  STL [R1+0x10c], R235 ;  /* 0x00010ceb01007387 */ /* 0x0003e20000100800 */
[----:B--2---:R-:W-:-:S02]  /*75f0*/  LEA R12, P5, R5, R20, 0x2 ;  /* 0x00000014050c7211 */ /* 0x004fc400078a10ff */
[-C--:B------:R-:W-:Y:S01]  /*7600*/  LEA.HI.X.SX32 R229, R9, R19.reuse, 0x2, P3 ;  /* 0x0000001309e57211 */ /* 0x080fe200018f16ff */
[----:B------:R-:W-:Y:S01]  /*7610*/  LDGSTS.E [R6+0x18b00], desc[UR22][R222.64], P1 ;  /* 0x18b00000de067fae */ /* 0x000fe200089a1016 */
[-C--:B------:R-:W-:Y:S02]  /*7620*/  LEA.HI.X.SX32 R231, R8, R19.reuse, 0x2, P4 ;  /* 0x0000001308e77211 */ /* 0x080fe400020f16ff */
[----:B------:R-:W-:Y:S01]  /*7630*/  LEA.HI.X.SX32 R13, R5, R19, 0x2, P5 ;  /* 0x00000013050d7211 */ /* 0x000fe200028f16ff */
[----:B------:R-:W-:Y:S01]  /*7640*/  LDGSTS.E [R6+0x18f00], desc[UR22][R224.64], P1 ;  /* 0x18f00000e0067fae */ /* 0x000fe200089a1016 */
[----:B-1----:R-:W-:-:S03]  /*7650*/  IMAD.U32 R235, RZ, RZ, UR4 ;  /* 0x00000004ffeb7e24 */ /* 0x002fc6000f8e00ff */
[----:B------:R-:W-:Y:S04]  /*7660*/  STL [R1+0x108], R9 ;  /* 0x0001080901007387 */ /* 0x000fe80000100800 */
[----:B------:R-:W-:Y:S04]  /*7670*/  LDGSTS.E [R6+0x19300], desc[UR22][R226.64], P1 ;  /* 0x19300000e2067fae */ /* 0x000fe800089a1016 */
[----:B------:R1:W-:Y:S04]  /*7680*/  STL [R1+0x104], R8 ;  /* 0x0001040801007387 */ /* 0x0003e80000100800 */
[----:B------:R-:W-:Y:S04]  /*7690*/  LDGSTS.E [R6+0x19700], desc[UR22][R228.64], P1 ;  /* 0x19700000e4067fae */ /* 0x000fe800089a1016 */
[----:B------:R-:W-:Y:S01]  /*76a0*/  STL [R1+0x100], R5 ;  /* 0x0001000501007387 */ /* 0x000fe20000100800 */
[----:B-1----:R-:W-:-:S03]  /*76b0*/  IMAD.WIDE R8, R235, 0x4, R218 ;  /* 0x00000004eb087825 */ /* 0x002fc600078e02da */
[----:B------:R-:W-:Y:S04]  /*76c0*/  LDGSTS.E [R6+0x19b00], desc[UR22][R230.64], P1 ;  /* 0x19b00000e6067fae */ /* 0x000fe800089a1016 */
[----:B------:R1:W-:Y:S04]  /*76d0*/  LDGSTS.E [R6+0x19f00], desc[UR22][R12.64], P1 ;  /* 0x19f000000c067fae */ /* 0x0003e800089a1016 */
[----:B------:R1:W-:Y:S04]  /*76e0*/  STL.64 [R1+0x248], R6 ;  /* 0x0002480601007387 */ /* 0x0003e80000100a00 */
[----:B------:R2:W-:Y:S01]  /*76f0*/  STL.64 [R1+0xa0], R8 ;  /* 0x0000a00801007387 */ /* 0x0005e20000100a00 */
[----:B-1----:R-:W-:-:S04]  /*7700*/  IMAD.WIDE R6, R240, 0x4, R140 ;  /* 0x00000004f0067825 */ /* 0x002fc800078e028c */
[----:B------:R-:W-:Y:S01]  /*7710*/  IMAD.U32 R140, RZ, RZ, UR4 ;  /* 0x00000004ff8c7e24 */ /* 0x000fe2000f8e00ff */
[----:B------:R1:W-:Y:S01]  /*7720*/  STL.64 [R1+0x38], R6 ;  /* 0x0000380601007387 */ /* 0x0003e20000100a00 */
[----:B------:R-:W-:-:S04]  /*7730*/  IMAD.U32 R141, RZ, RZ, UR4 ;  /* 0x00000004ff8d7e24 */ /* 0x000fc8000f8e00ff */
[----:B--2---:R-:W-:-:S04]  /*7740*/  IMAD.WIDE R8, R141, 0x4, R168 ;  /* 0x000000048d087825 */ /* 0x004fc800078e02a8 */
[----:B-1----:R-:W-:Y:S01]  /*7750*/  IMAD.WIDE R6, R140, 0x4, R154 ;  /* 0x000000048c067825 */ /* 0x002fe200078e029a */
[----:B------:R-:W-:-:S04]  /*7760*/  LOP3.LUT R5, R3, 0x70, RZ, 0x3c, !PT ;  /* 0x0000007003057812 */ /* 0x000fc800078e3cff */
[----:B------:R1:W-:Y:S01]  /*7770*/  STL.64 [R1+0x30], R6 ;  /* 0x0000300601007387 */ /* 0x0003e20000100a00 */
[----:B------:R-:W-:-:S03]  /*7780*/  IMAD.WIDE R154, R141, 0x4, R194 ;  /* 0x000000048d9a7825 */ /* 0x000fc600078e02c2 */
[----:B------:R-:W-:Y:S01]  /*7790*/  STL.64 [R1+0x28], R8 ;  /* 0x0000280801007387 */ /* 0x000fe20000100a00 */
[----:B------:R-:W-:-:S04]  /*77a0*/  IMAD.WIDE R168, R140, 0x4, R206 ;  /* 0x000000048ca87825 */ /* 0x000fc800078e02ce */
[----:B-1----:R-:W-:-:S05]  /*77b0*/  IMAD.WIDE R6, R140, 0x4, R182 ;  /* 0x000000048c067825 */ /* 0x002fca00078e02b6 */
[----:B------:R1:W-:Y:S01]  /*77c0*/  STL.64 [R1+0x20], R6 ;  /* 0x0000200601007387 */ /* 0x0003e20000100a00 */
[----:B------:R-:W-:-:S03]  /*77d0*/  VIADD R5, R5, UR7 ;  /* 0x0000000705057c36 */ /* 0x000fc60008000000 */
[----:B------:R2:W-:Y:S04]  /*77e0*/  STL.64 [R1+0x98], R154 ;  /* 0x0000989a01007387 */ /* 0x0005e80000100a00 */
[----:B------:R-:W-:Y:S01]  /*77f0*/  LDGSTS.E [R5+0x18380], desc[UR22][R218.64], P1 ;  /* 0x18380000da057fae */ /* 0x000fe200089a1016 */
[----:B-1----:R-:W-:Y:S02]  /*7800*/  IMAD R6, R234, UR13, RZ ;  /* 0x0000000dea067c24 */ /* 0x002fe4000f8e02ff */
[----:B--2---:R-:W-:-:S03]  /*7810*/  IMAD.WIDE R154, R141, 0x4, R220 ;  /* 0x000000048d9a7825 */ /* 0x004fc600078e02dc */
[----:B------:R-:W-:Y:S04]  /*7820*/  STL [R1+0xfc], R6 ;  /* 0x0000fc0601007387 */ /* 0x000fe80000100800 */
[----:B------:R-:W-:Y:S04]  /*7830*/  STL.64 [R1+0x90], R168 ;  /* 0x000090a801007387 */ /* 0x000fe80000100a00 */
[----:B------:R1:W-:Y:S04]  /*7840*/  STL.64 [R1+0x88], R154 ;  /* 0x0000889a01007387 */ /* 0x0003e80000100a00 */
[----:B------:R-:W2:Y:S01]  /*7850*/  LDL.LU R219, [R1+0xec] ;  /* 0x0000ec0001db7983 */ /* 0x000ea20000300800 */
[----:B------:R-:W-:-:S04]  /*7860*/  LEA R140, P2, R6, R20, 0x2 ;  /* 0x00000014068c7211 */ /* 0x000fc800078410ff */
[----:B------:R-:W-:Y:S01]  /*7870*/  LEA.HI.X.SX32 R141, R6, R19, 0x2, P2 ;  /* 0x00000013068d7211 */ /* 0x000fe200010f16ff */
[----:B-1----:R-:W-:-:S04]  /*7880*/  IMAD.U32 R154, RZ, RZ, UR4 ;  /* 0x00000004ff9a7e24 */ /* 0x002fc8000f8e00ff */
[----:B------:R1:W-:Y:S01]  /*7890*/  LDGSTS.E [R5+0x18780], desc[UR22][R140.64], P1 ;  /* 0x187800008c057fae */ /* 0x0003e200089a1016 */
[----:B------:R-:W-:-:S05]  /*78a0*/  IMAD.WIDE R6, R154, 0x4, R140 ;  /* 0x000000049a067825 */ /* 0x000fca00078e028c */
[----:B------:R3:W-:Y:S01]  /*78b0*/  STL.64 [R1+0x80], R6 ;  /* 0x0000800601007387 */ /* 0x0007e20000100a00 */
[----:B-1----:R-:W-:Y:S02]  /*78c0*/  IMAD.U32 R140, RZ, RZ, UR4 ;  /* 0x00000004ff8c7e24 */ /* 0x002fe4000f8e00ff */
[----:B------:R-:W-:Y:S02]  /*78d0*/  IMAD.U32 R248, RZ, RZ, UR4 ;  /* 0x00000004fff87e24 */ /* 0x000fe4000f8e00ff */
[----:B------:R-:W-:Y:S02]  /*78e0*/  IMAD R155, R252, UR13, RZ ;  /* 0x0000000dfc9b7c24 */ /* 0x000fe4000f8e02ff */
[----:B---3--:R-:W-:-:S04]  /*78f0*/  IMAD.WIDE R6, R140, 0x4, R196 ;  /* 0x000000048c067825 */ /* 0x008fc800078e02c4 */
[----:B------:R-:W-:Y:S01]  /*7900*/  IMAD.U32 R141, RZ, RZ, UR4 ;  /* 0x00000004ff8d7e24 */ /* 0x000fe2000f8e00ff */
[----:B------:R-:W-:Y:S01]  /*7910*/  STL.64 [R1+0x78], R6 ;  /* 0x0000780601007387 */ /* 0x000fe20000100a00 */
[----:B------:R-:W-:-:S03]  /*7920*/  IMAD.WIDE R248, R248, 0x4, R142 ;  /* 0x00000004f8f87825 */ /* 0x000fc600078e028e */
[----:B------:R-:W-:Y:S01]  /*7930*/  STL [R1+0xf8], R155 ;  /* 0x0000f89b01007387 */ /* 0x000fe20000100800 */
[----:B------:R-:W-:Y:S01]  /*7940*/  IMAD.WIDE R142, R140, 0x4, R208 ;  /* 0x000000048c8e7825 */ /* 0x000fe200078e02d0 */
[----:B------:R-:W-:Y:S02]  /*7950*/  LEA R140, P2, R155, R20, 0x2 ;  /* 0x000000149b8c7211 */ /* 0x000fe400078410ff */
[----:B------:R1:W-:Y:S04]  /*7960*/  STL.64 [R1+0x250], R6 ;  /* 0x0002500601007387 */ /* 0x0003e80000100a00 */
[----:B------:R3:W-:Y:S01]  /*7970*/  STL.64 [R1+0x70], R142 ;  /* 0x0000708e01007387 */ /* 0x0007e20000100a00 */
[----:B-1----:R-:W-:Y:S01]  /*7980*/  IMAD.WIDE R6, R141, 0x4, R222 ;  /* 0x000000048d067825 */ /* 0x002fe200078e02de */
[----:B------:R-:W-:-:S03]  /*7990*/  LEA.HI.X.SX32 R141, R155, R19, 0x2, P2 ;  /* 0x000000139b8d7211 */ /* 0x000fc600010f16ff */
[----:B---3--:R-:W-:Y:S01]  /*79a0*/  IMAD.U32 R142, RZ, RZ, UR4 ;  /* 0x00000004ff8e7e24 */ /* 0x008fe2000f8e00ff */
[----:B------:R1:W-:Y:S04]  /*79b0*/  STL.64 [R1+0x68], R6 ;  /* 0x0000680601007387 */ /* 0x0003e80000100a00 */
[----:B------:R-:W3:Y:S04]  /*79c0*/  LDL.LU R218, [R1+0xf0] ;  /* 0x0000f00001da7983 */ /* 0x000ee80000300800 */
[----:B------:R4:W-:Y:S01]  /*79d0*/  LDGSTS.E [R5+0x18b80], desc[UR22][R140.64], P1 ;  /* 0x18b800008c057fae */ /* 0x0009e200089a1016 */
[----:B-1----:R-:W-:-:S04]  /*79e0*/  IMAD.WIDE R6, R142, 0x4, R140 ;  /* 0x000000048e067825 */ /* 0x002fc800078e028c */
[----:B----4-:R-:W-:Y:S02]  /*79f0*/  IMAD.U32 R141, RZ, RZ, UR4 ;  /* 0x00000004ff8d7e24 */ /* 0x010fe4000f8e00ff */
[----:B------:R-:W-:Y:S01]  /*7a00*/  IMAD.U32 R140, RZ, RZ, UR4 ;  /* 0x00000004ff8c7e24 */ /* 0x000fe2000f8e00ff */
[----:B------:R2:W-:Y:S01]  /*7a10*/  STL.64 [R1+0x60], R6 ;  /* 0x0000600601007387 */ /* 0x0005e20000100a00 */
[----:B------:R-:W-:-:S04]  /*7a20*/  IMAD.WIDE R198, R141, 0x4, R198 ;  /* 0x000000048dc67825 */ /* 0x000fc800078e02c6 */
[----:B------:R-:W-:Y:S01]  /*7a30*/  IMAD.WIDE R210, R140, 0x4, R210 ;  /* 0x000000048cd27825 */ /* 0x000fe200078e02d2 */
[----:B------:R-:W-:Y:S03]  /*7a40*/  STL.64 [R1+0x258], R198 ;  /* 0x000258c601007387 */ /* 0x000fe60000100a00 */
[----:B------:R-:W-:-:S04]  /*7a50*/  IMAD.WIDE R224, R141, 0x4, R224 ;  /* 0x000000048de07825 */ /* 0x000fc800078e02e0 */
[----:B--2---:R-:W-:-:S05]  /*7a60*/  IMAD R6, R219, UR13, RZ ;  /* 0x0000000ddb067c24 */ /* 0x004fca000f8e02ff */
[----:B------:R3:W-:Y:S04]  /*7a70*/  STL [R1+0xf4], R6 ;  /* 0x0000f40601007387 */ /* 0x0007e80000100800 */
[----:B------:R-:W-:Y:S04]  /*7a80*/  STL.64 [R1+0x230], R210 ;  /* 0x000230d201007387 */ /* 0x000fe80000100a00 */
[----:B------:R-:W-:Y:S04]  /*7a90*/  STL.64 [R1+0x218], R224 ;  /* 0x000218e001007387 */ /* 0x000fe80000100a00 */
[----:B------:R-:W2:Y:S01]  /*7aa0*/  LDL.LU R219, [R1+0x160] ;  /* 0x0001600001db7983 */ /* 0x000ea20000300800 */
[----:B------:R-:W-:-:S04]  /*7ab0*/  IMAD.WIDE R158, R140, 0x4, R158 ;  /* 0x000000048c9e7825 */ /* 0x000fc800078e029e */
[----:B------:R-:W-:Y:S01]  /*7ac0*/  IMAD.WIDE R186, R140, 0x4, R186 ;  /* 0x000000048cba7825 */ /* 0x000fe200078e02ba */
[----:B------:R-:W-:-:S03]  /*7ad0*/  LEA R140, P2, R6, R20, 0x2 ;  /* 0x00000014068c7211 */ /* 0x000fc600078410ff */
[----:B------:R-:W-:Y:S01]  /*7ae0*/  IMAD.WIDE R172, R141, 0x4, R172 ;  /* 0x000000048dac7825 */ /* 0x000fe200078e02ac */
[----:B------:R-:W-:-:S03]  /*7af0*/  LEA.HI.X.SX32 R141, R6, R19, 0x2, P2 ;  /* 0x00000013068d7211 */ /* 0x000fc600010f16ff */
[----:B------:R-:W-:Y:S02]  /*7b00*/  IMAD.U32 R143, RZ, RZ, UR4 ;  /* 0x00000004ff8f7e24 */ /* 0x000fe4000f8e00ff */
[----:B------:R1:W-:Y:S01]  /*7b10*/  LDGSTS.E [R5+0x18f80], desc[UR22][R140.64], P1 ;  /* 0x18f800008c057fae */ /* 0x0003e200089a1016 */
[----:B------:R-:W-:-:S04]  /*7b20*/  IMAD.WIDE R160, R142, 0x4, R160 ;  /* 0x000000048ea07825 */ /* 0x000fc800078e02a0 */
[----:B------:R-:W-:-:S04]  /*7b30*/  IMAD.WIDE R188, R142, 0x4, R188 ;  /* 0x000000048ebc7825 */ /* 0x000fc800078e02bc */
[----:B------:R-:W-:-:S04]  /*7b40*/  IMAD.WIDE R212, R142, 0x4, R212 ;  /* 0x000000048ed47825 */ /* 0x000fc800078e02d4 */
[----:B-1----:R-:W-:-:S04]  /*7b50*/  IMAD.WIDE R140, R142, 0x4, R140 ;  /* 0x000000048e8c7825 */ /* 0x002fc800078e028c */
[----:B------:R-:W-:-:S04]  /*7b60*/  IMAD.WIDE R144, R143, 0x4, R144 ;  /* 0x000000048f907825 */ /* 0x000fc800078e0290 */
[----:B------:R-:W-:-:S04]  /*7b70*/  IMAD.WIDE R146, R143, 0x4, R146 ;  /* 0x000000048f927825 */ /* 0x000fc800078e0292 */
[----:B---3--:R-:W-:Y:S02]  /*7b80*/  IMAD R6, R218, UR13, RZ ;  /* 0x0000000dda067c24 */ /* 0x008fe4000f8e02ff */
[----:B------:R-:W-:-:S03]  /*7b90*/  IMAD.WIDE R174, R143, 0x4, R174 ;  /* 0x000000048fae7825 */ /* 0x000fc600078e02ae */
[----:B------:R-:W-:Y:S01]  /*7ba0*/  LEA R142, P2, R6, R20, 0x2 ;  /* 0x00000014068e7211 */ /* 0x000fe200078410ff */
[----:B------:R-:W-:-:S04]  /*7bb0*/  IMAD.WIDE R200, R143, 0x4, R200 ;  /* 0x000000048fc87825 */ /* 0x000fc800078e02c8 */
[----:B------:R-:W-:Y:S01]  /*7bc0*/  IMAD.WIDE R226, R143, 0x4, R226 ;  /* 0x000000048fe27825 */ /* 0x000fe200078e02e2 */
[----:B------:R-:W-:Y:S01]  /*7bd0*/  LEA.HI.X.SX32 R143, R6, R19, 0x2, P2 ;  /* 0x00000013068f7211 */ /* 0x000fe200010f16ff */
[----:B------:R-:W-:Y:S02]  /*7be0*/  STL.64 [R1+0x200], R140 ;  /* 0x0002008c01007387 */ /* 0x000fe40000100a00 */
[----:B------:R-:W-:Y:S02]  /*7bf0*/  IMAD.U32 R155, RZ, RZ, UR4 ;  /* 0x00000004ff9b7e24 */ /* 0x000fe4000f8e00ff */
[----:B------:R1:W-:Y:S01]  /*7c00*/  LDGSTS.E [R5+0x19380], desc[UR22][R142.64], P1 ;  /* 0x193800008e057fae */ /* 0x0003e200089a1016 */
[----:B------:R-:W-:-:S03]  /*7c10*/  IMAD.WIDE R214, R154, 0x4, R214 ;  /* 0x000000049ad67825 */ /* 0x000fc600078e02d6 */
[----:B------:R2:W-:Y:S01]  /*7c20*/  STL [R1+0xf0], R6 ;  /* 0x0000f00601007387 */ /* 0x0005e20000100800 */
[----:B------:R-:W-:-:S03]  /*7c30*/  IMAD.WIDE R228, R155, 0x4, R228 ;  /* 0x000000049be47825 */ /* 0x000fc600078e02e4 */
[----:B------:R-:W-:Y:S01]  /*7c40*/  STL.64 [R1+0x238], R212 ;  /* 0x000238d401007387 */ /* 0x000fe20000100a00 */
[----:B-1----:R-:W-:-:S03]  /*7c50*/  IMAD.WIDE R142, R154, 0x4, R142 ;  /* 0x000000049a8e7825 */ /* 0x002fc600078e028e */
[----:B------:R-:W-:Y:S04]  /*7c60*/  STL.64 [R1+0x220], R226 ;  /* 0x000220e201007387 */ /* 0x000fe80000100a00 */
[----:B------:R-:W-:Y:S01]  /*7c70*/  STL.64 [R1+0x208], R142 ;  /* 0x0002088e01007387 */ /* 0x000fe20000100a00 */
[----:B------:R-:W-:-:S04]  /*7c80*/  IMAD.WIDE R162, R154, 0x4, R162 ;  /* 0x000000049aa27825 */ /* 0x000fc800078e02a2 */
[----:B------:R-:W-:-:S04]  /*7c90*/  IMAD.WIDE R190, R154, 0x4, R190 ;  /* 0x000000049abe7825 */ /* 0x000fc800078e02be */
[----:B------:R-:W-:Y:S02]  /*7ca0*/  IMAD.U32 R246, RZ, RZ, UR4 ;  /* 0x00000004fff67e24 */ /* 0x000fe4000f8e00ff */
[----:B------:R-:W-:-:S04]  /*7cb0*/  IMAD.WIDE R148, R155, 0x4, R148 ;  /* 0x000000049b947825 */ /* 0x000fc800078e0294 */
[----:B------:R-:W-:-:S04]  /*7cc0*/  IMAD.WIDE R176, R155, 0x4, R176 ;  /* 0x000000049bb07825 */ /* 0x000fc800078e02b0 */
[----:B------:R-:W-:-:S04]  /*7cd0*/  IMAD.WIDE R202, R155, 0x4, R202 ;  /* 0x000000049bca7825 */ /* 0x000fc800078e02ca */
[----:B------:R-:W-:-:S04]  /*7ce0*/  IMAD.WIDE R246, R246, 0x4, R156 ;  /* 0x00000004f6f67825 */ /* 0x000fc800078e029c */
[----:B------:R-:W-:Y:S02]  /*7cf0*/  IMAD.U32 R156, RZ, RZ, UR4 ;  /* 0x00000004ff9c7e24 */ /* 0x000fe4000f8e00ff */
[----:B--2---:R-:W-:-:S05]  /*7d00*/  IMAD R6, R219, UR13, RZ ;  /* 0x0000000ddb067c24 */ /* 0x004fca000f8e02ff */
[----:B------:R1:W-:Y:S04]  /*7d10*/  STL [R1+0xec], R6 ;  /* 0x0000ec0601007387 */ /* 0x0003e80000100800 */
[----:B------:R2:W-:Y:S04]  /*7d20*/  STL.64 [R1+0x240], R214 ;  /* 0x000240d601007387 */ /* 0x0005e80000100a00 */
[----:B------:R3:W-:Y:S04]  /*7d30*/  STL.64 [R1+0x228], R228 ;  /* 0x000228e401007387 */ /* 0x0007e80000100a00 */
[----:B------:R-:W4:Y:S01]  /*7d40*/  LDL.LU R169, [R1+0x1e8] ;  /* 0x0001e80001a97983 */ /* 0x000f220000300800 */
[----:B------:R-:W-:-:S04]  /*7d50*/  LEA R154, P2, R6, R20, 0x2 ;  /* 0x00000014069a7211 */ /* 0x000fc800078410ff */
[----:B------:R-:W-:-:S05]  /*7d60*/  LEA.HI.X.SX32 R155, R6, R19, 0x2, P2 ;  /* 0x00000013069b7211 */ /* 0x000fca00010f16ff */
[----:B------:R5:W-:Y:S02]  /*7d70*/  LDGSTS.E [R5+0x19780], desc[UR22][R154.64], P1 ;  /* 0x197800009a057fae */ /* 0x000be400089a1016 */
[----:B-----5:R-:W-:-:S05]  /*7d80*/  IMAD.WIDE R154, R156, 0x4, R154 ;  /* 0x000000049c9a7825 */ /* 0x020fca00078e029a */
[----:B------:R5:W-:Y:S04]  /*7d90*/  STL.64 [R1+0x210], R154 ;  /* 0x0002109a01007387 */ /* 0x000be80000100a00 */
[----:B------:R-:W2:Y:S04]  /*7da0*/  LDL.LU.64 R208, [R1+0x8] ;  /* 0x0000080001d07983 */ /* 0x000ea80000300a00 */
[----:B------:R-:W2:Y:S01]  /*7db0*/  LDL.LU R7, [R1+0x1ec] ;  /* 0x0001ec0001077983 */ /* 0x000ea20000300800 */
[----:B------:R-:W-:-:S06]  /*7dc0*/  USHF.L.U32 UR5, UR16, 0x7, URZ ;  /* 0x0000000710057899 */ /* 0x000fcc00080006ff */
[----:B------:R-:W-:-:S04]  /*7dd0*/  IMAD.U32 R218, RZ, RZ, UR5 ;  /* 0x00000005ffda7e24 */ /* 0x000fc8000f8e00ff */
[----:B------:R-:W-:-:S04]  /*7de0*/  IMAD.WIDE R218, R218, 0x4, R116 ;  /* 0x00000004dada7825 */ /* 0x000fc800078e0274 */
[----:B------:R-:W-:Y:S02]  /*7df0*/  IMAD.U32 R116, RZ, RZ, UR5 ;  /* 0x00000005ff747e24 */ /* 0x000fe4000f8e00ff */
[----:B------:R-:W-:Y:S02]  /*7e00*/  IMAD.U32 R117, RZ, RZ, UR5 ;  /* 0x00000005ff757e24 */ /* 0x000fe4000f8e00ff */
[----:B------:R-:W-:-:S04]  /*7e10*/  IMAD.WIDE R120, R116, 0x4, R120 ;  /* 0x0000000474787825 */ /* 0x000fc800078e0278 */
        /* <DEDUP_REMOVED lines=52> */
[----:B------:R-:W-:Y:S02]  /*8160*/  IMAD.U32 R220, RZ, RZ, UR5 ;  /* 0x00000005ffdc7e24 */ /* 0x000fe4000f8e00ff */
[----:B------:R-:W-:Y:S02]  /*8170*/  IMAD.U32 R206, RZ, RZ, UR5 ;  /* 0x00000005ffce7e24 */ /* 0x000fe4000f8e00ff */
[----:B------:R-:W-:-:S04]  /*8180*/  IMAD.WIDE R220, R220, 0x4, R118 ;  /* 0x00000004dcdc7825 */ /* 0x000fc800078e0276 */
[----:B------:R-:W-:Y:S02]  /*8190*/  IMAD.U32 R118, RZ, RZ, UR4 ;  /* 0x00000004ff767e24 */ /* 0x000fe4000f8e00ff */
[----:B------:R-:W-:Y:S02]  /*81a0*/  IMAD.U32 R157, RZ, RZ, UR4 ;  /* 0x00000004ff9d7e24 */ /* 0x000fe4000f8e00ff */
[----:B------:R-:W-:Y:S02]  /*81b0*/  IMAD.U32 R119, RZ, RZ, UR5 ;  /* 0x00000005ff777e24 */ /* 0x000fe4000f8e00ff */
[----:B------:R-:W-:-:S04]  /*81c0*/  IMAD.WIDE R152, R118, 0x4, R152 ;  /* 0x0000000476987825 */ /* 0x000fc800078e0298 */
[----:B------:R-:W-:-:S04]  /*81d0*/  IMAD.WIDE R166, R118, 0x4, R166 ;  /* 0x0000000476a67825 */ /* 0x000fc800078e02a6 */
[----:B----4-:R-:W-:-:S05]  /*81e0*/  IMAD R252, R169, UR13, RZ ;  /* 0x0000000da9fc7c24 */ /* 0x010fca000f8e02ff */
[----:B------:R-:W-:-:S04]  /*81f0*/  LEA R106, P2, R252, R20, 0x2 ;  /* 0x00000014fc6a7211 */ /* 0x000fc800078410ff */
[----:B------:R-:W-:Y:S01]  /*8200*/  LEA.HI.X.SX32 R107, R252, R19, 0x2, P2 ;  /* 0x00000013fc6b7211 */ /* 0x000fe200010f16ff */
[----:B------:R-:W-:-:S04]  /*8210*/  IMAD.WIDE R180, R118, 0x4, R180 ;  /* 0x0000000476b47825 */ /* 0x000fc800078e02b4 */
[----:B------:R4:W-:Y:S01]  /*8220*/  LDGSTS.E [R5+0x19b80], desc[UR22][R106.64], P1 ;  /* 0x19b800006a057fae */ /* 0x0009e200089a1016 */
[----:B------:R-:W-:-:S04]  /*8230*/  IMAD.WIDE R206, R206, 0x4, R114 ;  /* 0x00000004cece7825 */ /* 0x000fc800078e0272 */
[----:B------:R-:W-:Y:S02]  /*8240*/  IMAD.U32 R114, RZ, RZ, UR5 ;  /* 0x00000005ff727e24 */ /* 0x000fe4000f8e00ff */
[----:B------:R-:W-:-:S04]  /*8250*/  IMAD.WIDE R150, R156, 0x4, R150 ;  /* 0x000000049c967825 */ /* 0x000fc800078e0296 */
[----:B----4-:R-:W-:-:S04]  /*8260*/  IMAD.WIDE R106, R118, 0x4, R106 ;  /* 0x00000004766a7825 */ /* 0x010fc800078e026a */
        /* <DEDUP_REMOVED lines=10> */
[----:B------:R-:W-:Y:S02]  /*8310*/  IMAD.WIDE R156, R156, 0x4, R12 ;  /* 0x000000049c9c7825 */ /* 0x000fe400078e020c */
[----:B------:R-:W4:Y:S02]  /*8320*/  LDL.LU.64 R12, [R1+0x278] ;  /* 0x00027800010c7983 */ /* 0x000f240000300a00 */
[----:B------:R-:W-:Y:S02]  /*8330*/  IMAD.WIDE R118, R118, 0x4, R14 ;  /* 0x0000000476767825 */ /* 0x000fe400078e020e */
[----:B------:R-:W3:Y:S02]  /*8340*/  LDL.LU.64 R14, [R1+0x270] ;  /* 0x00027000010e7983 */ /* 0x000ee40000300a00 */
[----:B------:R-:W-:Y:S02]  /*8350*/  IMAD.WIDE R114, R114, 0x4, R16 ;  /* 0x0000000472727825 */ /* 0x000fe400078e0210 */
[----:B------:R-:W3:Y:S02]  /*8360*/  LDL.LU.64 R16, [R1+0x268] ;  /* 0x0002680001107983 */ /* 0x000ee40000300a00 */
[----:B------:R-:W-:-:S02]  /*8370*/  IMAD.U32 R234, RZ, RZ, UR4 ;  /* 0x00000004ffea7e24 */ /* 0x000fc4000f8e00ff */
[----:B------:R-:W-:Y:S02]  /*8380*/  IMAD.U32 R196, RZ, RZ, UR4 ;  /* 0x00000004ffc47e24 */ /* 0x000fe4000f8e00ff */
[----:B------:R-:W-:Y:S01]  /*8390*/  VIADD R222, R233, 0xffffff80 ;  /* 0xffffff80e9de7836 */ /* 0x000fe20000000000 */
[----:B-1----:R-:W-:Y:S01]  /*83a0*/  LOP3.LUT R6, R2, 0x2, RZ, 0xfc, !PT ;  /* 0x0000000202067812 */ /* 0x002fe200078efcff */
[----:B------:R-:W-:Y:S01]  /*83b0*/  IMAD.WIDE R234, R234, 0x4, R184 ;  /* 0x00000004eaea7825 */ /* 0x000fe200078e02b8 */
[----:B------:R-:W4:Y:S03]  /*83c0*/  LDL.64 R140, [R1+0x58] ;  /* 0x00005800018c7983 */ /* 0x000f260000100a00 */
[----:B------:R-:W-:Y:S01]  /*83d0*/  IMAD.U32 R184, RZ, RZ, UR4 ;  /* 0x00000004ffb87e24 */ /* 0x000fe2000f8e00ff */
[----:B------:R-:W4:Y:S03]  /*83e0*/  LDL.64 R224, [R1+0x38] ;  /* 0x0000380001e07983 */ /* 0x000f260000100a00 */
[----:B------:R-:W-:Y:S01]  /*83f0*/  IMAD.WIDE R184, R184, 0x4, R242 ;  /* 0x00000004b8b87825 */ /* 0x000fe200078e02f2 */
[----:B------:R-:W4:Y:S01]  /*8400*/  LDL.64 R198, [R1+0x50] ;  /* 0x0000500001c67983 */ /* 0x000f220000100a00 */
[----:B------:R-:W1:Y:S02]  /*8410*/  S2R R242, SR_TID.X ;  /* 0x0000000000f27919 */ /* 0x000e640000002100 */
[----:B------:R-:W-:Y:S01]  /*8420*/  IMAD.WIDE R196, R196, 0x4, R236 ;  /* 0x00000004c4c47825 */ /* 0x000fe200078e02ec */
[----:B------:R-:W4:Y:S03]  /*8430*/  LDL.64 R210, [R1+0x48] ;  /* 0x0000480001d27983 */ /* 0x000f260000100a00 */
[----:B------:R-:W-:-:S02]  /*8440*/  IMAD.U32 R168, RZ, RZ, UR5 ;  /* 0x00000005ffa87e24 */ /* 0x000fc4000f8e00ff */
[----:B------:R-:W-:Y:S01]  /*8450*/  VIADD R237, R233, 0x7f ;  /* 0x0000007fe9ed7836 */ /* 0x000fe20000000000 */
[----:B------:R-:W4:Y:S01]  /*8460*/  LDL.64 R142, [R1+0x40] ;  /* 0x00004000018e7983 */ /* 0x000f220000100a00 */
[----:B--2---:R-:W-:-:S03]  /*8470*/  IMAD.WIDE R168, R168, 0x4, R208 ;  /* 0x00000004a8a87825 */ /* 0x004fc600078e02d0 */
[----:B------:R-:W-:Y:S02]  /*8480*/  ISETP.GT.AND P2, PT, R237, 0xff, PT ;  /* 0x000000ffed00780c */ /* 0x000fe40003f44270 */
[----:B-1----:R-:W-:-:S04]  /*8490*/  LOP3.LUT R243, R242, 0x7f, RZ, 0xc0, !PT ;  /* 0x0000007ff2f37812 */ /* 0x002fc800078ec0ff */
[----:B------:R-:W-:-:S04]  /*84a0*/  ISETP.GE.AND P3, PT, R243, R222, PT ;  /* 0x000000def300720c */ /* 0x000fc80003f66270 */
[----:B------:R-:W-:Y:S02]  /*84b0*/  SEL R208, RZ, 0x4, P3 ;  /* 0x00000004ffd07807 */ /* 0x000fe40001800000 */
[----:B------:R-:W-:Y:S02]  /*84c0*/  ISETP.GE.AND P3, PT, R2, R222, PT ;  /* 0x000000de0200720c */ /* 0x000fe40003f66270 */
[----:B------:R-:W-:-:S04]  /*84d0*/  SEL R208, R208, RZ, P2 ;  /* 0x000000ffd0d07207 */ /* 0x000fc80001000000 */
[----:B------:R-:W-:Y:S02]  /*84e0*/  ISETP.NE.U32.AND P4, PT, R208, RZ, PT ;  /* 0x000000ffd000720c */ /* 0x000fe40003f85070 */
[----:B------:R-:W-:Y:S01]  /*84f0*/  SEL R208, RZ, 0x4, P3 ;  /* 0x00000004ffd07807 */ /* 0x000fe20001800000 */
[----:B------:R-:W-:Y:S01]  /*8500*/  IMAD R223, R7, UR13, RZ ;  /* 0x0000000d07df7c24 */ /* 0x000fe2000f8e02ff */
[----:B------:R-:W-:Y:S02]  /*8510*/  ISETP.GE.AND P5, PT, R6, R222, PT ;  /* 0x000000de0600720c */ /* 0x000fe40003fa6270 */
[----:B------:R-:W-:Y:S02]  /*8520*/  SEL R208, R208, RZ, P2 ;  /* 0x000000ffd0d07207 */ /* 0x000fe40001000000 */
[----:B------:R-:W-:Y:S02]  /*8530*/  SEL R209, RZ, 0x4, P5 ;  /* 0x00000004ffd17807 */ /* 0x000fe40002800000 */
[----:B------:R-:W-:-:S02]  /*8540*/  ISETP.NE.U32.AND P3, PT, R208, RZ, PT ;  /* 0x000000ffd000720c */ /* 0x000fc40003f65070 */
[----:B------:R-:W-:Y:S02]  /*8550*/  LEA R208, P5, R223, R20, 0x2 ;  /* 0x00000014dfd07211 */ /* 0x000fe400078a10ff */
[----:B------:R-:W-:Y:S02]  /*8560*/  SEL R20, R209, RZ, P2 ;  /* 0x000000ffd1147207 */ /* 0x000fe40001000000 */
[----:B------:R-:W-:Y:S02]  /*8570*/  LEA.HI.X.SX32 R209, R223, R19, 0x2, P5 ;  /* 0x00000013dfd17211 */ /* 0x000fe400028f16ff */
[----:B------:R-:W-:-:S03]  /*8580*/  LOP3.LUT R7, R2, 0x20, RZ, 0xfc, !PT ;  /* 0x0000002002077812 */ /* 0x000fc600078efcff */
[----:B------:R-:W-:Y:S01]  /*8590*/  LDGSTS.E [R5+0x19f80], desc[UR22][R208.64], P1 ;  /* 0x19f80000d0057fae */ /* 0x000fe200089a1016 */
[----:B------:R-:W-:-:S03]  /*85a0*/  ISETP.GE.AND P6, PT, R7, R222, PT ;  /* 0x000000de0700720c */ /* 0x000fc60003fc6270 */
[----:B------:R-:W0:Y:S01]  /*85b0*/  LDGDEPBAR ;  /* 0x00000000000079af */ /* 0x000e220000000000 */
[----:B------:R-:W-:Y:S02]  /*85c0*/  SEL R19, RZ, 0x4, P6 ;  /* 0x00000004ff137807 */ /* 0x000fe40003000000 */
[C---:B------:R-:W-:Y:S02]  /*85d0*/  LOP3.LUT R7, R2.reuse, 0x22, RZ, 0xfc, !PT ;  /* 0x0000002202077812 */ /* 0x040fe400078efcff */
[----:B------:R-:W-:Y:S02]  /*85e0*/  SEL R19, R19, RZ, P2 ;  /* 0x000000ff13137207 */ /* 0x000fe40001000000 */
[----:B------:R-:W-:Y:S02]  /*85f0*/  ISETP.GE.AND P6, PT, R7, R222, PT ;  /* 0x000000de0700720c */ /* 0x000fe40003fc6270 */
[----:B------:R-:W-:Y:S02]  /*8600*/  LOP3.LUT R7, R2, 0x40, RZ, 0xfc, !PT ;  /* 0x0000004002077812 */ /* 0x000fe400078efcff */
[----:B------:R-:W-:Y:S01]  /*8610*/  ISETP.NE.U32.AND P5, PT, R20, RZ, PT ;  /* 0x000000ff1400720c */ /* 0x000fe20003fa5070 */
[----:B------:R-:W-:Y:S01]  /*8620*/  BAR.SYNC.DEFER_BLOCKING 0x0 ;  /* 0x0000000000007b1d */ /* 0x000fe20000010000 */
[----:B------:R-:W-:-:S02]  /*8630*/  ISETP.NE.U32.AND P1, PT, R19, RZ, PT ;  /* 0x000000ff1300720c */ /* 0x000fc40003f25070 */
[----:B------:R-:W-:Y:S02]  /*8640*/  SEL R19, RZ, 0x4, P6 ;  /* 0x00000004ff137807 */ /* 0x000fe40003000000 */
[----:B------:R-:W-:Y:S01]  /*8650*/  ISETP.GE.AND P6, PT, R7, R222, PT ;  /* 0x000000de0700720c */ /* 0x000fe20003fc6270 */
[----:B------:R-:W-:Y:S01]  /*8660*/  VIADD R6, R4, UR7 ;  /* 0x0000000704067c36 */ /* 0x000fe20008000000 */
[----:B------:R-:W-:Y:S02]  /*8670*/  SEL R20, R19, RZ, P2 ;  /* 0x000000ff13147207 */ /* 0x000fe40001000000 */
[----:B------:R-:W-:Y:S02]  /*8680*/  SEL R19, RZ, 0x4, P6 ;  /* 0x00000004ff137807 */ /* 0x000fe40003000000 */
[----:B------:R-:W-:Y:S02]  /*8690*/  LOP3.LUT R7, R2, 0x42, RZ, 0xfc, !PT ;  /* 0x0000004202077812 */ /* 0x000fe400078efcff */
[----:B------:R-:W-:-:S02]  /*86a0*/  SEL R19, R19, RZ, P2 ;  /* 0x000000ff13137207 */ /* 0x000fc40001000000 */
[----:B------:R-:W-:Y:S01]  /*86b0*/  ISETP.NE.U32.AND P6, PT, R20, RZ, PT ;  /* 0x000000ff1400720c */ /* 0x000fe20003fc5070 */
[----:B------:R-:W-:Y:S01]  /*86c0*/  @!PT LDS RZ, [RZ] ;  /* 0x00000000fffff984 */ /* 0x000fe20000000800 */
[----:B------:R-:W-:Y:S01]  /*86d0*/  @!PT LDS RZ, [RZ] ;  /* 0x00000000fffff984 */ /* 0x000fe20000000800 */
[----:B------:R-:W-:Y:S01]  /*86e0*/  @!PT LDS RZ, [RZ] ;  /* 0x00000000fffff984 */ /* 0x000fe20000000800 */
[----:B------:R-:W-:Y:S01]  /*86f0*/  LDGSTS.E [R6+0x8000], desc[UR22][R218.64], P3 ;  /* 0x08000000da067fae */ /* 0x000fe200099a1016 */
[-C--:B------:R-:W-:Y:S02]  /*8700*/  ISETP.GE.AND P3, PT, R7, R222.reuse, PT ;  /* 0x000000de0700720c */ /* 0x080fe40003f66270 */
[----:B------:R-:W-:Y:S01]  /*8710*/  LOP3.LUT R7, R2, 0x60, RZ, 0xfc, !PT ;  /* 0x0000006002077812 */ /* 0x000fe200078efcff */
[----:B------:R-:W-:Y:S01]  /*8720*/  LDGSTS.E [R6+0x8008], desc[UR22][R220.64], P5 ;  /* 0x08008000dc067fae */ /* 0x000fe2000a9a1016 */
[----:B------:R-:W-:Y:S02]  /*8730*/  ISETP.NE.U32.AND P5, PT, R19, RZ, PT ;  /* 0x000000ff1300720c */ /* 0x000fe40003fa5070 */
[----:B------:R-:W-:Y:S01]  /*8740*/  SEL R19, RZ, 0x4, P3 ;  /* 0x00000004ff137807 */ /* 0x000fe20001800000 */
[----:B------:R-:W-:Y:S01]  /*8750*/  LDGSTS.E [R6+0xa000], desc[UR22][R30.64], P1 ;  /* 0x0a0000001e067fae */ /* 0x000fe200089a1016 */
[----:B------:R-:W-:-:S02]  /*8760*/  ISETP.GE.AND P3, PT, R7, R222, PT ;  /* 0x000000de0700720c */ /* 0x000fc40003f66270 */
[----:B------:R-:W-:Y:S01]  /*8770*/  SEL R20, R19, RZ, P2 ;  /* 0x000000ff13147207 */ /* 0x000fe20001000000 */
[----:B------:R-:W-:Y:S01]  /*8780*/  LDGSTS.E [R6+0xa008], desc[UR22][R32.64], P6 ;  /* 0x0a00800020067fae */ /* 0x000fe2000b1a1016 */
[----:B------:R-:W-:Y:S02]  /*8790*/  SEL R19, RZ, 0x4, P3 ;  /* 0x00000004ff137807 */ /* 0x000fe40001800000 */
[C---:B------:R-:W-:Y:S02]  /*87a0*/  LOP3.LUT R7, R2.reuse, 0x62, RZ, 0xfc, !PT ;  /* 0x0000006202077812 */ /* 0x040fe400078efcff */
[----:B------:R-:W-:Y:S01]  /*87b0*/  SEL R19, R19, RZ, P2 ;  /* 0x000000ff13137207 */ /* 0x000fe20001000000 */
[----:B------:R-:W-:Y:S01]  /*87c0*/  LDGSTS.E [R6+0xc000], desc[UR22][R62.64], P5 ;  /* 0x0c0000003e067fae */ /* 0x000fe2000a9a1016 */
[----:B------:R-:W-:Y:S02]  /*87d0*/  ISETP.GE.AND P1, PT, R7, R222, PT ;  /* 0x000000de0700720c */ /* 0x000fe40003f26270 */
[----:B------:R-:W-:-:S02]  /*87e0*/  LOP3.LUT R7, R2, 0x4, RZ, 0xfc, !PT ;  /* 0x0000000402077812 */ /* 0x000fc400078efcff */
[----:B------:R-:W-:Y:S02]  /*87f0*/  ISETP.NE.U32.AND P3, PT, R20, RZ, PT ;  /* 0x000000ff1400720c */ /* 0x000fe40003f65070 */
[----:B------:R-:W-:Y:S02]  /*8800*/  ISETP.NE.U32.AND P6, PT, R19, RZ, PT ;  /* 0x000000ff1300720c */ /* 0x000fe40003fc5070 */
[----:B------:R-:W-:Y:S02]  /*8810*/  SEL R19, RZ, 0x4, P1 ;  /* 0x00000004ff137807 */ /* 0x000fe40000800000 */
[----:B------:R-:W-:Y:S02]  /*8820*/  ISETP.GE.AND P1, PT, R7, R222, PT ;  /* 0x000000de0700720c */ /* 0x000fe40003f26270 */
[----:B------:R-:W-:Y:S02]  /*8830*/  SEL R20, R19, RZ, P2 ;  /* 0x000000ff13147207 */ /* 0x000fe40001000000 */
[----:B------:R-:W-:-:S02]  /*8840*/  SEL R19, RZ, 0x4, P1 ;  /* 0x00000004ff137807 */ /* 0x000fc40000800000 */
[C---:B------:R-:W-:Y:S01]  /*8850*/  LOP3.LUT R7, R2.reuse, 0x6, RZ, 0xfc, !PT ;  /* 0x0000000602077812 */ /* 0x040fe200078efcff */
[----:B------:R-:W-:Y:S01]  /*8860*/  LDGSTS.E [R6+0xc008], desc[UR22][R64.64], P3 ;  /* 0x0c00800040067fae */ /* 0x000fe200099a1016 */
[----:B------:R-:W-:Y:S02]  /*8870*/  SEL R19, R19, RZ, P2 ;  /* 0x000000ff13137207 */ /* 0x000fe40001000000 */
[----:B------:R-:W-:Y:S01]  /*8880*/  ISETP.GE.AND P5, PT, R7, R222, PT ;  /* 0x000000de0700720c */ /* 0x000fe20003fa6270 */
[----:B------:R-:W-:Y:S01]  /*8890*/  LDGSTS.E [R6+0xe000], desc[UR22][R94.64], P6 ;  /* 0x0e0000005e067fae */ /* 0x000fe2000b1a1016 */
[----:B------:R-:W-:Y:S02]  /*88a0*/  LOP3.LUT R7, R2, 0x24, RZ, 0xfc, !PT ;  /* 0x0000002402077812 */ /* 0x000fe400078efcff */
[----:B------:R-:W-:Y:S02]  /*88b0*/  ISETP.NE.U32.AND P1, PT, R20, RZ, PT ;  /* 0x000000ff1400720c */ /* 0x000fe40003f25070 */
[----:B------:R-:W-:-:S02]  /*88c0*/  ISETP.NE.U32.AND P3, PT, R19, RZ, PT ;  /* 0x000000ff1300720c */ /* 0x000fc40003f65070 */
[----:B------:R-:W-:Y:S02]  /*88d0*/  SEL R19, RZ, 0x4, P5 ;  /* 0x00000004ff137807 */ /* 0x000fe40002800000 */
[----:B------:R-:W-:Y:S02]  /*88e0*/  ISETP.GE.AND P5, PT, R7, R222, PT ;  /* 0x000000de0700720c */ /* 0x000fe40003fa6270 */
[----:B------:R-:W-:Y:S02]  /*88f0*/  SEL R20, R19, RZ, P2 ;  /* 0x000000ff13147207 */ /* 0x000fe40001000000 */
[----:B------:R-:W-:Y:S02]  /*8900*/  SEL R19, RZ, 0x4, P5 ;  /* 0x00000004ff137807 */ /* 0x000fe40002800000 */
[----:B------:R-:W-:Y:S01]  /*8910*/  LOP3.LUT R7, R2, 0x26, RZ, 0xfc, !PT ;  /* 0x0000002602077812 */ /* 0x000fe200078efcff */
[----:B------:R1:W-:Y:S01]  /*8920*/  LDGSTS.E [R6+0xe008], desc[UR22][R96.64], P1 ;  /* 0x0e00800060067fae */ /* 0x0003e200089a1016 */
[----:B------:R-:W-:-:S02]  /*8930*/  SEL R19, R19, RZ, P2 ;  /* 0x000000ff13137207 */ /* 0x000fc40001000000 */
[-C--:B------:R-:W-:Y:S01]  /*8940*/  ISETP.GE.AND P6, PT, R7, R222.reuse, PT ;  /* 0x000000de0700720c */ /* 0x080fe20003fc6270 */
[----:B------:R2:W-:Y:S01]  /*8950*/  LDGSTS.E [R18+0x8000], desc[UR22][R120.64], P3 ;  /* 0x0800000078127fae */ /* 0x0005e200099a1016 */
[----:B------:R-:W-:Y:S02]  /*8960*/  LOP3.LUT R7, R2, 0x44, RZ, 0xfc, !PT ;  /* 0x0000004402077812 */ /* 0x000fe400078efcff */
[----:B------:R-:W-:Y:S02]  /*8970*/  ISETP.NE.U32.AND P5, PT, R20, RZ, PT ;  /* 0x000000ff1400720c */ /* 0x000fe40003fa5070 */
[----:B------:R-:W-:Y:S02]  /*8980*/  ISETP.NE.U32.AND P1, PT, R19, RZ, PT ;  /* 0x000000ff1300720c */ /* 0x000fe40003f25070 */
[----:B------:R-:W-:Y:S02]  /*8990*/  SEL R19, RZ, 0x4, P6 ;  /* 0x00000004ff137807 */ /* 0x000fe40003000000 */
[----:B------:R-:W-:-:S02]  /*89a0*/  ISETP.GE.AND P6, PT, R7, R222, PT ;  /* 0x000000de0700720c */ /* 0x000fc40003fc6270 */
[----:B------:R-:W-:Y:S02]  /*89b0*/  SEL R20, R19, RZ, P2 ;  /* 0x000000ff13147207 */ /* 0x000fe40001000000 */
[----:B------:R-:W-:Y:S02]  /*89c0*/  SEL R19, RZ, 0x4, P6 ;  /* 0x00000004ff137807 */ /* 0x000fe40003000000 */
[C---:B------:R-:W-:Y:S01]  /*89d0*/  LOP3.LUT R7, R2.reuse, 0x46, RZ, 0xfc, !PT ;  /* 0x0000004602077812 */ /* 0x040fe200078efcff */
[----:B------:R2:W-:Y:S01]  /*89e0*/  LDGSTS.E [R18+0x8008], desc[UR22][R122.64], P5 ;  /* 0x080080007a127fae */ /* 0x0005e2000a9a1016 */
[----:B------:R-:W-:Y:S02]  /*89f0*/  SEL R19, R19, RZ, P2 ;  /* 0x000000ff13137207 */ /* 0x000fe40001000000 */
[----:B------:R-:W-:Y:S01]  /*8a00*/  ISETP.GE.AND P3, PT, R7, R222, PT ;  /* 0x000000de0700720c */ /* 0x000fe20003f66270 */
[----:B------:R2:W-:Y:S01]  /*8a10*/  LDGSTS.E [R18+0xa000], desc[UR22][R34.64], P1 ;  /* 0x0a00000022127fae */ /* 0x0005e200089a1016 */
        /* <DEDUP_REMOVED lines=8> */
[----:B------:R2:W-:Y:S01]  /*8aa0*/  LDGSTS.E [R18+0xa008], desc[UR22][R36.64], P6 ;  /* 0x0a00800024127fae */ /* 0x0005e2000b1a1016 */
[----:B------:R-:W-:Y:S02]  /*8ab0*/  SEL R19, R19, RZ, P2 ;  /* 0x000000ff13137207 */ /* 0x000fe40001000000 */
[----:B------:R-:W-:Y:S01]  /*8ac0*/  ISETP.GE.AND P1, PT, R7, R222, PT ;  /* 0x000000de0700720c */ /* 0x000fe20003f26270 */
[----:B------:R2:W-:Y:S01]  /*8ad0*/  LDGSTS.E [R18+0xc000], desc[UR22][R66.64], P5 ;  /* 0x0c00000042127fae */ /* 0x0005e2000a9a1016 */
        /* <DEDUP_REMOVED lines=30> */
[----:B------:R-:W-:Y:S02]  /*8cc0*/  LOP3.LUT R7, R2, 0x4a, RZ, 0xfc, !PT ;  /* 0x0000004a02077812 */ /* 0x000fe400078efcff */
[----:B------:R-:W-:Y:S02]  /*8cd0*/  SEL R19, R19, RZ, P2 ;  /* 0x000000ff13137207 */ /* 0x000fe40001000000 */
[----:B------:R-:W-:Y:S01]  /*8ce0*/  ISETP.NE.U32.AND P6, PT, R20, RZ, PT ;  /* 0x000000ff1400720c */ /* 0x000fe20003fc5070 */
[----:B---3--:R2:W-:Y:S01]  /*8cf0*/  LDGSTS.E [R17+0x8000], desc[UR22][R124.64], P3 ;  /* 0x080000007c117fae */ /* 0x0085e200099a1016 */
[----:B------:R-:W-:Y:S02]  /*8d00*/  ISETP.GE.AND P3, PT, R7, R222, PT ;  /* 0x000000de0700720c */ /* 0x000fe40003f66270 */
[----:B------:R-:W-:Y:S01]  /*8d10*/  LOP3.LUT R7, R2, 0x68, RZ, 0xfc, !PT ;  /* 0x0000006802077812 */ /* 0x000fe200078efcff */
[----:B------:R2:W-:Y:S01]  /*8d20*/  LDGSTS.E [R17+0x8008], desc[UR22][R126.64], P5 ;  /* 0x080080007e117fae */ /* 0x0005e2000a9a1016 */
[----:B------:R-:W-:-:S02]  /*8d30*/  ISETP.NE.U32.AND P5, PT, R19, RZ, PT ;  /* 0x000000ff1300720c */ /* 0x000fc40003fa5070 */
[----:B------:R-:W-:Y:S01]  /*8d40*/  SEL R19, RZ, 0x4, P3 ;  /* 0x00000004ff137807 */ /* 0x000fe20001800000 */
[----:B------:R2:W-:Y:S01]  /*8d50*/  LDGSTS.E [R17+0xa000], desc[UR22][R38.64], P1 ;  /* 0x0a00000026117fae */ /* 0x0005e200089a1016 */
[-C--:B------:R-:W-:Y:S02]  /*8d60*/  ISETP.GE.AND P3, PT, R7, R222.reuse, PT ;  /* 0x000000de0700720c */ /* 0x080fe40003f66270 */
[----:B------:R-:W-:Y:S01]  /*8d70*/  SEL R20, R19, RZ, P2 ;  /* 0x000000ff13147207 */ /* 0x000fe20001000000 */
[----:B------:R2:W-:Y:S01]  /*8d80*/  LDGSTS.E [R17+0xa008], desc[UR22][R40.64], P6 ;  /* 0x0a00800028117fae */ /* 0x0005e2000b1a1016 */
[----:B------:R-:W-:Y:S02]  /*8d90*/  SEL R19, RZ, 0x4, P3 ;  /* 0x00000004ff137807 */ /* 0x000fe40001800000 */
[----:B------:R-:W-:Y:S02]  /*8da0*/  LOP3.LUT R7, R2, 0x6a, RZ, 0xfc, !PT ;  /* 0x0000006a02077812 */ /* 0x000fe400078efcff */
[----:B------:R-:W-:Y:S01]  /*8db0*/  SEL R19, R19, RZ, P2 ;  /* 0x000000ff13137207 */ /* 0x000fe20001000000 */
[----:B------:R2:W-:Y:S01]  /*8dc0*/  LDGSTS.E [R17+0xc000], desc[UR22][R70.64], P5 ;  /* 0x0c00000046117fae */ /* 0x0005e2000a9a1016 */
[----:B------:R-:W-:-:S02]  /*8dd0*/  ISETP.GE.AND P1, PT, R7, R222, PT ;  /* 0x000000de0700720c */ /* 0x000fc40003f26270 */
[----:B------:R-:W-:Y:S02]  /*8de0*/  LOP3.LUT R7, R2, 0xc, RZ, 0xfc, !PT ;  /* 0x0000000c02077812 */ /* 0x000fe400078efcff */
[----:B------:R-:W-:Y:S02]  /*8df0*/  ISETP.NE.U32.AND P3, PT, R20, RZ, PT ;  /* 0x000000ff1400720c */ /* 0x000fe40003f65070 */
[----:B------:R-:W-:Y:S02]  /*8e00*/  ISETP.NE.U32.AND P6, PT, R19, RZ, PT ;  /* 0x000000ff1300720c */ /* 0x000fe40003fc5070 */
[----:B------:R-:W-:Y:S02]  /*8e10*/  SEL R19, RZ, 0x4, P1 ;  /* 0x00000004ff137807 */ /* 0x000fe40000800000 */
[----:B------:R-:W-:Y:S02]  /*8e20*/  ISETP.GE.AND P1, PT, R7, R222, PT ;  /* 0x000000de0700720c */ /* 0x000fe40003f26270 */
[----:B------:R-:W-:-:S02]  /*8e30*/  SEL R20, R19, RZ, P2 ;  /* 0x000000ff13147207 */ /* 0x000fc40001000000 */
[----:B------:R-:W-:Y:S02]  /*8e40*/  SEL R19, RZ, 0x4, P1 ;  /* 0x00000004ff137807 */ /* 0x000fe40000800000 */
[C---:B------:R-:W-:Y:S01]  /*8e50*/  LOP3.LUT R7, R2.reuse, 0xe, RZ, 0xfc, !PT ;  /* 0x0000000e02077812 */ /* 0x040fe200078efcff */
[----:B------:R2:W-:Y:S01]  /*8e60*/  LDGSTS.E [R17+0xc008], desc[UR22][R72.64], P3 ;  /* 0x0c00800048117fae */ /* 0x0005e200099a1016 */
[----:B------:R-:W-:Y:S02]  /*8e70*/  SEL R19, R19, RZ, P2 ;  /* 0x000000ff13137207 */ /* 0x000fe40001000000 */
[----:B------:R-:W-:Y:S01]  /*8e80*/  ISETP.GE.AND P5, PT, R7, R222, PT ;  /* 0x000000de0700720c */ /* 0x000fe20003fa6270 */
[----:B------:R2:W-:Y:S01]  /*8e90*/  LDGSTS.E [R17+0xe000], desc[UR22][R102.64], P6 ;  /* 0x0e00000066117fae */ /* 0x0005e2000b1a1016 */
[----:B------:R-:W-:Y:S02]  /*8ea0*/  LOP3.LUT R7, R2, 0x2c, RZ, 0xfc, !PT ;  /* 0x0000002c02077812 */ /* 0x000fe400078efcff */
[----:B------:R-:W-:-:S02]  /*8eb0*/  ISETP.NE.U32.AND P1, PT, R20, RZ, PT ;  /* 0x000000ff1400720c */ /* 0x000fc40003f25070 */
[----:B------:R-:W-:Y:S02]  /*8ec0*/  ISETP.NE.U32.AND P3, PT, R19, RZ, PT ;  /* 0x000000ff1300720c */ /* 0x000fe40003f65070 */
        /* <DEDUP_REMOVED lines=44> */
[----:B------:R-:W-:Y:S01]  /*9190*/  IMAD.U32 R194, RZ, RZ, UR5 ;  /* 0x00000005ffc27e24 */ /* 0x000fe2000f8e00ff */
[----:B------:R-:W-:Y:S01]  /*91a0*/  LOP3.LUT R7, R2, 0x30, RZ, 0xfc, !PT ;  /* 0x0000003002077812 */ /* 0x000fe200078efcff */
[----:B------:R2:W-:Y:S01]  /*91b0*/  LDGSTS.E [R16+0xe000], desc[UR22][R116.64], P6 ;  /* 0x0e00000074107fae */ /* 0x0005e2000b1a1016 */
[----:B------:R-:W-:Y:S02]  /*91c0*/  ISETP.NE.U32.AND P1, PT, R20, RZ, PT ;  /* 0x000000ff1400720c */ /* 0x000fe40003f25070 */
[----:B------:R-:W-:Y:S02]  /*91d0*/  ISETP.NE.U32.AND P3, PT, R19, RZ, PT ;  /* 0x000000ff1300720c */ /* 0x000fe40003f65070 */
[----:B------:R-:W-:Y:S02]  /*91e0*/  SEL R19, RZ, 0x4, P5 ;  /* 0x00000004ff137807 */ /* 0x000fe40002800000 */
[----:B------:R-:W-:Y:S01]  /*91f0*/  ISETP.GE.AND P5, PT, R7, R222, PT ;  /* 0x000000de0700720c */ /* 0x000fe20003fa6270 */
[----:B------:R-:W-:Y:S01]  /*9200*/  IMAD.WIDE R194, R194, 0x4, R238 ;  /* 0x00000004c2c27825 */ /* 0x000fe200078e02ee */
[----:B------:R-:W-:-:S02]  /*9210*/  SEL R20, R19, RZ, P2 ;  /* 0x000000ff13147207 */ /* 0x000fc40001000000 */
[----:B------:R-:W-:Y:S02]  /*9220*/  SEL R19, RZ, 0x4, P5 ;  /* 0x00000004ff137807 */ /* 0x000fe40002800000 */
[----:B------:R-:W-:Y:S01]  /*9230*/  LOP3.LUT R238, R2, 0x32, RZ, 0xfc, !PT ;  /* 0x0000003202ee7812 */ /* 0x000fe200078efcff */
        /* <DEDUP_REMOVED lines=99> */
[----:B----4-:R2:W-:Y:S01]  /*9870*/  LDGSTS.E [R13+0x8000], desc[UR22][R22.64], P3 ;  /* 0x08000000160d7fae */ /* 0x0105e200099a1016 */
        /* <DEDUP_REMOVED lines=23> */
[----:B------:R-:W-:Y:S01]  /*99f0*/  IMAD.WIDE R240, R240, 0x4, R170 ;  /* 0x00000004f0f07825 */ /* 0x000fe200078e02aa */
[----:B------:R-:W-:Y:S01]  /*9a00*/  LOP3.LUT R7, R2, 0x1c, RZ, 0xfc, !PT ;  /* 0x0000001c02077812 */ /* 0x000fe200078efcff */
[----:B------:R2:W-:Y:S01]  /*9a10*/  LDGSTS.E [R13+0xc000], desc[UR22][R86.64], P5 ;  /* 0x0c000000560d7fae */ /* 0x0005e2000a9a1016 */
[----:B------:R-:W-:Y:S02]  /*9a20*/  ISETP.NE.U32.AND P3, PT, R20, RZ, PT ;  /* 0x000000ff1400720c */ /* 0x000fe40003f65070 */
[----:B------:R-:W-:Y:S01]  /*9a30*/  ISETP.NE.U32.AND P6, PT, R19, RZ, PT ;  /* 0x000000ff1300720c */ /* 0x000fe20003fc5070 */
[----:B------:R-:W-:Y:S01]  /*9a40*/  IMAD.U32 R170, RZ, RZ, UR4 ;  /* 0x00000004ffaa7e24 */ /* 0x000fe2000f8e00ff */
        /* <DEDUP_REMOVED lines=8> */
[----:B------:R-:W-:Y:S02]  /*9ad0*/  ISETP.GE.AND P5, PT, R250, R222, PT ;  /* 0x000000defa00720c */ /* 0x000fe40003fa6270 */
[----:B------:R-:W-:Y:S01]  /*9ae0*/  LOP3.LUT R7, R2, 0x3c, RZ, 0xfc, !PT ;  /* 0x0000003c02077812 */ /* 0x000fe200078efcff */
[----:B------:R-:W-:Y:S01]  /*9af0*/  IMAD.U32 R182, RZ, RZ, UR5 ;  /* 0x00000005ffb67e24 */ /* 0x000fe2000f8e00ff */
[----:B------:R-:W-:-:S02]  /*9b00*/  ISETP.NE.U32.AND P1, PT, R20, RZ, PT ;  /* 0x000000ff1400720c */ /* 0x000fc40003f25070 */
[----:B------:R-:W-:Y:S02]  /*9b10*/  ISETP.NE.U32.AND P3, PT, R19, RZ, PT ;  /* 0x000000ff1300720c */ /* 0x000fe40003f65070 */
[----:B------:R-:W-:Y:S02]  /*9b20*/  SEL R19, RZ, 0x4, P5 ;  /* 0x00000004ff137807 */ /* 0x000fe40002800000 */
[----:B------:R-:W-:Y:S01]  /*9b30*/  ISETP.GE.AND P5, PT, R7, R222, PT ;  /* 0x000000de0700720c */ /* 0x000fe20003fa6270 */
[----:B------:R-:W-:Y:S01]  /*9b40*/  IMAD.WIDE R182, R182, 0x4, R244 ;  /* 0x00000004b6b67825 */ /* 0x000fe200078e02f4 */
[----:B------:R-:W-:Y:S02]  /*9b50*/  SEL R20, R19, RZ, P2 ;  /* 0x000000ff13147207 */ /* 0x000fe40001000000 */
[----:B------:R-:W-:Y:S02]  /*9b60*/  SEL R19, RZ, 0x4, P5 ;  /* 0x00000004ff137807 */ /* 0x000fe40002800000 */
[----:B------:R-:W-:Y:S01]  /*9b70*/  LOP3.LUT R251, R2, 0x3e, RZ, 0xfc, !PT ;  /* 0x0000003e02fb7812 */ /* 0x000fe200078efcff */
[----:B------:R2:W-:Y:S01]  /*9b80*/  LDGSTS.E [R13+0xe000], desc[UR22][R182.64], P6 ;  /* 0x0e000000b60d7fae */ /* 0x0005e2000b1a1016 */
[----:B------:R-:W-:-:S02]  /*9b90*/  SEL R19, R19, RZ, P2 ;  /* 0x000000ff13137207 */ /* 0x000fc40001000000 */
[----:B------:R-:W-:Y:S01]  /*9ba0*/  ISETP.GE.AND P6, PT, R251, R222, PT ;  /* 0x000000defb00720c */ /* 0x000fe20003fc6270 */
[----:B------:R2:W-:Y:S01]  /*9bb0*/  LDGSTS.E [R13+0xe008], desc[UR22][R168.64], P1 ;  /* 0x0e008000a80d7fae */ /* 0x0005e200089a1016 */
[C---:B------:R-:W-:Y:S02]  /*9bc0*/  LOP3.LUT R244, R2.reuse, 0x5c, RZ, 0xfc, !PT ;  /* 0x0000005c02f47812 */ /* 0x040fe400078efcff */
[----:B------:R-:W-:Y:S01]  /*9bd0*/  ISETP.NE.U32.AND P1, PT, R19, RZ, PT ;  /* 0x000000ff1300720c */ /* 0x000fe20003f25070 */
[----:B------:R2:W-:Y:S01]  /*9be0*/  LDGSTS.E [R12+0x8000], desc[UR22][R26.64], P3 ;  /* 0x080000001a0c7fae */ /* 0x0005e200099a1016 */
[----:B------:R-:W-:Y:S02]  /*9bf0*/  SEL R19, RZ, 0x4, P6 ;  /* 0x00000004ff137807 */ /* 0x000fe40003000000 */
[----:B------:R-:W-:Y:S02]  /*9c00*/  LOP3.LUT R245, R2, 0x5e, RZ, 0xfc, !PT ;  /* 0x0000005e02f57812 */ /* 0x000fe400078efcff */
[----:B------:R-:W-:-:S02]  /*9c10*/  ISETP.NE.U32.AND P5, PT, R20, RZ, PT ;  /* 0x000000ff1400720c */ /* 0x000fc40003fa5070 */
[-C--:B------:R-:W-:Y:S02]  /*9c20*/  ISETP.GE.AND P6, PT, R244, R222.reuse, PT ;  /* 0x000000def400720c */ /* 0x080fe40003fc6270 */
[----:B------:R-:W-:Y:S02]  /*9c30*/  SEL R20, R19, RZ, P2 ;  /* 0x000000ff13147207 */ /* 0x000fe40001000000 */
[----:B------:R-:W-:Y:S02]  /*9c40*/  ISETP.GE.AND P3, PT, R245, R222, PT ;  /* 0x000000def500720c */ /* 0x000fe40003f66270 */
[----:B-1----:R-:W-:Y:S02]  /*9c50*/  LOP3.LUT R6, R2, 0x7c, RZ, 0xfc, !PT ;  /* 0x0000007c02067812 */ /* 0x002fe400078efcff */
[----:B------:R-:W-:Y:S02]  /*9c60*/  SEL R19, RZ, 0x4, P6 ;  /* 0x00000004ff137807 */ /* 0x000fe40003000000 */
[----:B------:R-:W-:Y:S01]  /*9c70*/  ISETP.NE.U32.AND P6, PT, R20, RZ, PT ;  /* 0x000000ff1400720c */ /* 0x000fe20003fc5070 */
[----:B------:R2:W-:Y:S01]  /*9c80*/  LDGSTS.E [R12+0x8008], desc[UR22][R28.64], P5 ;  /* 0x080080001c0c7fae */ /* 0x0005e2000a9a1016 */
[----:B------:R-:W-:-:S02]  /*9c90*/  SEL R20, RZ, 0x4, P3 ;  /* 0x00000004ff147807 */ /* 0x000fc40001800000 */
[----:B------:R-:W-:Y:S01]  /*9ca0*/  LOP3.LUT R7, R2, 0x7e, RZ, 0xfc, !PT ;  /* 0x0000007e02077812 */ /* 0x000fe200078efcff */
[----:B------:R2:W-:Y:S01]  /*9cb0*/  LDGSTS.E [R12+0xa000], desc[UR22][R58.64], P1 ;  /* 0x0a0000003a0c7fae */ /* 0x0005e200089a1016 */
[----:B------:R-:W-:-:S04]  /*9cc0*/  ISETP.GE.AND P3, PT, R6, R222, PT ;  /* 0x000000de0600720c */ /* 0x000fc80003f66270 */
[----:B------:R-:W-:Y:S02]  /*9cd0*/  SEL R236, RZ, 0x4, P3 ;  /* 0x00000004ffec7807 */ /* 0x000fe40001800000 */
[----:B------:R-:W-:Y:S01]  /*9ce0*/  ISETP.GE.AND P3, PT, R7, R222, PT ;  /* 0x000000de0700720c */ /* 0x000fe20003f66270 */
[----:B------:R2:W-:Y:S04]  /*9cf0*/  LDGSTS.E [R12+0xa008], desc[UR22][R60.64], P6 ;  /* 0x0a0080003c0c7fae */ /* 0x0005e8000b1a1016 */
[----:B------:R-:W3:Y:S01]  /*9d00*/  LDL.64 R6, [R1+0x30] ;  /* 0x0000300001067983 */ /* 0x000ee20000100a00 */
[----:B------:R-:W-:Y:S02]  /*9d10*/  SEL R19, R19, RZ, P2 ;  /* 0x000000ff13137207 */ /* 0x000fe40001000000 */
[----:B------:R-:W-:-:S02]  /*9d20*/  SEL R20, R20, RZ, P2 ;  /* 0x000000ff14147207 */ /* 0x000fc40001000000 */
[----:B------:R-:W-:Y:S02]  /*9d30*/  ISETP.NE.U32.AND P5, PT, R19, RZ, PT ;  /* 0x000000ff1300720c */ /* 0x000fe40003fa5070 */
[----:B------:R-:W-:Y:S02]  /*9d40*/  SEL R19, RZ, 0x4, P3 ;  /* 0x00000004ff137807 */ /* 0x000fe40001800000 */
[----:B------:R-:W-:Y:S02]  /*9d50*/  ISETP.NE.U32.AND P3, PT, R20, RZ, PT ;  /* 0x000000ff1400720c */ /* 0x000fe40003f65070 */
[----:B------:R-:W-:Y:S02]  /*9d60*/  SEL R20, R236, RZ, P2 ;  /* 0x000000ffec147207 */ /* 0x000fe40001000000 */
[----:B------:R-:W-:Y:S02]  /*9d70*/  SEL R19, R19, RZ, P2 ;  /* 0x000000ff13137207 */ /* 0x000fe40001000000 */
[----:B------:R-:W-:-:S02]  /*9d80*/  ISETP.NE.U32.AND P1, PT, R20, RZ, PT ;  /* 0x000000ff1400720c */ /* 0x000fc40003f25070 */
[----:B------:R-:W-:Y:S01]  /*9d90*/  ISETP.NE.U32.AND P2, PT, R19, RZ, PT ;  /* 0x000000ff1300720c */ /* 0x000fe20003f45070 */
[----:B------:R2:W-:Y:S01]  /*9da0*/  LDGSTS.E [R12+0xc000], desc[UR22][R90.64], P5 ;  /* 0x0c0000005a0c7fae */ /* 0x0005e2000a9a1016 */
[----:B------:R-:W-:-:S03]  /*9db0*/  VIADD R239, R3, UR7 ;  /* 0x0000000703ef7c36 */ /* 0x000fc60008000000 */
[----:B------:R2:W-:Y:S06]  /*9dc0*/  LDGSTS.E [R12+0xc008], desc[UR22][R92.64], P3 ;  /* 0x0c0080005c0c7fae */ /* 0x0005ec00099a1016 */
[----:B------:R2:W-:Y:S04]  /*9dd0*/  LDGSTS.E [R12+0xe000], desc[UR22][R118.64], P1 ;  /* 0x0e000000760c7fae */ /* 0x0005e800089a1016 */
[----:B------:R2:W-:Y:S04]  /*9de0*/  LDGSTS.E [R12+0xe008], desc[UR22][R114.64], P2 ;  /* 0x0e008000720c7fae */ /* 0x0005e800091a1016 */
[----:B------:R-:W0:Y:S04]  /*9df0*/  LDGDEPBAR ;  /* 0x00000000000079af */ /* 0x000e280000000000 */
[----:B------:R2:W-:Y:S04]  /*9e00*/  LDGSTS.E [R239+0x20000], desc[UR22][R140.64], P4 ;  /* 0x200000008cef7fae */ /* 0x0005e8000a1a1016 */
        /* <DEDUP_REMOVED lines=8> */
[----:B------:R-:W4:Y:S04]  /*9e90*/  LDL.64 R140, [R1+0x20] ;  /* 0x00002000018c7983 */ /* 0x000f280000100a00 */
[----:B------:R-:W2:Y:S04]  /*9ea0*/  LDL.64 R198, [R1+0xb0] ;  /* 0x0000b00001c67983 */ /* 0x000ea80000100a00 */
[----:B---3--:R1:W-:Y:S04]  /*9eb0*/  LDGSTS.E [R11+0x20480], desc[UR22][R6.64], P4 ;  /* 0x20480000060b7fae */ /* 0x0083e8000a1a1016 */
[----:B------:R1:W-:Y:S04]  /*9ec0*/  LDGSTS.E [R11+0x20880], desc[UR22][R246.64], P4 ;  /* 0x20880000f60b7fae */ /* 0x0003e8000a1a1016 */
[----:B------:R1:W-:Y:S04]  /*9ed0*/  LDGSTS.E [R11+0x20c80], desc[UR22][R158.64], P4 ;  /* 0x20c800009e0b7fae */ /* 0x0003e8000a1a1016 */
[----:B------:R1:W-:Y:S04]  /*9ee0*/  LDGSTS.E [R11+0x21080], desc[UR22][R160.64], P4 ;  /* 0x21080000a00b7fae */ /* 0x0003e8000a1a1016 */
[----:B------:R1:W-:Y:S04]  /*9ef0*/  LDGSTS.E [R11+0x21480], desc[UR22][R162.64], P4 ;  /* 0x21480000a20b7fae */ /* 0x0003e8000a1a1016 */
[----:B------:R1:W-:Y:S04]  /*9f00*/  LDGSTS.E [R11+0x21880], desc[UR22][R164.64], P4 ;  /* 0x21880000a40b7fae */ /* 0x0003e8000a1a1016 */
[----:B------:R1:W-:Y:S04]  /*9f10*/  LDGSTS.E [R11+0x21c80], desc[UR22][R166.64], P4 ;  /* 0x21c80000a60b7fae */ /* 0x0003e8000a1a1016 */
[----:B------:R1:W-:Y:S04]  /*9f20*/  LDGSTS.E [R10+0x20100], desc[UR22][R210.64], P4 ;  /* 0x20100000d20a7fae */ /* 0x0003e8000a1a1016 */
[----:B------:R-:W3:Y:S04]  /*9f30*/  LDL.64 R6, [R1+0x98] ;  /* 0x0000980001067983 */ /* 0x000ee80000100a00 */
[----:B------:R1:W-:Y:S04]  /*9f40*/  LDGSTS.E [R10+0x20500], desc[UR22][R8.64], P4 ;  /* 0x20500000080a7fae */ /* 0x0003e8000a1a1016 */
[----:B------:R1:W-:Y:S04]  /*9f50*/  LDGSTS.E [R10+0x20900], desc[UR22][R240.64], P4 ;  /* 0x20900000f00a7fae */ /* 0x0003e8000a1a1016 */
[----:B------:R1:W-:Y:S04]  /*9f60*/  LDGSTS.E [R10+0x20d00], desc[UR22][R172.64], P4 ;  /* 0x20d00000ac0a7fae */ /* 0x0003e8000a1a1016 */
[----:B------:R-:W2:Y:S04]  /*9f70*/  LDL.LU.64 R8, [R1+0x260] ;  /* 0x0002600001087983 */ /* 0x000ea80000300a00 */
[----:B------:R1:W-:Y:S04]  /*9f80*/  LDGSTS.E [R10+0x21100], desc[UR22][R174.64], P4 ;  /* 0x21100000ae0a7fae */ /* 0x0003e8000a1a1016 */
[----:B------:R1:W-:Y:S04]  /*9f90*/  LDGSTS.E [R10+0x21500], desc[UR22][R176.64], P4 ;  /* 0x21500000b00a7fae */ /* 0x0003e8000a1a1016 */
[----:B------:R1:W-:Y:S04]  /*9fa0*/  LDGSTS.E [R10+0x21900], desc[UR22][R178.64], P4 ;  /* 0x21900000b20a7fae */ /* 0x0003e8000a1a1016 */
[----:B------:R1:W-:Y:S04]  /*9fb0*/  LDGSTS.E [R10+0x21d00], desc[UR22][R180.64], P4 ;  /* 0x21d00000b40a7fae */ /* 0x0003e8000a1a1016 */
[----:B------:R-:W3:Y:S04]  /*9fc0*/  LDL.64 R214, [R1+0xb8] ;  /* 0x0000b80001d67983 */ /* 0x000ee80000100a00 */
[----:B------:R-:W3:Y:S04]  /*9fd0*/  LDL.64 R212, [R1+0x90] ;  /* 0x0000900001d47983 */ /* 0x000ee80000100a00 */
[----:B------:R-:W3:Y:S04]  /*9fe0*/  LDL.64 R210, [R1+0x70] ;  /* 0x0000700001d27983 */ /* 0x000ee80000100a00 */
[----:B------:R-:W3:Y:S04]  /*9ff0*/  LDL.64 R228, [R1+0xa8] ;  /* 0x0000a80001e47983 */ /* 0x000ee80000100a00 */
[----:B------:R-:W3:Y:S04]  /*a000*/  LDL.64 R226, [R1+0x88] ;  /* 0x0000880001e27983 */ /* 0x000ee80000100a00 */
[----:B------:R-:W3:Y:S04]  /*a010*/  LDL.64 R224, [R1+0x68] ;  /* 0x0000680001e07983 */ /* 0x000ee80000100a00 */
[----:B-----5:R-:W5:Y:S04]  /*a020*/  LDL.64 R154, [R1+0xa0] ;  /* 0x0000a000019a7983 */ /* 0x020f680000100a00 */
[----:B--2---:R1:W-:Y:S04]  /*a030*/  LDGSTS.E [R9+0x20180], desc[UR22][R142.64], P4 ;  /* 0x201800008e097fae */ /* 0x0043e8000a1a1016 */
[----:B----4-:R1:W-:Y:S04]  /*a040*/  LDGSTS.E [R9+0x20580], desc[UR22][R140.64], P4 ;  /* 0x205800008c097fae */ /* 0x0103e8000a1a1016 */
[----:B------:R1:W-:Y:S04]  /*a050*/  LDGSTS.E [R9+0x20980], desc[UR22][R234.64], P4 ;  /* 0x20980000ea097fae */ /* 0x0003e8000a1a1016 */
[----:B------:R1:W-:Y:S04]  /*a060*/  LDGSTS.E [R9+0x20d80], desc[UR22][R186.64], P4 ;  /* 0x20d80000ba097fae */ /* 0x0003e8000a1a1016 */
[----:B------:R1:W-:Y:S04]  /*a070*/  LDGSTS.E [R9+0x21180], desc[UR22][R188.64], P4 ;  /* 0x21180000bc097fae */ /* 0x0003e8000a1a1016 */
[----:B------:R1:W-:Y:S04]  /*a080*/  LDGSTS.E [R9+0x21580], desc[UR22][R190.64], P4 ;  /* 0x21580000be097fae */ /* 0x0003e8000a1a1016 */
[----:B------:R1:W-:Y:S04]  /*a090*/  LDGSTS.E [R9+0x21980], desc[UR22][R192.64], P4 ;  /* 0x21980000c0097fae */ /* 0x0003e8000a1a1016 */
[----:B------:R1:W-:Y:S04]  /*a0a0*/  LDGSTS.E [R9+0x21d80], desc[UR22][R196.64], P4 ;  /* 0x21d80000c4097fae */ /* 0x0003e8000a1a1016 */
[----:B------:R-:W2:Y:S04]  /*a0b0*/  LDL.64 R142, [R1+0x80] ;  /* 0x00008000018e7983 */ /* 0x000ea80000100a00 */
[----:B------:R-:W4:Y:S04]  /*a0c0*/  LDL.64 R140, [R1+0x60] ;  /* 0x00006000018c7983 */ /* 0x000f280000100a00 */
[----:B------:R1:W-:Y:S04]  /*a0d0*/  LDGSTS.E [R8+0x20200], desc[UR22][R198.64], P4 ;  /* 0x20200000c6087fae */ /* 0x0003e8000a1a1016 */
[----:B---3--:R1:W-:Y:S04]  /*a0e0*/  LDGSTS.E [R8+0x20600], desc[UR22][R6.64], P4 ;  /* 0x2060000006087fae */ /* 0x0083e8000a1a1016 */
[----:B------:R-:W3:Y:S04]  /*a0f0*/  LDL.LU.64 R198, [R1+0x258] ;  /* 0x0002580001c67983 */ /* 0x000ee80000300a00 */
[----:B------:R-:W2:Y:S04]  /*a100*/  LDL.LU.64 R6, [R1+0x250] ;  /* 0x0002500001067983 */ /* 0x000ea80000300a00 */
[----:B--2---:R1:W-:Y:S04]  /*a110*/  LDGSTS.E [R8+0x20a00], desc[UR22][R6.64], P4 ;  /* 0x20a0000006087fae */ /* 0x0043e8000a1a1016 */
[----:B---3--:R1:W-:Y:S04]  /*a120*/  LDGSTS.E [R8+0x20e00], desc[UR22][R198.64], P4 ;  /* 0x20e00000c6087fae */ /* 0x0083e8000a1a1016 */
[----:B------:R1:W-:Y:S04]  /*a130*/  LDGSTS.E [R8+0x21200], desc[UR22][R200.64], P4 ;  /* 0x21200000c8087fae */ /* 0x0003e8000a1a1016 */
[----:B------:R-:W2:Y:S04]  /*a140*/  LDL.LU.64 R6, [R1+0x248] ;  /* 0x0002480001067983 */ /* 0x000ea80000300a00 */
[----:B------:R1:W-:Y:S04]  /*a150*/  LDGSTS.E [R8+0x21600], desc[UR22][R202.64], P4 ;  /* 0x21600000ca087fae */ /* 0x0003e8000a1a1016 */
[----:B------:R1:W-:Y:S04]  /*a160*/  LDGSTS.E [R8+0x21a00], desc[UR22][R204.64], P4 ;  /* 0x21a00000cc087fae */ /* 0x0003e8000a1a1016 */
[----:B------:R1:W-:Y:S04]  /*a170*/  LDGSTS.E [R8+0x21e00], desc[UR22][R184.64], P4 ;  /* 0x21e00000b8087fae */ /* 0x0003e8000a1a1016 */
[----:B--2---:R1:W-:Y:S04]  /*a180*/  LDGSTS.E [R7+0x20280], desc[UR22][R214.64], P4 ;  /* 0x20280000d6077fae */ /* 0x0043e8000a1a1016 */
[----:B------:R1:W-:Y:S04]  /*a190*/  LDGSTS.E [R7+0x20680], desc[UR22][R212.64], P4 ;  /* 0x20680000d4077fae */ /* 0x0003e8000a1a1016 */
[----:B------:R1:W-:Y:S04]  /*a1a0*/  LDGSTS.E [R7+0x20a80], desc[UR22][R210.64], P4 ;  /* 0x20a80000d2077fae */ /* 0x0003e8000a1a1016 */
[----:B------:R-:W2:Y:S04]  /*a1b0*/  LDL.LU.64 R214, [R1+0x240] ;  /* 0x0002400001d67983 */ /* 0x000ea80000300a00 */
[----:B------:R-:W3:Y:S04]  /*a1c0*/  LDL.LU.64 R212, [R1+0x238] ;  /* 0x0002380001d47983 */ /* 0x000ee80000300a00 */
[----:B------:R-:W2:Y:S04]  /*a1d0*/  LDL.LU.64 R210, [R1+0x230] ;  /* 0x0002300001d27983 */ /* 0x000ea80000300a00 */
[----:B--2---:R1:W-:Y:S04]  /*a1e0*/  LDGSTS.E [R7+0x20e80], desc[UR22][R210.64], P4 ;  /* 0x20e80000d2077fae */ /* 0x0043e8000a1a1016 */
[----:B---3--:R1:W-:Y:S04]  /*a1f0*/  LDGSTS.E [R7+0x21280], desc[UR22][R212.64], P4 ;  /* 0x21280000d4077fae */ /* 0x0083e8000a1a1016 */
[----:B------:R1:W-:Y:S04]  /*a200*/  LDGSTS.E [R7+0x21680], desc[UR22][R214.64], P4 ;  /* 0x21680000d6077fae */ /* 0x0003e8000a1a1016 */
[----:B------:R1:W-:Y:S04]  /*a210*/  LDGSTS.E [R7+0x21a80], desc[UR22][R216.64], P4 ;  /* 0x21a80000d8077fae */ /* 0x0003e8000a1a1016 */
[----:B------:R1:W-:Y:S04]  /*a220*/  LDGSTS.E [R7+0x21e80], desc[UR22][R170.64], P4 ;  /* 0x21e80000aa077fae */ /* 0x0003e8000a1a1016 */
[----:B------:R1:W-:Y:S04]  /*a230*/  LDGSTS.E [R6+0x20300], desc[UR22][R228.64], P4 ;  /* 0x20300000e4067fae */ /* 0x0003e8000a1a1016 */
[----:B------:R1:W-:Y:S04]  /*a240*/  LDGSTS.E [R6+0x20700], desc[UR22][R226.64], P4 ;  /* 0x20700000e2067fae */ /* 0x0003e8000a1a1016 */
[----:B------:R1:W-:Y:S04]  /*a250*/  LDGSTS.E [R6+0x20b00], desc[UR22][R224.64], P4 ;  /* 0x20b00000e0067fae */ /* 0x0003e8000a1a1016 */
[----:B------:R-:W2:Y:S04]  /*a260*/  LDL.LU.64 R228, [R1+0x228] ;  /* 0x0002280001e47983 */ /* 0x000ea80000300a00 */
[----:B------:R-:W3:Y:S04]  /*a270*/  LDL.LU.64 R226, [R1+0x220] ;  /* 0x0002200001e27983 */ /* 0x000ee80000300a00 */
[----:B------:R-:W2:Y:S01]  /*a280*/  LDL.LU.64 R224, [R1+0x218] ;  /* 0x0002180001e07983 */ /* 0x000ea20000300a00 */
[----:B------:R-:W-:-:S03]  /*a290*/  IMAD.U32 R19, RZ, RZ, UR4 ;  /* 0x00000004ff137e24 */ /* 0x000fc6000f8e00ff */
[----:B--2---:R1:W-:Y:S04]  /*a2a0*/  LDGSTS.E [R6+0x20f00], desc[UR22][R224.64], P4 ;  /* 0x20f00000e0067fae */ /* 0x0043e8000a1a1016 */
[----:B---3--:R1:W-:Y:S04]  /*a2b0*/  LDGSTS.E [R6+0x21300], desc[UR22][R226.64], P4 ;  /* 0x21300000e2067fae */ /* 0x0083e8000a1a1016 */
[----:B------:R1:W-:Y:S04]  /*a2c0*/  LDGSTS.E [R6+0x21700], desc[UR22][R228.64], P4 ;  /* 0x21700000e4067fae */ /* 0x0003e8000a1a1016 */
[----:B------:R1:W-:Y:S04]  /*a2d0*/  LDGSTS.E [R6+0x21b00], desc[UR22][R230.64], P4 ;  /* 0x21b00000e6067fae */ /* 0x0003e8000a1a1016 */
[----:B------:R1:W-:Y:S04]  /*a2e0*/  LDGSTS.E [R6+0x21f00], desc[UR22][R156.64], P4 ;  /* 0x21f000009c067fae */ /* 0x0003e8000a1a1016 */
[----:B-----5:R1:W-:Y:S04]  /*a2f0*/  LDGSTS.E [R5+0x20380], desc[UR22][R154.64], P4 ;  /* 0x203800009a057fae */ /* 0x0203e8000a1a1016 */
[----:B------:R1:W-:Y:S04]  /*a300*/  LDGSTS.E [R5+0x20780], desc[UR22][R142.64], P4 ;  /* 0x207800008e057fae */ /* 0x0003e8000a1a1016 */
[----:B----4-:R1:W-:Y:S04]  /*a310*/  LDGSTS.E [R5+0x20b80], desc[UR22][R140.64], P4 ;  /* 0x20b800008c057fae */ /* 0x0103e8000a1a1016 */
[----:B------:R-:W2:Y:S04]  /*a320*/  LDL.LU.64 R154, [R1+0x210] ;  /* 0x00021000019a7983 */ /* 0x000ea80000300a00 */
[----:B------:R-:W3:Y:S04]  /*a330*/  LDL.LU.64 R142, [R1+0x208] ;  /* 0x00020800018e7983 */ /* 0x000ee80000300a00 */
[----:B------:R-:W4:Y:S01]  /*a340*/  LDL.LU.64 R140, [R1+0x200] ;  /* 0x00020000018c7983 */ /* 0x000f220000300a00 */
[----:B------:R-:W-:Y:S01]  /*a350*/  USHF.R.S32.HI UR6, URZ, 0x1f, UR5 ;  /* 0x0000001fff067899 */ /* 0x000fe20008011405 */
[----:B------:R-:W-:Y:S01]  /*a360*/  IMAD.WIDE R208, R19, 0x4, R208 ;  /* 0x0000000413d07825 */ /* 0x000fe200078e02d0 */
[----:B------:R-:W-:-:S03]  /*a370*/  USHF.L.U32 UR10, UR5, 0x2, URZ ;  /* 0x00000002050a7899 */ /* 0x000fc600080006ff */
[----:B------:R-:W-:Y:S01]  /*a380*/  VIADD R19, R233, 0xffffff00 ;  /* 0xffffff00e9137836 */ /* 0x000fe20000000000 */
[----:B------:R-:W-:Y:S02]  /*a390*/  USHF.L.U64.HI UR11, UR5, 0x2, UR6 ;  /* 0x00000002050b7899 */ /* 0x000fe40008010206 */
[----:B------:R-:W-:Y:S02]  /*a3a0*/  IADD3 R218, P5, PT, R218, UR10, RZ ;  /* 0x0000000adada7c10 */ /* 0x000fe4000ffbe0ff */
[----:B------:R-:W-:Y:S02]  /*a3b0*/  ISETP.GE.AND P6, PT, R2, R19, PT ;  /* 0x000000130200720c */ /* 0x000fe40003fc6270 */
[----:B------:R-:W-:Y:S02]  /*a3c0*/  IADD3.X R219, PT, PT, R219, UR11, RZ, P5, !PT ;  /* 0x0000000bdbdb7c10 */ /* 0x000fe4000affe4ff */
[----:B------:R-:W-:Y:S02]  /*a3d0*/  ISETP.GT.AND P5, PT, R237, 0x17f, PT ;  /* 0x0000017fed00780c */ /* 0x000fe40003fa4270 */
[----:B------:R-:W-:-:S02]  /*a3e0*/  SEL R20, RZ, 0x4, P6 ;  /* 0x00000004ff147807 */ /* 0x000fc40003000000 */
[----:B------:R-:W-:Y:S02]  /*a3f0*/  LOP3.LUT R222, R2, 0x2, RZ, 0xfc, !PT ;  /* 0x0000000202de7812 */ /* 0x000fe400078efcff */
[----:B------:R-:W-:Y:S02]  /*a400*/  SEL R20, R20, RZ, P5 ;  /* 0x000000ff14147207 */ /* 0x000fe40002800000 */
[----:B------:R-:W-:Y:S02]  /*a410*/  ISETP.GE.AND P1, PT, R222, R19, PT ;  /* 0x00000013de00720c */ /* 0x000fe40003f26270 */
[----:B------:R-:W-:Y:S02]  /*a420*/  ISETP.NE.U32.AND P3, PT, R20, RZ, PT ;  /* 0x000000ff1400720c */ /* 0x000fe40003f65070 */
[----:B------:R-:W-:Y:S02]  /*a430*/  IADD3 R220, P2, PT, R220, UR10, RZ ;  /* 0x0000000adcdc7c10 */ /* 0x000fe4000ff5e0ff */
[----:B------:R-:W-:-:S02]  /*a440*/  SEL R20, RZ, 0x4, P1 ;  /* 0x00000004ff147807 */ /* 0x000fc40000800000 */
[----:B------:R-:W-:Y:S02]  /*a450*/  ISETP.NE.U32.AND P1, PT, RZ, UR12, PT ;  /* 0x0000000cff007c0c */ /* 0x000fe4000bf25070 */
[----:B------:R-:W-:Y:S02]  /*a460*/  IADD3.X R221, PT, PT, R221, UR11, RZ, P2, !PT ;  /* 0x0000000bdddd7c10 */ /* 0x000fe400097fe4ff */
[----:B------:R-:W-:Y:S02]  /*a470*/  ISETP.LT.OR P2, PT, R237, 0x80, P1 ;  /* 0x00000080ed00780c */ /* 0x000fe40000f41670 */
[----:B------:R-:W-:Y:S01]  /*a480*/  SEL R20, R20, RZ, P5 ;  /* 0x000000ff14147207 */ /* 0x000fe20002800000 */
[----:B----4-:R1:W-:Y:S04]  /*a490*/  LDGSTS.E [R5+0x20f80], desc[UR22][R140.64], P4 ;  /* 0x20f800008c057fae */ /* 0x0103e8000a1a1016 */
[----:B---3--:R1:W-:Y:S04]  /*a4a0*/  LDGSTS.E [R5+0x21380], desc[UR22][R142.64], P4 ;  /* 0x213800008e057fae */ /* 0x0083e8000a1a1016 */
[----:B--2---:R1:W-:Y:S04]  /*a4b0*/  LDGSTS.E [R5+0x21780], desc[UR22][R154.64], P4 ;  /* 0x217800009a057fae */ /* 0x0043e8000a1a1016 */
[----:B------:R1:W-:Y:S04]  /*a4c0*/  LDGSTS.E [R5+0x21b80], desc[UR22][R106.64], P4 ;  /* 0x21b800006a057fae */ /* 0x0003e8000a1a1016 */
[----:B------:R1:W-:Y:S04]  /*a4d0*/  LDGSTS.E [R5+0x21f80], desc[UR22][R208.64], P4 ;  /* 0x21f80000d0057fae */ /* 0x0003e8000a1a1016 */
[----:B------:R-:W0:Y:S01]  /*a4e0*/  LDGDEPBAR ;  /* 0x00000000000079af */ /* 0x000e220000000000 */
[----:B------:R-:W-:Y:S01]  /*a4f0*/  ISETP.NE.U32.AND P4, PT, R20, RZ, PT ;  /* 0x000000ff1400720c */ /* 0x000fe20003f85070 */
[----:B------:R-:W-:-:S04]  /*a500*/  DEPBAR.LE SB0, 0x2 ;  /* 0x000080800000791a */ /* 0x000fc80000000000 */
[----:B------:R-:W-:Y:S06]  /*a510*/  BAR.SYNC.DEFER_BLOCKING 0x0 ;  /* 0x0000000000007b1d */ /* 0x000fec0000010000 */
[----:B------:R-:W-:Y:S05]  /*a520*/  @P2 BRA `(.L_x_6) ;  /* 0x0000000400642947 */ /* 0x000fea0003800000 */
[----:B------:R-:W-:Y:S02]  /*a530*/  USHF.R.U32.HI UR68, URZ, 0x4, UR7 ;  /* 0x00000004ff447899 */ /* 0x000fe40008011607 */
[----:B------:R-:W-:Y:S02]  /*a540*/  UIADD3 UR15, UPT, UPT, UR7, 0x18000, URZ ;  /* 0x00018000070f7890 */ /* 0x000fe4000fffe0ff */
[----:B------:R-:W-:Y:S02]  /*a550*/  USGXT.U32 UR68, UR68, 0xe ;  /* 0x0000000e4444789a */ /* 0x000fe40008000000 */
[----:B------:R-:W-:Y:S02]  /*a560*/  USHF.R.U32.HI UR15, URZ, 0x4, UR15 ;  /* 0x00000004ff0f7899 */ /* 0x000fe4000801160f */
[----:B------:R-:W-:Y:S02]  /*a570*/  UIADD3 UR74, UP1, UPT, UR68, 0x2, URZ ;  /* 0x00000002444a7890 */ /* 0x000fe4000ff3e0ff */
[----:B------:R-:W-:Y:S01]  /*a580*/  USGXT.U32 UR72, UR15, 0xe ;  /* 0x0000000e0f48789a */ /* 0x000fe20008000000 */
[----:B------:R-:W-:Y:S01]  /*a590*/  UMOV UR12, URZ ;  /* 0x000000ff000c7c82 */ /* 0x000fe20008000000 */
[----:B------:R-:W-:Y:S01]  /*a5a0*/  UMOV UR13, URZ ;  /* 0x000000ff000d7c82 */ /* 0x000fe20008000000 */
[----:B------:R-:W-:-:S02]  /*a5b0*/  UIADD3.X UR75, UPT, UPT, UR12, 0x40004040, URZ, UP1, !UPT ;  /* 0x400040400c4b7890 */ /* 0x000fc40008ffe4ff */
[----:B------:R-:W-:Y:S02]  /*a5c0*/  UIADD3 UR26, UP1, UPT, UR72, 0x2, URZ ;  /* 0x00000002481a7890 */ /* 0x000fe4000ff3e0ff */
[----:B------:R-:W-:Y:S02]  /*a5d0*/  UIADD3.64 UR18, UPT, UPT, UR74, 0x2, URZ ;  /* 0x000000024a127897 */ /* 0x000fe4000fffe0ff */
[----:B------:R-:W-:Y:S02]  /*a5e0*/  UIADD3.X UR27, UPT, UPT, UR13, 0x40004040, URZ, UP1, !UPT ;  /* 0x400040400d1b7890 */ /* 0x000fe40008ffe4ff */
[----:B------:R-:W-:Y:S02]  /*a5f0*/  UIADD3.64 UR64, UPT, UPT, UR74, 0x4, URZ ;  /* 0x000000044a407897 */ /* 0x000fe4000fffe0ff */
[----:B------:R-:W-:Y:S02]  /*a600*/  UIADD3.64 UR24, UPT, UPT, UR26, 0x2, URZ ;  /* 0x000000021a187897 */ /* 0x000fe4000fffe0ff */
[----:B------:R-:W-:-:S02]  /*a610*/  UIADD3.64 UR66, UPT, UPT, UR26, 0x4, URZ ;  /* 0x000000041a427897 */ /* 0x000fc4000fffe0ff */
[----:B------:R-:W-:Y:S02]  /*a620*/  UIADD3.64 UR60, UPT, UPT, UR74, 0x1fe, URZ ;  /* 0x000001fe4a3c7897 */ /* 0x000fe4000fffe0ff */
[----:B------:R-:W-:Y:S01]  /*a630*/  UIADD3.64 UR58, UPT, UPT, UR26, 0x1fe, URZ ;  /* 0x000001fe1a3a7897 */ /* 0x000fe2000fffe0ff */
[----:B------:R-:W-:Y:S01]  /*a640*/  UMOV UR70, 0x0 ;  /* 0x0000000000467882 */ /* 0x000fe20000000000 */
[----:B------:R-:W-:Y:S01]  /*a650*/  UMOV UR71, 0x4100910 ;  /* 0x0410091000477882 */ /* 0x000fe20000000000 */
[----:B------:R-:W-:Y:S01]  /*a660*/  UIADD3.64 UR50, UPT, UPT, UR74, 0x200, URZ ;  /* 0x000002004a327897 */ /* 0x000fe2000fffe0ff */
[----:B------:R-:W-:Y:S01]  /*a670*/  UMOV UR69, 0x40004040 ;  /* 0x4000404000457882 */ /* 0x000fe20000000000 */
[----:B------:R-:W-:Y:S01]  /*a680*/  UMOV UR73, 0x40004040 ;  /* 0x4000404000497882 */ /* 0x000fe20000000000 */
[----:B------:R-:W-:Y:S01]  /*a690*/  UIADD3.64 UR46, UPT, UPT, UR26, 0x200, URZ ;  /* 0x000002001a2e7897 */ /* 0x000fe2000fffe0ff */
[----:B------:R2:W-:Y:S01]  /*a6a0*/  UTCHMMA gdesc[UR68], gdesc[UR72], tmem[UR8], tmem[UR70], idesc[UR71], !UPT ;  /* 0x00ff4648440075ea */ /* 0x0005e2000f800008 */
[----:B------:R-:W-:Y:S01]  /*a6b0*/  UMOV UR30, 0x0 ;  /* 0x00000000001e7882 */ /* 0x000fe20000000000 */
[----:B------:R-:W-:Y:S01]  /*a6c0*/  UMOV UR31, 0x4100910 ;  /* 0x04100910001f7882 */ /* 0x000fe20000000000 */
[----:B------:R-:W-:Y:S01]  /*a6d0*/  UMOV UR76, 0x0 ;  /* 0x00000000004c7882 */ /* 0x000fe20000000000 */
[----:B------:R-:W-:Y:S01]  /*a6e0*/  UMOV UR77, 0x4100910 ;  /* 0x04100910004d7882 */ /* 0x000fe20000000000 */
[----:B------:R-:W-:Y:S01]  /*a6f0*/  UMOV UR62, 0x0 ;  /* 0x00000000003e7882 */ /* 0x000fe20000000000 */
[----:B------:R-:W-:Y:S01]  /*a700*/  UMOV UR63, 0x4100910 ;  /* 0x04100910003f7882 */ /* 0x000fe20000000000 */
[----:B------:R-:W-:Y:S01]  /*a710*/  UTCHMMA gdesc[UR74], gdesc[UR26], tmem[UR8], tmem[UR30], idesc[UR31], UPT ;  /* 0x00ff1e1a4a0075ea */ /* 0x000fe2000b800008 */
[----:B------:R-:W-:Y:S01]  /*a720*/  UMOV UR54, 0x0 ;  /* 0x0000000000367882 */ /* 0x000fe20000000000 */
[----:B------:R-:W-:Y:S01]  /*a730*/  UMOV UR55, 0x4100910 ;  /* 0x0410091000377882 */ /* 0x000fe20000000000 */
[----:B------:R-:W-:Y:S01]  /*a740*/  UIADD3.64 UR36, UPT, UPT, UR74, 0x202, URZ ;  /* 0x000002024a247897 */ /* 0x000fe2000fffe0ff */
[----:B------:R-:W-:Y:S01]  /*a750*/  UTCHMMA gdesc[UR18], gdesc[UR24], tmem[UR8], tmem[UR76], idesc[UR77], UPT ;  /* 0x00ff4c18120075ea */ /* 0x000fe2000b800008 */
[----:B--2---:R-:W-:Y:S01]  /*a760*/  UIADD3.64 UR68, UPT, UPT, UR26, 0x202, URZ ;  /* 0x000002021a447897 */ /* 0x004fe2000fffe0ff */
[----:B------:R-:W-:Y:S01]  /*a770*/  UTCHMMA gdesc[UR64], gdesc[UR66], tmem[UR8], tmem[UR62], idesc[UR63], UPT ;  /* 0x00ff3e42400075ea */ /* 0x000fe2000b800008 */
[----:B------:R-:W-:Y:S01]  /*a780*/  UIADD3.64 UR56, UPT, UPT, UR74, 0x204, URZ ;  /* 0x000002044a387897 */ /* 0x000fe2000fffe0ff */
[----:B------:R2:W-:Y:S01]  /*a790*/  UTCHMMA gdesc[UR60], gdesc[UR58], tmem[UR8], tmem[UR54], idesc[UR55], UPT ;  /* 0x00ff363a3c0075ea */ /* 0x0005e2000b800008 */
[----:B------:R-:W-:-:S02]  /*a7a0*/  UIADD3.64 UR72, UPT, UPT, UR26, 0x204, URZ ;  /* 0x000002041a487897 */ /* 0x000fc4000fffe0ff */
[----:B------:R-:W-:Y:S02]  /*a7b0*/  UIADD3.64 UR52, UPT, UPT, UR74, 0x3fe, URZ ;  /* 0x000003fe4a347897 */ /* 0x000fe4000fffe0ff */
[----:B------:R-:W-:Y:S01]  /*a7c0*/  UIADD3.64 UR70, UPT, UPT, UR26, 0x3fe, URZ ;  /* 0x000003fe1a467897 */ /* 0x000fe2000fffe0ff */
[----:B------:R-:W-:Y:S01]  /*a7d0*/  UMOV UR42, 0x0 ;  /* 0x00000000002a7882 */ /* 0x000fe20000000000 */
[----:B------:R-:W-:Y:S01]  /*a7e0*/  UMOV UR43, 0x4100910 ;  /* 0x04100910002b7882 */ /* 0x000fe20000000000 */
[----:B------:R-:W-:Y:S01]  /*a7f0*/  UIADD3.64 UR48, UPT, UPT, UR74, 0x400, URZ ;  /* 0x000004004a307897 */ /* 0x000fe2000fffe0ff */
[----:B------:R3:W-:Y:S01]  /*a800*/  UTCHMMA gdesc[UR50], gdesc[UR46], tmem[UR8], tmem[UR42], idesc[UR43], UPT ;  /* 0x00ff2a2e320075ea */ /* 0x0007e2000b800008 */
[----:B--2---:R-:W-:Y:S02]  /*a810*/  UIADD3.64 UR54, UPT, UPT, UR26, 0x400, URZ ;  /* 0x000004001a367897 */ /* 0x004fe4000fffe0ff */
[----:B------:R-:W-:Y:S02]  /*a820*/  UIADD3.64 UR44, UPT, UPT, UR74, 0x402, URZ ;  /* 0x000004024a2c7897 */ /* 0x000fe4000fffe0ff */
[----:B------:R-:W-:-:S02]  /*a830*/  UIADD3.64 UR40, UPT, UPT, UR74, 0x404, URZ ;  /* 0x000004044a287897 */ /* 0x000fc4000fffe0ff */
[----:B------:R-:W-:Y:S02]  /*a840*/  UIADD3.64 UR34, UPT, UPT, UR74, 0x5fe, URZ ;  /* 0x000005fe4a227897 */ /* 0x000fe4000fffe0ff */
[----:B------:R-:W-:Y:S02]  /*a850*/  UIADD3.64 UR30, UPT, UPT, UR74, 0x600, URZ ;  /* 0x000006004a1e7897 */ /* 0x000fe4000fffe0ff */
[----:B------:R-:W-:Y:S02]  /*a860*/  UIADD3.64 UR24, UPT, UPT, UR74, 0x602, URZ ;  /* 0x000006024a187897 */ /* 0x000fe4000fffe0ff */
[----:B------:R-:W-:Y:S02]  /*a870*/  UIADD3.64 UR18, UPT, UPT, UR74, 0x604, URZ ;  /* 0x000006044a127897 */ /* 0x000fe4000fffe0ff */
[----:B------:R-:W-:Y:S02]  /*a880*/  UIADD3.64 UR76, UPT, UPT, UR26, 0x402, URZ ;  /* 0x000004021a4c7897 */ /* 0x000fe4000fffe0ff */
[----:B------:R-:W-:-:S02]  /*a890*/  UIADD3.64 UR74, UPT, UPT, UR26, 0x404, URZ ;  /* 0x000004041a4a7897 */ /* 0x000fc4000fffe0ff */
[----:B---3--:R-:W-:Y:S02]  /*a8a0*/  UIADD3.64 UR46, UPT, UPT, UR26, 0x5fe, URZ ;  /* 0x000005fe1a2e7897 */ /* 0x008fe4000fffe0ff */
[----:B------:R-:W-:Y:S01]  /*a8b0*/  UIADD3.64 UR42, UPT, UPT, UR26, 0x600, URZ ;  /* 0x000006001a2a7897 */ /* 0x000fe2000fffe0ff */
[----:B------:R-:W-:Y:S01]  /*a8c0*/  UMOV UR64, 0x0 ;  /* 0x0000000000407882 */ /* 0x000fe20000000000 */
[----:B------:R-:W-:Y:S01]  /*a8d0*/  UMOV UR65, 0x4100910 ;  /* 0x0410091000417882 */ /* 0x000fe20000000000 */
[----:B------:R-:W-:Y:S01]  /*a8e0*/  UMOV UR66, 0x0 ;  /* 0x0000000000427882 */ /* 0x000fe20000000000 */
[----:B------:R-:W-:Y:S01]  /*a8f0*/  UMOV UR67, 0x4100910 ;  /* 0x0410091000437882 */ /* 0x000fe20000000000 */
[----:B------:R-:W-:Y:S01]  /*a900*/  UIADD3.64 UR62, UPT, UPT, UR26, 0x602, URZ ;  /* 0x000006021a3e7897 */ /* 0x000fe2000fffe0ff */
[----:B------:R2:W-:Y:S01]  /*a910*/  UTCHMMA gdesc[UR36], gdesc[UR68], tmem[UR8], tmem[UR64], idesc[UR65], UPT ;  /* 0x00ff4044240075ea */ /* 0x0005e2000b800008 */
[----:B------:R-:W-:Y:S01]  /*a920*/  UIADD3.64 UR26, UPT, UPT, UR26, 0x604, URZ ;  /* 0x000006041a1a7897 */ /* 0x000fe2000fffe0ff */
[----:B------:R2:W-:Y:S01]  /*a930*/  UTCHMMA gdesc[UR56], gdesc[UR72], tmem[UR8], tmem[UR66], idesc[UR67], UPT ;  /* 0x00ff4248380075ea */ /* 0x0005e2000b800008 */
[----:B------:R-:W-:Y:S01]  /*a940*/  UMOV UR60, 0x0 ;  /* 0x00000000003c7882 */ /* 0x000fe20000000000 */
[----:B------:R-:W-:Y:S01]  /*a950*/  UMOV UR61, 0x4100910 ;  /* 0x04100910003d7882 */ /* 0x000fe20000000000 */
[----:B------:R-:W-:Y:S01]  /*a960*/  UMOV UR58, 0x0 ;  /* 0x00000000003a7882 */ /* 0x000fe20000000000 */
[----:B------:R-:W-:Y:S01]  /*a970*/  UMOV UR59, 0x4100910 ;  /* 0x04100910003b7882 */ /* 0x000fe20000000000 */
[----:B------:R2:W-:Y:S01]  /*a980*/  UTCHMMA gdesc[UR52], gdesc[UR70], tmem[UR8], tmem[UR60], idesc[UR61], UPT ;  /* 0x00ff3c46340075ea */ /* 0x0005e2000b800008 */
[----:B------:R2:W-:Y:S01]  /*a990*/  UTCHMMA gdesc[UR48], gdesc[UR54], tmem[UR8], tmem[UR58], idesc[UR59], UPT ;  /* 0x00ff3a36300075ea */ /* 0x0005e2000b800008 */
[----:B------:R-:W-:Y:S01]  /*a9a0*/  UMOV UR38, 0x0 ;  /* 0x0000000000267882 */ /* 0x000fe20000000000 */
[----:B------:R-:W-:Y:S01]  /*a9b0*/  UMOV UR39, 0x4100910 ;  /* 0x0410091000277882 */ /* 0x000fe20000000000 */
[----:B------:R2:W-:Y:S01]  /*a9c0*/  UTCHMMA gdesc[UR44], gdesc[UR76], tmem[UR8], tmem[UR64], idesc[UR65], UPT ;  /* 0x00ff404c2c0075ea */ /* 0x0005e2000b800008 */
[----:B------:R-:W-:Y:S01]  /*a9d0*/  UMOV UR32, 0x0 ;  /* 0x0000000000207882 */ /* 0x000fe20000000000 */
[----:B------:R-:W-:Y:S01]  /*a9e0*/  UMOV UR33, 0x4100910 ;  /* 0x0410091000217882 */ /* 0x000fe20000000000 */
[----:B------:R2:W-:Y:S01]  /*a9f0*/  UTCHMMA gdesc[UR40], gdesc[UR74], tmem[UR8], tmem[UR66], idesc[UR67], UPT ;  /* 0x00ff424a280075ea */ /* 0x0005e2000b800008 */
[----:B------:R-:W-:Y:S01]  /*aa00*/  UMOV UR28, 0x0 ;  /* 0x00000000001c7882 */ /* 0x000fe20000000000 */
[----:B------:R-:W-:Y:S01]  /*aa10*/  UMOV UR29, 0x4100910 ;  /* 0x04100910001d7882 */ /* 0x000fe20000000000 */
[----:B------:R-:W-:Y:S01]  /*aa20*/  UMOV UR15, URZ ;  /* 0x000000ff000f7c82 */ /* 0x000fe20008000000 */
[----:B------:R2:W-:Y:S01]  /*aa30*/  UTCHMMA gdesc[UR34], gdesc[UR46], tmem[UR8], tmem[UR38], idesc[UR39], UPT ;  /* 0x00ff262e220075ea */ /* 0x0005e2000b800008 */
[----:B------:R-:W-:Y:S01]  /*aa40*/  UMOV UR20, 0x0 ;  /* 0x0000000000147882 */ /* 0x000fe20000000000 */
[----:B------:R-:W-:Y:S01]  /*aa50*/  UMOV UR21, 0x4100910 ;  /* 0x0410091000157882 */ /* 0x000fe20000000000 */
[----:B------:R2:W-:Y:S01]  /*aa60*/  UTCHMMA gdesc[UR30], gdesc[UR42], tmem[UR8], tmem[UR32], idesc[UR33], UPT ;  /* 0x00ff202a1e0075ea */ /* 0x0005e2000b800008 */
[----:B------:R-:W-:Y:S01]  /*aa70*/  UMOV UR12, UR14 ;  /* 0x0000000e000c7c82 */ /* 0x000fe20008000000 */
[----:B------:R2:W-:Y:S01]  /*aa80*/  UTCHMMA gdesc[UR24], gdesc[UR62], tmem[UR8], tmem[UR28], idesc[UR29], UPT ;  /* 0x00ff1c3e180075ea */ /* 0x0005e2000b800008 */
[----:B------:R2:W-:Y:S01]  /*aa90*/  UTCHMMA gdesc[UR18], gdesc[UR26], tmem[UR8], tmem[UR20], idesc[UR21], UPT ;  /* 0x00ff141a120075ea */ /* 0x0005e2000b800008 */
[----:B------:R2:W-:Y:S01]  /*aaa0*/  UTCBAR [UR12], URZ ;  /* 0x000000ff0c0073e9 */ /* 0x0005e200080000ff */
[----:B------:R-:W-:Y:S01]  /*aab0*/  NOP ;  /* 0x0000000000007918 */ /* 0x000fe20000000000 */
.L_x_6:
[----:B------:R-:W-:Y:S01]  /*aac0*/  BAR.SYNC.DEFER_BLOCKING 0x0 ;  /* 0x0000000000007b1d */ /* 0x000fe20000010000 */
[----:B------:R-:W-:Y:S01]  /*aad0*/  LOP3.LUT R222, R2, 0x20, RZ, 0xfc, !PT ;  /* 0x0000002002de7812 */ /* 0x000fe200078efcff */
[----:B------:R-:W-:Y:S01]  /*aae0*/  VIADD R236, R4, UR7 ;  /* 0x0000000704ec7c36 */ /* 0x000fe20008000000 */
[----:B------:R-:W-:Y:S02]  /*aaf0*/  LOP3.LUT R20, R2, 0x22, RZ, 0xfc, !PT ;  /* 0x0000002202147812 */ /* 0x000fe400078efcff */
[-C--:B------:R-:W-:Y:S02]  /*ab00*/  ISETP.GE.AND P2, PT, R222, R19.reuse, PT ;  /* 0x00000013de00720c */ /* 0x080fe40003f46270 */
[----:B------:R-:W-:Y:S01]  /*ab10*/  LOP3.LUT R222, R2, 0x42, RZ, 0xfc, !PT ;  /* 0x0000004202de7812 */ /* 0x000fe200078efcff */
[----:B------:R-:W-:Y:S01]  /*ab20*/  @!PT LDS RZ, [RZ] ;  /* 0x00000000fffff984 */ /* 0x000fe20000000800 */
[----:B------:R-:W-:Y:S01]  /*ab30*/  @!PT LDS RZ, [RZ] ;  /* 0x00000000fffff984 */ /* 0x000fe20000000800 */
[----:B------:R-:W-:Y:S01]  /*ab40*/  @!PT LDS RZ, [RZ] ;  /* 0x00000000fffff984 */ /* 0x000fe20000000800 */
[----:B------:R3:W-:Y:S01]  /*ab50*/  LDGSTS.E [R236+0x10000], desc[UR22][R218.64], P3 ;  /* 0x10000000daec7fae */ /* 0x0007e200099a1016 */
[----:B------:R-:W-:-:S03]  /*ab60*/  ISETP.GE.AND P3, PT, R20, R19, PT ;  /* 0x000000131400720c */ /* 0x000fc60003f66270 */
[----:B------:R-:W-:Y:S01]  /*ab70*/  LDGSTS.E [R236+0x10008], desc[UR22][R220.64], P4 ;  /* 0x10008000dcec7fae */ /* 0x000fe2000a1a1016 */
[----:B------:R-:W-:Y:S02]  /*ab80*/  IADD3 R30, P4, PT, R30, UR10, RZ ;  /* 0x0000000a1e1e7c10 */ /* 0x000fe4000ff9e0ff */
[----:B------:R-:W-:Y:S02]  /*ab90*/  SEL R20, RZ, 0x4, P3 ;  /* 0x00000004ff147807 */ /* 0x000fe40001800000 */
[----:B------:R-:W-:Y:S02]  /*aba0*/  IADD3.X R31, PT, PT, R31, UR11, RZ, P4, !PT ;  /* 0x0000000b1f1f7c10 */ /* 0x000fe4000a7fe4ff */
[----:B------:R-:W-:Y:S02]  /*abb0*/  SEL R20, R20, RZ, P5 ;  /* 0x000000ff14147207 */ /* 0x000fe40002800000 */
[----:B---3--:R-:W-:Y:S02]  /*abc0*/  SEL R218, RZ, 0x4, P2 ;  /* 0x00000004ffda7807 */ /* 0x008fe40001000000 */
[----:B------:R-:W-:-:S02]  /*abd0*/  LOP3.LUT R219, R2, 0x40, RZ, 0xfc, !PT ;  /* 0x0000004002db7812 */ /* 0x000fc400078efcff */
[----:B------:R-:W-:Y:S02]  /*abe0*/  SEL R218, R218, RZ, P5 ;  /* 0x000000ffdada7207 */ /* 0x000fe40002800000 */
[----:B------:R-:W-:Y:S02]  /*abf0*/  ISETP.NE.U32.AND P3, PT, R20, RZ, PT ;  /* 0x000000ff1400720c */ /* 0x000fe40003f65070 */
[----:B------:R-:W-:Y:S02]  /*ac00*/  ISETP.NE.U32.AND P2, PT, R218, RZ, PT ;  /* 0x000000ffda00720c */ /* 0x000fe40003f45070 */
[----:B------:R-:W-:-:S04]  /*ac10*/  IADD3 R32, P4, PT, R32, UR10, RZ ;  /* 0x0000000a20207c10 */ /* 0x000fc8000ff9e0ff */
[----:B------:R-:W-:-:S07]  /*ac20*/  IADD3.X R33, PT, PT, R33, UR11, RZ, P4, !PT ;  /* 0x0000000b21217c10 */ /* 0x000fce000a7fe4ff */
[----:B------:R3:W-:Y:S01]  /*ac30*/  LDGSTS.E [R236+0x12000], desc[UR22][R30.64], P2 ;  /* 0x120000001eec7fae */ /* 0x0007e200091a1016 */
[-C--:B------:R-:W-:Y:S02]  /*ac40*/  ISETP.GE.AND P2, PT, R219, R19.reuse, PT ;  /* 0x00000013db00720c */ /* 0x080fe40003f46270 */
[----:B------:R-:W-:Y:S01]  /*ac50*/  LOP3.LUT R219, R2, 0x60, RZ, 0xfc, !PT ;  /* 0x0000006002db7812 */ /* 0x000fe200078efcff */
[----:B------:R4:W-:Y:S01]  /*ac60*/  LDGSTS.E [R236+0x12008], desc[UR22][R32.64], P3 ;  /* 0x1200800020ec7fae */ /* 0x0009e200099a1016 */
[----:B------:R-:W-:Y:S02]  /*ac70*/  ISETP.GE.AND P3, PT, R222, R19, PT ;  /* 0x00000013de00720c */ /* 0x000fe40003f66270 */
[----:B------:R-:W-:Y:S02]  /*ac80*/  LOP3.LUT R222, R2, 0x62, RZ, 0xfc, !PT ;  /* 0x0000006202de7812 */ /* 0x000fe400078efcff */
[----:B------:R-:W-:Y:S02]  /*ac90*/  SEL R20, RZ, 0x4, P3 ;  /* 0x00000004ff147807 */ /* 0x000fe40001800000 */
[----:B---3--:R-:W-:-:S02]  /*aca0*/  SEL R30, RZ, 0x4, P2 ;  /* 0x00000004ff1e7807 */ /* 0x008fc40001000000 */
[----:B------:R-:W-:Y:S02]  /*acb0*/  SEL R20, R20, RZ, P5 ;  /* 0x000000ff14147207 */ /* 0x000fe40002800000 */
[----:B------:R-:W-:Y:S02]  /*acc0*/  SEL R30, R30, RZ, P5 ;  /* 0x000000ff1e1e7207 */ /* 0x000fe40002800000 */
[----:B------:R-:W-:Y:S02]  /*acd0*/  ISETP.NE.U32.AND P3, PT, R20, RZ, PT ;  /* 0x000000ff1400720c */ /* 0x000fe40003f65070 */
[----:B------:R-:W-:Y:S02]  /*ace0*/  ISETP.NE.U32.AND P2, PT, R30, RZ, PT ;  /* 0x000000ff1e00720c */ /* 0x000fe40003f45070 */
[----:B------:R-:W-:-:S04]  /*acf0*/  IADD3 R30, P4, PT, R62, UR10, RZ ;  /* 0x0000000a3e1e7c10 */ /* 0x000fc8000ff9e0ff */
[----:B------:R-:W-:Y:S02]  /*ad00*/  IADD3.X R31, PT, PT, R63, UR11, RZ, P4, !PT ;  /* 0x0000000b3f1f7c10 */ /* 0x000fe4000a7fe4ff */
[----:B------:R-:W3:Y:S01]  /*ad10*/  LDL.LU.64 R62, [R1+0x58] ;  /* 0x00005800013e7983 */ /* 0x000ee20000300a00 */
[----:B----4-:R-:W-:-:S04]  /*ad20*/  IADD3 R32, P4, PT, R64, UR10, RZ ;  /* 0x0000000a40207c10 */ /* 0x010fc8000ff9e0ff */
[----:B------:R4:W-:Y:S01]  /*ad30*/  LDGSTS.E [R236+0x14000], desc[UR22][R30.64], P2 ;  /* 0x140000001eec7fae */ /* 0x0009e200091a1016 */
[----:B------:R-:W-:Y:S02]  /*ad40*/  ISETP.GE.AND P2, PT, R219, R19, PT ;  /* 0x00000013db00720c */ /* 0x000fe40003f46270 */
[----:B------:R-:W-:Y:S01]  /*ad50*/  IADD3.X R33, PT, PT, R65, UR11, RZ, P4, !PT ;  /* 0x0000000b41217c10 */ /* 0x000fe2000a7fe4ff */
[----:B------:R-:W5:Y:S04]  /*ad60*/  LDL.LU.64 R218, [R1+0x38] ;  /* 0x0000380001da7983 */ /* 0x000f680000300a00 */
[----:B--2---:R-:W2:Y:S01]  /*ad70*/  LDL.LU.64 R220, [R1+0x50] ;  /* 0x0000500001dc7983 */ /* 0x004ea20000300a00 */
[----:B----4-:R-:W-:-:S03]  /*ad80*/  SEL R30, RZ, 0x4, P2 ;  /* 0x00000004ff1e7807 */ /* 0x010fc60001000000 */
[----:B------:R4:W-:Y:S01]  /*ad90*/  LDGSTS.E [R236+0x14008], desc[UR22][R32.64], P3 ;  /* 0x1400800020ec7fae */ /* 0x0009e200099a1016 */
[----:B------:R-:W-:Y:S02]  /*ada0*/  ISETP.GE.AND P3, PT, R222, R19, PT ;  /* 0x00000013de00720c */ /* 0x000fe40003f66270 */
[----:B------:R-:W-:Y:S02]  /*adb0*/  SEL R30, R30, RZ, P5 ;  /* 0x000000ff1e1e7207 */ /* 0x000fe40002800000 */
[----:B------:R-:W-:Y:S02]  /*adc0*/  SEL R20, RZ, 0x4, P3 ;  /* 0x00000004ff147807 */ /* 0x000fe40001800000 */
[----:B------:R-:W-:Y:S02]  /*add0*/  ISETP.NE.U32.AND P2, PT, R30, RZ, PT ;  /* 0x000000ff1e00720c */ /* 0x000fe40003f45070 */
[----:B------:R-:W-:Y:S02]  /*ade0*/  IADD3 R30, P4, PT, R94, UR10, RZ ;  /* 0x0000000a5e1e7c10 */ /* 0x000fe4000ff9e0ff */
[----:B------:R-:W-:-:S02]  /*adf0*/  LOP3.LUT R222, R2, 0x4, RZ, 0xfc, !PT ;  /* 0x0000000402de7812 */ /* 0x000fc400078efcff */
[----:B------:R-:W-:Y:S02]  /*ae00*/  IADD3.X R31, PT, PT, R95, UR11, RZ, P4, !PT ;  /* 0x0000000b5f1f7c10 */ /* 0x000fe4000a7fe4ff */
[----:B------:R-:W-:Y:S02]  /*ae10*/  SEL R20, R20, RZ, P5 ;  /* 0x000000ff14147207 */ /* 0x000fe40002800000 */
[----:B----4-:R-:W-:Y:S02]  /*ae20*/  IADD3 R32, P4, PT, R96, UR10, RZ ;  /* 0x0000000a60207c10 */ /* 0x010fe4000ff9e0ff */
[----:B------:R-:W-:Y:S01]  /*ae30*/  ISETP.NE.U32.AND P3, PT, R20, RZ, PT ;  /* 0x000000ff1400720c */ /* 0x000fe20003f65070 */
[----:B------:R4:W-:Y:S01]  /*ae40*/  LDGSTS.E [R236+0x16000], desc[UR22][R30.64], P2 ;  /* 0x160000001eec7fae */ /* 0x0009e200091a1016 */
[----:B------:R-:W-:Y:S02]  /*ae50*/  ISETP.GE.AND P2, PT, R222, R19, PT ;  /* 0x00000013de00720c */ /* 0x000fe40003f46270 */
[----:B------:R-:W-:-:S02]  /*ae60*/  IADD3.X R33, PT, PT, R97, UR11, RZ, P4, !PT ;  /* 0x0000000b61217c10 */ /* 0x000fc4000a7fe4ff */
[----:B------:R-:W-:Y:S02]  /*ae70*/  SEL R20, RZ, 0x4, P2 ;  /* 0x00000004ff147807 */ /* 0x000fe40001000000 */
[----:B------:R-:W-:Y:S02]  /*ae80*/  LOP3.LUT R222, R2, 0x24, RZ, 0xfc, !PT ;  /* 0x0000002402de7812 */ /* 0x000fe400078efcff */
[----:B------:R-:W-:-:S03]  /*ae90*/  SEL R20, R20, RZ, P5 ;  /* 0x000000ff14147207 */ /* 0x000fc60002800000 */
[----:B------:R1:W-:Y:S01]  /*aea0*/  LDGSTS.E [R236+0x16008], desc[UR22][R32.64], P3 ;  /* 0x1600800020ec7fae */ /* 0x0003e200099a1016 */
[----:B------:R-:W-:Y:S02]  /*aeb0*/  ISETP.NE.U32.AND P2, PT, R20, RZ, PT ;  /* 0x000000ff1400720c */ /* 0x000fe40003f45070 */
[----:B----4-:R-:W-:-:S04]  /*aec0*/  IADD3 R30, P3, PT, R120, UR10, RZ ;  /* 0x0000000a781e7c10 */ /* 0x010fc8000ff7e0ff */
[----:B------:R-:W-:Y:S02]  /*aed0*/  IADD3.X R31, PT, PT, R121, UR11, RZ, P3, !PT ;  /* 0x0000000b791f7c10 */ /* 0x000fe40009ffe4ff */
[----:B------:R-:W-:Y:S02]  /*aee0*/  ISETP.GE.AND P3, PT, R222, R19, PT ;  /* 0x00000013de00720c */ /* 0x000fe40003f66270 */
[----:B-1----:R-:W-:-:S03]  /*aef0*/  LOP3.LUT R236, R2, 0x6, RZ, 0xfc, !PT ;  /* 0x0000000602ec7812 */ /* 0x002fc600078efcff */
[----:B------:R1:W-:Y:S01]  /*af00*/  LDGSTS.E [R18+0x10000], desc[UR22][R30.64], P2 ;  /* 0x100000001e127fae */ /* 0x0003e200091a1016 */
[----:B------:R-:W-:Y:S02]  /*af10*/  ISETP.GE.AND P2, PT, R236, R19, PT ;  /* 0x00000013ec00720c */ /* 0x000fe40003f46270 */
[----:B------:R-:W-:Y:S02]  /*af20*/  SEL R20, RZ, 0x4, P3 ;  /* 0x00000004ff147807 */ /* 0x000fe40001800000 */
[----:B-1----:R-:W-:Y:S02]  /*af30*/  SEL R30, RZ, 0x4, P2 ;  /* 0x00000004ff1e7807 */ /* 0x002fe40001000000 */
[----:B------:R-:W-:Y:S02]  /*af40*/  SEL R20, R20, RZ, P5 ;  /* 0x000000ff14147207 */ /* 0x000fe40002800000 */
[----:B------:R-:W-:Y:S02]  /*af50*/  SEL R30, R30, RZ, P5 ;  /* 0x000000ff1e1e7207 */ /* 0x000fe40002800000 */
[----:B------:R-:W-:-:S02]  /*af60*/  ISETP.NE.U32.AND P3, PT, R20, RZ, PT ;  /* 0x000000ff1400720c */ /* 0x000fc40003f65070 */
[----:B------:R-:W-:Y:S02]  /*af70*/  ISETP.NE.U32.AND P2, PT, R30, RZ, PT ;  /* 0x000000ff1e00720c */ /* 0x000fe40003f45070 */
[----:B------:R-:W-:-:S04]  /*af80*/  IADD3 R30, P4, PT, R122, UR10, RZ ;  /* 0x0000000a7a1e7c10 */ /* 0x000fc8000ff9e0ff */
[----:B------:R-:W-:Y:S02]  /*af90*/  IADD3.X R31, PT, PT, R123, UR11, RZ, P4, !PT ;  /* 0x0000000b7b1f7c10 */ /* 0x000fe4000a7fe4ff */
[----:B------:R-:W-:Y:S02]  /*afa0*/  IADD3 R32, P4, PT, R34, UR10, RZ ;  /* 0x0000000a22207c10 */ /* 0x000fe4000ff9e0ff */
[C---:B------:R-:W-:Y:S02]  /*afb0*/  LOP3.LUT R236, R2.reuse, 0x26, RZ, 0xfc, !PT ;  /* 0x0000002602ec7812 */ /* 0x040fe400078efcff */
[----:B------:R-:W-:Y:S01]  /*afc0*/  IADD3.X R33, PT, PT, R35, UR11, RZ, P4, !PT ;  /* 0x0000000b23217c10 */ /* 0x000fe2000a7fe4ff */
[----:B------:R1:W-:Y:S01]  /*afd0*/  LDGSTS.E [R18+0x10008], desc[UR22][R30.64], P2 ;  /* 0x100080001e127fae */ /* 0x0003e200091a1016 */
[----:B------:R-:W-:Y:S02]  /*afe0*/  LOP3.LUT R222, R2, 0x44, RZ, 0xfc, !PT ;  /* 0x0000004402de7812 */ /* 0x000fe400078efcff */
[-C--:B------:R-:W-:Y:S01]  /*aff0*/  ISETP.GE.AND P2, PT, R236, R19.reuse, PT ;  /* 0x00000013ec00720c */ /* 0x080fe20003f46270 */
[----:B------:R4:W-:Y:S01]  /*b000*/  LDGSTS.E [R18+0x12000], desc[UR22][R32.64], P3 ;  /* 0x1200000020127fae */ /* 0x0009e200099a1016 */
[----:B------:R-:W-:-:S04]  /*b010*/  ISETP.GE.AND P3, PT, R222, R19, PT ;  /* 0x00000013de00720c */ /* 0x000fc80003f66270 */
[----:B------:R-:W-:Y:S02]  /*b020*/  SEL R20, RZ, 0x4, P3 ;  /* 0x00000004ff147807 */ /* 0x000fe40001800000 */
[----:B-1----:R-:W-:Y:S02]  /*b030*/  SEL R30, RZ, 0x4, P2 ;  /* 0x00000004ff1e7807 */ /* 0x002fe40001000000 */
[----:B------:R-:W-:Y:S02]  /*b040*/  SEL R20, R20, RZ, P5 ;  /* 0x000000ff14147207 */ /* 0x000fe40002800000 */
[----:B------:R-:W-:Y:S02]  /*b050*/  SEL R30, R30, RZ, P5 ;  /* 0x000000ff1e1e7207 */ /* 0x000fe40002800000 */
[----:B------:R-:W-:Y:S02]  /*b060*/  ISETP.NE.U32.AND P3, PT, R20, RZ, PT ;  /* 0x000000ff1400720c */ /* 0x000fe40003f65070 */
[----:B------:R-:W-:-:S02]  /*b070*/  ISETP.NE.U32.AND P2, PT, R30, RZ, PT ;  /* 0x000000ff1e00720c */ /* 0x000fc40003f45070 */
[----:B------:R-:W-:-:S04]  /*b080*/  IADD3 R30, P4, PT, R36, UR10, RZ ;  /* 0x0000000a241e7c10 */ /* 0x000fc8000ff9e0ff */
[----:B------:R-:W-:Y:S02]  /*b090*/  IADD3.X R31, PT, PT, R37, UR11, RZ, P4, !PT ;  /* 0x0000000b251f7c10 */ /* 0x000fe4000a7fe4ff */
[----:B----4-:R-:W-:Y:S01]  /*b0a0*/  IADD3 R32, P4, PT, R66, UR10, RZ ;  /* 0x0000000a42207c10 */ /* 0x010fe2000ff9e0ff */
[----:B------:R-:W-:Y:S02]  /*b0b0*/  USHF.R.S32.HI UR15, URZ, 0x1f, UR4 ;  /* 0x0000001fff0f7899 */ /* 0x000fe40008011404 */
[----:B------:R-:W-:Y:S01]  /*b0c0*/  USHF.L.U32 UR12, UR4, 0x2, URZ ;  /* 0x00000002040c7899 */ /* 0x000fe200080006ff */
[----:B------:R-:W-:Y:S01]  /*b0d0*/  IADD3.X R33, PT, PT, R67, UR11, RZ, P4, !PT ;  /* 0x0000000b43217c10 */ /* 0x000fe2000a7fe4ff */
[----:B------:R3:W-:Y:S01]  /*b0e0*/  LDGSTS.E [R18+0x12008], desc[UR22][R30.64], P2 ;  /* 0x120080001e127fae */ /* 0x0007e200091a1016 */
[----:B------:R-:W-:-:S03]  /*b0f0*/  USHF.L.U64.HI UR13, UR4, 0x2, UR15 ;  /* 0x00000002040d7899 */ /* 0x000fc6000801020f */
[----:B------:R5:W-:Y:S01]  /*b100*/  LDGSTS.E [R18+0x14000], desc[UR22][R32.64], P3 ;  /* 0x1400000020127fae */ /* 0x000be200099a1016 */
[----:B------:R-:W-:-:S04]  /*b110*/  IADD3 R34, P4, PT, R248, UR12, RZ ;  /* 0x0000000cf8227c10 */ /* 0x000fc8000ff9e0ff */
[----:B------:R-:W-:Y:S02]  /*b120*/  IADD3.X R35, PT, PT, R249, UR13, RZ, P4, !PT ;  /* 0x0000000df9237c10 */ /* 0x000fe4000a7fe4ff */
[----:B------:R-:W4:Y:S01]  /*b130*/  LDL.LU.64 R248, [R1+0x28] ;  /* 0x0000280001f87983 */ /* 0x000f220000300a00 */
[----:B---3--:R-:W-:-:S04]  /*b140*/  IADD3 R30, P3, PT, R62, UR12, RZ ;  /* 0x0000000c3e1e7c10 */ /* 0x008fc8000ff7e0ff */
[----:B------:R-:W-:Y:S02]  /*b150*/  IADD3.X R31, PT, PT, R63, UR13, RZ, P3, !PT ;  /* 0x0000000d3f1f7c10 */ /* 0x000fe40009ffe4ff */
[----:B-----5:R-:W-:Y:S02]  /*b160*/  IADD3 R32, P3, PT, R218, UR12, RZ ;  /* 0x0000000cda207c10 */ /* 0x020fe4000ff7e0ff */
[----:B------:R-:W-:Y:S02]  /*b170*/  IADD3 R62, P4, PT, R146, UR12, RZ ;  /* 0x0000000c923e7c10 */ /* 0x000fe4000ff9e0ff */
[----:B------:R-:W-:Y:S02]  /*b180*/  IADD3.X R33, PT, PT, R219, UR13, RZ, P3, !PT ;  /* 0x0000000ddb217c10 */ /* 0x000fe40009ffe4ff */
[----:B------:R-:W-:Y:S02]  /*b190*/  IADD3 R36, P3, PT, R144, UR12, RZ ;  /* 0x0000000c90247c10 */ /* 0x000fe4000ff7e0ff */
[----:B------:R-:W-:-:S02]  /*b1a0*/  IADD3.X R63, PT, PT, R147, UR13, RZ, P4, !PT ;  /* 0x0000000d933f7c10 */ /* 0x000fc4000a7fe4ff */
[----:B------:R-:W-:Y:S02]  /*b1b0*/  IADD3.X R37, PT, PT, R145, UR13, RZ, P3, !PT ;  /* 0x0000000d91257c10 */ /* 0x000fe40009ffe4ff */
[----:B------:R-:W3:Y:S01]  /*b1c0*/  LDL.LU.64 R144, [R1+0x30] ;  /* 0x0000300001907983 */ /* 0x000ee20000300a00 */
[----:B------:R-:W-:Y:S02]  /*b1d0*/  IADD3 R66, P4, PT, R150, UR12, RZ ;  /* 0x0000000c96427c10 */ /* 0x000fe4000ff9e0ff */
[----:B------:R-:W-:Y:S01]  /*b1e0*/  IADD3 R64, P3, PT, R148, UR12, RZ ;  /* 0x0000000c94407c10 */ /* 0x000fe2000ff7e0ff */
[----:B------:R-:W5:Y:S01]  /*b1f0*/  LDL.LU.64 R218, [R1+0x40] ;  /* 0x0000400001da7983 */ /* 0x000f620000300a00 */
[----:B------:R-:W-:Y:S02]  /*b200*/  IADD3.X R67, PT, PT, R151, UR13, RZ, P4, !PT ;  /* 0x0000000d97437c10 */ /* 0x000fe4000a7fe4ff */
[----:B------:R-:W-:Y:S02]  /*b210*/  IADD3 R94, P4, PT, R152, UR12, RZ ;  /* 0x0000000c985e7c10 */ /* 0x000fe4000ff9e0ff */
[----:B------:R-:W-:-:S02]  /*b220*/  IADD3.X R65, PT, PT, R149, UR13, RZ, P3, !PT ;  /* 0x0000000d95417c10 */ /* 0x000fc40009ffe4ff */
[----:B--2---:R-:W-:Y:S02]  /*b230*/  IADD3 R96, P3, PT, R220, UR12, RZ ;  /* 0x0000000cdc607c10 */ /* 0x004fe4000ff7e0ff */
[----:B------:R-:W-:Y:S02]  /*b240*/  IADD3.X R95, PT, PT, R153, UR13, RZ, P4, !PT ;  /* 0x0000000d995f7c10 */ /* 0x000fe4000a7fe4ff */
[----:B------:R-:W-:Y:S02]  /*b250*/  IADD3 R122, P4, PT, R246, UR12, RZ ;  /* 0x0000000cf67a7c10 */ /* 0x000fe4000ff9e0ff */
[----:B------:R-:W-:Y:S02]  /*b260*/  IADD3.X R97, PT, PT, R221, UR13, RZ, P3, !PT ;  /* 0x0000000ddd617c10 */ /* 0x000fe40009ffe4ff */
[----:B------:R-:W2:Y:S01]  /*b270*/  LDL.LU.64 R220, [R1+0x20] ;  /* 0x0000200001dc7983 */ /* 0x000ea20000300a00 */
[----:B------:R-:W-:-:S03]  /*b280*/  IADD3.X R123, PT, PT, R247, UR13, RZ, P4, !PT ;  /* 0x0000000df77b7c10 */ /* 0x000fc6000a7fe4ff */
[----:B------:R-:W2:Y:S01]  /*b290*/  LDL.LU.64 R246, [R1+0x48] ;  /* 0x0000480001f67983 */ /* 0x000ea20000300a00 */
[----:B------:R-:W-:-:S04]  /*b2a0*/  IADD3 R146, P4, PT, R160, UR12, RZ ;  /* 0x0000000ca0927c10 */ /* 0x000fc8000ff9e0ff */
[----:B------:R-:W-:Y:S02]  /*b2b0*/  IADD3.X R147, PT, PT, R161, UR13, RZ, P4, !PT ;  /* 0x0000000da1937c10 */ /* 0x000fe4000a7fe4ff */
[----:B------:R-:W-:-:S04]  /*b2c0*/  IADD3 R150, P4, PT, R164, UR12, RZ ;  /* 0x0000000ca4967c10 */ /* 0x000fc8000ff9e0ff */
[----:B------:R-:W-:Y:S02]  /*b2d0*/  IADD3.X R151, PT, PT, R165, UR13, RZ, P4, !PT ;  /* 0x0000000da5977c10 */ /* 0x000fe4000a7fe4ff */
[----:B------:R-:W-:-:S04]  /*b2e0*/  IADD3 R152, P4, PT, R166, UR12, RZ ;  /* 0x0000000ca6987c10 */ /* 0x000fc8000ff9e0ff */
[----:B------:R-:W-:Y:S02]  /*b2f0*/  IADD3.X R153, PT, PT, R167, UR13, RZ, P4, !PT ;  /* 0x0000000da7997c10 */ /* 0x000fe4000a7fe4ff */
[----:B------:R-:W-:-:S04]  /*b300*/  LOP3.LUT R222, R2, 0x46, RZ, 0xfc, !PT ;  /* 0x0000004602de7812 */ /* 0x000fc800078efcff */
[----:B------:R-:W-:-:S04]  /*b310*/  ISETP.GE.AND P2, PT, R222, R19, PT ;  /* 0x00000013de00720c */ /* 0x000fc80003f46270 */
[----:B------:R-:W-:-:S04]  /*b320*/  SEL R20, RZ, 0x4, P2 ;  /* 0x00000004ff147807 */ /* 0x000fc80001000000 */
[----:B------:R-:W-:-:S04]  /*b330*/  SEL R20, R20, RZ, P5 ;  /* 0x000000ff14147207 */ /* 0x000fc80002800000 */
[----:B------:R-:W-:Y:S02]  /*b340*/  ISETP.NE.U32.AND P2, PT, R20, RZ, PT ;  /* 0x000000ff1400720c */ /* 0x000fe40003f45070 */
[----:B------:R-:W-:Y:S02]  /*b350*/  LOP3.LUT R222, R2, 0x64, RZ, 0xfc, !PT ;  /* 0x0000006402de7812 */ /* 0x000fe400078efcff */
[----:B---3--:R-:W-:-:S04]  /*b360*/  IADD3 R120, P3, PT, R144, UR12, RZ ;  /* 0x0000000c90787c10 */ /* 0x008fc8000ff7e0ff */
[----:B------:R-:W-:Y:S02]  /*b370*/  IADD3.X R121, PT, PT, R145, UR13, RZ, P3, !PT ;  /* 0x0000000d91797c10 */ /* 0x000fe40009ffe4ff */
[----:B------:R-:W-:-:S04]  /*b380*/  IADD3 R144, P3, PT, R158, UR12, RZ ;  /* 0x0000000c9e907c10 */ /* 0x000fc8000ff7e0ff */
[----:B------:R-:W-:Y:S02]  /*b390*/  IADD3.X R145, PT, PT, R159, UR13, RZ, P3, !PT ;  /* 0x0000000d9f917c10 */ /* 0x000fe40009ffe4ff */
[----:B------:R-:W-:-:S04]  /*b3a0*/  IADD3 R148, P3, PT, R162, UR12, RZ ;  /* 0x0000000ca2947c10 */ /* 0x000fc8000ff7e0ff */
[----:B------:R-:W-:Y:S02]  /*b3b0*/  IADD3.X R149, PT, PT, R163, UR13, RZ, P3, !PT ;  /* 0x0000000da3957c10 */ /* 0x000fe40009ffe4ff */
[----:B--2---:R-:W-:-:S04]  /*b3c0*/  IADD3 R158, P3, PT, R246, UR12, RZ ;  /* 0x0000000cf69e7c10 */ /* 0x004fc8000ff7e0ff */
[----:B------:R-:W-:Y:S02]  /*b3d0*/  IADD3.X R159, PT, PT, R247, UR13, RZ, P3, !PT ;  /* 0x0000000df79f7c10 */ /* 0x000fe40009ffe4ff */
[----:B----4-:R-:W-:Y:S01]  /*b3e0*/  IADD3 R160, P3, PT, R248, UR12, RZ ;  /* 0x0000000cf8a07c10 */ /* 0x010fe2000ff7e0ff */
[----:B------:R-:W2:Y:S01]  /*b3f0*/  LDL.LU.64 R246, [R1+0xb0] ;  /* 0x0000b00001f67983 */ /* 0x000ea20000300a00 */
[----:B------:R-:W-:Y:S02]  /*b400*/  IADD3 R162, P4, PT, R240, UR12, RZ ;  /* 0x0000000cf0a27c10 */ /* 0x000fe4000ff9e0ff */
[----:B------:R-:W-:Y:S02]  /*b410*/  IADD3.X R161, PT, PT, R249, UR13, RZ, P3, !PT ;  /* 0x0000000df9a17c10 */ /* 0x000fe40009ffe4ff */
[----:B------:R-:W-:Y:S01]  /*b420*/  IADD3 R164, P3, PT, R172, UR12, RZ ;  /* 0x0000000caca47c10 */ /* 0x000fe2000ff7e0ff */
[----:B------:R-:W3:Y:S01]  /*b430*/  LDL.LU.64 R248, [R1+0x98] ;  /* 0x0000980001f87983 */ /* 0x000ee20000300a00 */
[----:B------:R-:W-:-:S02]  /*b440*/  IADD3.X R163, PT, PT, R241, UR13, RZ, P4, !PT ;  /* 0x0000000df1a37c10 */ /* 0x000fc4000a7fe4ff */
[----:B------:R-:W-:Y:S02]  /*b450*/  IADD3 R166, P4, PT, R174, UR12, RZ ;  /* 0x0000000caea67c10 */ /* 0x000fe4000ff9e0ff */
[----:B------:R-:W-:Y:S02]  /*b460*/  IADD3.X R165, PT, PT, R173, UR13, RZ, P3, !PT ;  /* 0x0000000dada57c10 */ /* 0x000fe40009ffe4ff */
[----:B------:R-:W-:Y:S02]  /*b470*/  IADD3 R172, P3, PT, R176, UR12, RZ ;  /* 0x0000000cb0ac7c10 */ /* 0x000fe4000ff7e0ff */
[----:B------:R-:W-:Y:S02]  /*b480*/  IADD3.X R167, PT, PT, R175, UR13, RZ, P4, !PT ;  /* 0x0000000dafa77c10 */ /* 0x000fe4000a7fe4ff */
[----:B------:R-:W-:Y:S02]  /*b490*/  IADD3 R174, P4, PT, R178, UR12, RZ ;  /* 0x0000000cb2ae7c10 */ /* 0x000fe4000ff9e0ff */
[----:B------:R-:W-:-:S02]  /*b4a0*/  IADD3.X R173, PT, PT, R177, UR13, RZ, P3, !PT ;  /* 0x0000000db1ad7c10 */ /* 0x000fc40009ffe4ff */
[----:B-----5:R-:W-:Y:S02]  /*b4b0*/  IADD3 R178, P3, PT, R218, UR12, RZ ;  /* 0x0000000cdab27c10 */ /* 0x020fe4000ff7e0ff */
[----:B------:R-:W-:Y:S02]  /*b4c0*/  IADD3.X R175, PT, PT, R179, UR13, RZ, P4, !PT ;  /* 0x0000000db3af7c10 */ /* 0x000fe4000a7fe4ff */
[----:B------:R-:W-:Y:S02]  /*b4d0*/  IADD3 R176, P4, PT, R180, UR12, RZ ;  /* 0x0000000cb4b07c10 */ /* 0x000fe4000ff9e0ff */
[----:B------:R-:W-:Y:S02]  /*b4e0*/  IADD3.X R179, PT, PT, R219, UR13, RZ, P3, !PT ;  /* 0x0000000ddbb37c10 */ /* 0x000fe40009ffe4ff */
[----:B------:R-:W-:Y:S02]  /*b4f0*/  IADD3 R180, P3, PT, R220, UR12, RZ ;  /* 0x0000000cdcb47c10 */ /* 0x000fe4000ff7e0ff */
[----:B------:R-:W-:-:S02]  /*b500*/  IADD3.X R177, PT, PT, R181, UR13, RZ, P4, !PT ;  /* 0x0000000db5b17c10 */ /* 0x000fc4000a7fe4ff */
[----:B------:R-:W-:Y:S02]  /*b510*/  IADD3.X R181, PT, PT, R221, UR13, RZ, P3, !PT ;  /* 0x0000000dddb57c10 */ /* 0x000fe40009ffe4ff */
[----:B------:R-:W4:Y:S01]  /*b520*/  LDL.LU.64 R220, [R1+0x78] ;  /* 0x0000780001dc7983 */ /* 0x000f220000300a00 */
[----:B------:R-:W-:Y:S02]  /*b530*/  IADD3 R68, P3, PT, R68, UR10, RZ ;  /* 0x0000000a44447c10 */ /* 0x000fe4000ff7e0ff */
[----:B------:R-:W-:Y:S02]  /*b540*/  IADD3 R218, P4, PT, R234, UR12, RZ ;  /* 0x0000000ceada7c10 */ /* 0x000fe4000ff9e0ff */
[----:B------:R-:W-:Y:S02]  /*b550*/  IADD3.X R69, PT, PT, R69, UR11, RZ, P3, !PT ;  /* 0x0000000b45457c10 */ /* 0x000fe40009ffe4ff */
[----:B------:R-:W-:Y:S02]  /*b560*/  IADD3.X R219, PT, PT, R235, UR13, RZ, P4, !PT ;  /* 0x0000000debdb7c10 */ /* 0x000fe4000a7fe4ff */
[----:B------:R-:W-:Y:S01]  /*b570*/  IADD3 R124, P3, PT, R124, UR10, RZ ;  /* 0x0000000a7c7c7c10 */ /* 0x000fe2000ff7e0ff */
[----:B------:R1:W-:Y:S01]  /*b580*/  LDGSTS.E [R18+0x14008], desc[UR22][R68.64], P2 ;  /* 0x1400800044127fae */ /* 0x0003e200091a1016 */
[----:B------:R-:W-:-:S02]  /*b590*/  IADD3 R98, P4, PT, R98, UR10, RZ ;  /* 0x0000000a62627c10 */ /* 0x000fc4000ff9e0ff */
[----:B------:R-:W-:Y:S02]  /*b5a0*/  IADD3.X R125, PT, PT, R125, UR11, RZ, P3, !PT ;  /* 0x0000000b7d7d7c10 */ /* 0x000fe40009ffe4ff */
[----:B------:R-:W-:Y:S02]  /*b5b0*/  IADD3.X R99, PT, PT, R99, UR11, RZ, P4, !PT ;  /* 0x0000000b63637c10 */ /* 0x000fe4000a7fe4ff */
[----:B------:R-:W-:Y:S02]  /*b5c0*/  IADD3 R126, P3, PT, R126, UR10, RZ ;  /* 0x0000000a7e7e7c10 */ /* 0x000fe4000ff7e0ff */
[----:B------:R-:W-:Y:S02]  /*b5d0*/  IADD3 R100, P4, PT, R100, UR10, RZ ;  /* 0x0000000a64647c10 */ /* 0x000fe4000ff9e0ff */
[----:B------:R-:W-:Y:S02]  /*b5e0*/  IADD3.X R127, PT, PT, R127, UR11, RZ, P3, !PT ;  /* 0x0000000b7f7f7c10 */ /* 0x000fe40009ffe4ff */
[----:B------:R-:W-:-:S02]  /*b5f0*/  IADD3.X R101, PT, PT, R101, UR11, RZ, P4, !PT ;  /* 0x0000000b65657c10 */ /* 0x000fc4000a7fe4ff */
[----:B------:R-:W-:Y:S02]  /*b600*/  IADD3 R40, P3, PT, R40, UR10, RZ ;  /* 0x0000000a28287c10 */ /* 0x000fe4000ff7e0ff */
[----:B------:R-:W-:Y:S02]  /*b610*/  IADD3 R38, P4, PT, R38, UR10, RZ ;  /* 0x0000000a26267c10 */ /* 0x000fe4000ff9e0ff */
[----:B------:R-:W-:Y:S02]  /*b620*/  IADD3.X R41, PT, PT, R41, UR11, RZ, P3, !PT ;  /* 0x0000000b29297c10 */ /* 0x000fe40009ffe4ff */
[----:B------:R-:W-:Y:S02]  /*b630*/  IADD3.X R39, PT, PT, R39, UR11, RZ, P4, !PT ;  /* 0x0000000b27277c10 */ /* 0x000fe4000a7fe4ff */
[----:B------:R-:W-:Y:S02]  /*b640*/  IADD3 R72, P3, PT, R72, UR10, RZ ;  /* 0x0000000a48487c10 */ /* 0x000fe4000ff7e0ff */
        /* <DEDUP_REMOVED lines=79> */
[-C--:B------:R-:W-:Y:S02]  /*bb40*/  ISETP.GE.AND P3, PT, R222, R19.reuse, PT ;  /* 0x00000013de00720c */ /* 0x080fe40003f66270 */
[----:B------:R-:W-:Y:S02]  /*bb50*/  IADD3 R90, P4, PT, R90, UR10, RZ ;  /* 0x0000000a5a5a7c10 */ /* 0x000fe4000ff9e0ff */
[----:B------:R-:W-:Y:S02]  /*bb60*/  LOP3.LUT R222, R2, 0x66, RZ, 0xfc, !PT ;  /* 0x0000006602de7812 */ /* 0x000fe400078efcff */
[----:B------:R-:W-:Y:S02]  /*bb70*/  SEL R20, RZ, 0x4, P3 ;  /* 0x00000004ff147807 */ /* 0x000fe40001800000 */
[----:B------:R-:W-:Y:S02]  /*bb80*/  IADD3.X R91, PT, PT, R91, UR11, RZ, P4, !PT ;  /* 0x0000000b5b5b7c10 */ /* 0x000fe4000a7fe4ff */
[----:B------:R-:W-:-:S02]  /*bb90*/  ISETP.GE.AND P2, PT, R222, R19, PT ;  /* 0x00000013de00720c */ /* 0x000fc40003f46270 */
[----:B-1----:R-:W-:Y:S02]  /*bba0*/  IADD3 R68, P4, PT, R92, UR10, RZ ;  /* 0x0000000a5c447c10 */ /* 0x002fe4000ff9e0ff */
[----:B------:R-:W-:Y:S02]  /*bbb0*/  IADD3 R92, P3, PT, R118, UR10, RZ ;  /* 0x0000000a765c7c10 */ /* 0x000fe4000ff7e0ff */
[----:B------:R-:W-:Y:S02]  /*bbc0*/  LOP3.LUT R222, R2, 0x8, RZ, 0xfc, !PT ;  /* 0x0000000802de7812 */ /* 0x000fe400078efcff */
[----:B------:R-:W-:Y:S02]  /*bbd0*/  SEL R118, R20, RZ, P5 ;  /* 0x000000ff14767207 */ /* 0x000fe40002800000 */
[----:B------:R-:W-:Y:S02]  /*bbe0*/  SEL R20, RZ, 0x4, P2 ;  /* 0x00000004ff147807 */ /* 0x000fe40001000000 */
[----:B------:R-:W-:-:S02]  /*bbf0*/  IADD3.X R69, PT, PT, R93, UR11, RZ, P4, !PT ;  /* 0x0000000b5d457c10 */ /* 0x000fc4000a7fe4ff */
[----:B------:R-:W-:Y:S02]  /*bc00*/  IADD3.X R93, PT, PT, R119, UR11, RZ, P3, !PT ;  /* 0x0000000b775d7c10 */ /* 0x000fe40009ffe4ff */
[----:B------:R-:W-:Y:S02]  /*bc10*/  ISETP.GE.AND P3, PT, R222, R19, PT ;  /* 0x00000013de00720c */ /* 0x000fe40003f66270 */
[----:B------:R-:W-:Y:S02]  /*bc20*/  ISETP.NE.U32.AND P2, PT, R118, RZ, PT ;  /* 0x000000ff7600720c */ /* 0x000fe40003f45070 */
[----:B------:R-:W-:Y:S02]  /*bc30*/  IADD3 R114, P4, PT, R114, UR10, RZ ;  /* 0x0000000a72727c10 */ /* 0x000fe4000ff9e0ff */
[----:B------:R-:W-:Y:S02]  /*bc40*/  SEL R118, R20, RZ, P5 ;  /* 0x000000ff14767207 */ /* 0x000fe40002800000 */
[----:B------:R-:W-:-:S02]  /*bc50*/  LOP3.LUT R222, R2, 0xa, RZ, 0xfc, !PT ;  /* 0x0000000a02de7812 */ /* 0x000fc400078efcff */
[----:B------:R-:W-:Y:S02]  /*bc60*/  SEL R20, RZ, 0x4, P3 ;  /* 0x00000004ff147807 */ /* 0x000fe40001800000 */
[----:B------:R-:W-:Y:S02]  /*bc70*/  IADD3.X R115, PT, PT, R115, UR11, RZ, P4, !PT ;  /* 0x0000000b73737c10 */ /* 0x000fe4000a7fe4ff */
[----:B------:R-:W-:Y:S01]  /*bc80*/  ISETP.NE.U32.AND P4, PT, R118, RZ, PT ;  /* 0x000000ff7600720c */ /* 0x000fe20003f85070 */
[----:B------:R-:W-:Y:S01]  /*bc90*/  LDGSTS.E [R18+0x16000], desc[UR22][R98.64], P2 ;  /* 0x1600000062127fae */ /* 0x000fe200091a1016 */
[----:B------:R-:W-:Y:S02]  /*bca0*/  ISETP.GE.AND P3, PT, R222, R19, PT ;  /* 0x00000013de00720c */ /* 0x000fe40003f66270 */
[----:B------:R-:W-:Y:S02]  /*bcb0*/  SEL R119, R20, RZ, P5 ;  /* 0x000000ff14777207 */ /* 0x000fe40002800000 */
[----:B------:R-:W-:-:S02]  /*bcc0*/  SEL R20, RZ, 0x4, P3 ;  /* 0x00000004ff147807 */ /* 0x000fc40001800000 */
[----:B------:R-:W-:Y:S02]  /*bcd0*/  LOP3.LUT R222, R2, 0x28, RZ, 0xfc, !PT ;  /* 0x0000002802de7812 */ /* 0x000fe400078efcff */
[----:B------:R-:W-:Y:S02]  /*bce0*/  ISETP.NE.U32.AND P3, PT, R119, RZ, PT ;  /* 0x000000ff7700720c */ /* 0x000fe40003f65070 */
[----:B------:R-:W-:Y:S01]  /*bcf0*/  ISETP.GE.AND P2, PT, R222, R19, PT ;  /* 0x00000013de00720c */ /* 0x000fe20003f46270 */
[----:B------:R1:W-:Y:S01]  /*bd00*/  LDGSTS.E [R18+0x16008], desc[UR22][R100.64], P4 ;  /* 0x1600800064127fae */ /* 0x0003e2000a1a1016 */
[----:B------:R-:W-:Y:S02]  /*bd10*/  LOP3.LUT R222, R2, 0x2a, RZ, 0xfc, !PT ;  /* 0x0000002a02de7812 */ /* 0x000fe400078efcff */
[----:B------:R-:W-:Y:S02]  /*bd20*/  SEL R20, R20, RZ, P5 ;  /* 0x000000ff14147207 */ /* 0x000fe40002800000 */
[----:B------:R-:W-:-:S02]  /*bd30*/  LOP3.LUT R236, R2, 0x48, RZ, 0xfc, !PT ;  /* 0x0000004802ec7812 */ /* 0x000fc400078efcff */
[----:B------:R-:W-:-:S03]  /*bd40*/  ISETP.NE.U32.AND P4, PT, R20, RZ, PT ;  /* 0x000000ff1400720c */ /* 0x000fc60003f85070 */
[----:B------:R-:W-:Y:S01]  /*bd50*/  LDGSTS.E [R17+0x10000], desc[UR22][R124.64], P3 ;  /* 0x100000007c117fae */ /* 0x000fe200099a1016 */
[----:B-1----:R-:W-:Y:S02]  /*bd60*/  SEL R18, RZ, 0x4, P2 ;  /* 0x00000004ff127807 */ /* 0x002fe40001000000 */
[-C--:B------:R-:W-:Y:S02]  /*bd70*/  ISETP.GE.AND P2, PT, R222, R19.reuse, PT ;  /* 0x00000013de00720c */ /* 0x080fe40003f46270 */
[----:B------:R-:W-:Y:S02]  /*bd80*/  LOP3.LUT R222, R2, 0x4a, RZ, 0xfc, !PT ;  /* 0x0000004a02de7812 */ /* 0x000fe400078efcff */
[----:B------:R-:W-:Y:S02]  /*bd90*/  SEL R20, RZ, 0x4, P2 ;  /* 0x00000004ff147807 */ /* 0x000fe40001000000 */
[----:B------:R-:W-:Y:S01]  /*bda0*/  ISETP.GE.AND P3, PT, R236, R19, PT ;  /* 0x00000013ec00720c */ /* 0x000fe20003f66270 */
[----:B------:R-:W-:Y:S01]  /*bdb0*/  LDGSTS.E [R17+0x10008], desc[UR22][R126.64], P4 ;  /* 0x100080007e117fae */ /* 0x000fe2000a1a1016 */
[----:B------:R-:W-:-:S02]  /*bdc0*/  SEL R98, R18, RZ, P5 ;  /* 0x000000ff12627207 */ /* 0x000fc40002800000 */
[----:B------:R-:W-:Y:S02]  /*bdd0*/  ISETP.GE.AND P2, PT, R222, R19, PT ;  /* 0x00000013de00720c */ /* 0x000fe40003f46270 */
[----:B------:R-:W-:Y:S02]  /*bde0*/  SEL R20, R20, RZ, P5 ;  /* 0x000000ff14147207 */ /* 0x000fe40002800000 */
[----:B------:R-:W-:Y:S02]  /*bdf0*/  SEL R18, RZ, 0x4, P3 ;  /* 0x00000004ff127807 */ /* 0x000fe40001800000 */
[----:B------:R-:W-:Y:S02]  /*be00*/  ISETP.NE.U32.AND P3, PT, R98, RZ, PT ;  /* 0x000000ff6200720c */ /* 0x000fe40003f65070 */
[----:B------:R-:W-:Y:S02]  /*be10*/  SEL R100, RZ, 0x4, P2 ;  /* 0x00000004ff647807 */ /* 0x000fe40001000000 */
[----:B------:R-:W-:-:S02]  /*be20*/  ISETP.NE.U32.AND P2, PT, R20, RZ, PT ;  /* 0x000000ff1400720c */ /* 0x000fc40003f45070 */
[----:B------:R-:W-:Y:S02]  /*be30*/  IADD3 R118, P6, PT, R186, UR12, RZ ;  /* 0x0000000cba767c10 */ /* 0x000fe4000ffde0ff */
[----:B------:R-:W-:Y:S02]  /*be40*/  SEL R18, R18, RZ, P5 ;  /* 0x000000ff12127207 */ /* 0x000fe40002800000 */
[----:B------:R-:W-:Y:S02]  /*be50*/  LOP3.LUT R222, R2, 0x68, RZ, 0xfc, !PT ;  /* 0x0000006802de7812 */ /* 0x000fe400078efcff */
[----:B------:R-:W-:Y:S01]  /*be60*/  IADD3.X R119, PT, PT, R187, UR13, RZ, P6, !PT ;  /* 0x0000000dbb777c10 */ /* 0x000fe2000b7fe4ff */
[----:B------:R1:W-:Y:S01]  /*be70*/  LDGSTS.E [R17+0x12000], desc[UR22][R38.64], P3 ;  /* 0x1200000026117fae */ /* 0x0003e200099a1016 */
[----:B------:R-:W-:Y:S02]  /*be80*/  SEL R100, R100, RZ, P5 ;  /* 0x000000ff64647207 */ /* 0x000fe40002800000 */
[----:B------:R-:W-:Y:S01]  /*be90*/  ISETP.NE.U32.AND P4, PT, R18, RZ, PT ;  /* 0x000000ff1200720c */ /* 0x000fe20003f85070 */
[----:B------:R-:W-:Y:S01]  /*bea0*/  LDGSTS.E [R17+0x12008], desc[UR22][R40.64], P2 ;  /* 0x1200800028117fae */ /* 0x000fe200091a1016 */
[----:B------:R-:W-:-:S02]  /*beb0*/  IADD3 R98, P6, PT, R188, UR12, RZ ;  /* 0x0000000cbc627c10 */ /* 0x000fc4000ffde0ff */
[----:B------:R-:W-:Y:S02]  /*bec0*/  ISETP.GE.AND P2, PT, R222, R19, PT ;  /* 0x00000013de00720c */ /* 0x000fe40003f46270 */
[----:B------:R-:W-:Y:S02]  /*bed0*/  ISETP.NE.U32.AND P3, PT, R100, RZ, PT ;  /* 0x000000ff6400720c */ /* 0x000fe40003f65070 */
[----:B------:R-:W-:Y:S02]  /*bee0*/  IADD3.X R99, PT, PT, R189, UR13, RZ, P6, !PT ;  /* 0x0000000dbd637c10 */ /* 0x000fe4000b7fe4ff */
[----:B-1----:R-:W-:Y:S02]  /*bef0*/  IADD3 R38, P6, PT, R190, UR12, RZ ;  /* 0x0000000cbe267c10 */ /* 0x002fe4000ffde0ff */
[----:B------:R-:W-:Y:S01]  /*bf00*/  SEL R18, RZ, 0x4, P2 ;  /* 0x00000004ff127807 */ /* 0x000fe20001000000 */
[----:B------:R1:W-:Y:S01]  /*bf10*/  LDGSTS.E [R17+0x14000], desc[UR22][R70.64], P4 ;  /* 0x1400000046117fae */ /* 0x0003e2000a1a1016 */
[----:B------:R-:W-:-:S02]  /*bf20*/  LOP3.LUT R236, R2, 0x6a, RZ, 0xfc, !PT ;  /* 0x0000006a02ec7812 */ /* 0x000fc400078efcff */
[----:B------:R-:W-:Y:S02]  /*bf30*/  IADD3.X R39, PT, PT, R191, UR13, RZ, P6, !PT ;  /* 0x0000000dbf277c10 */ /* 0x000fe4000b7fe4ff */
[----:B------:R-:W-:Y:S01]  /*bf40*/  SEL R18, R18, RZ, P5 ;  /* 0x000000ff12127207 */ /* 0x000fe20002800000 */
[----:B------:R5:W-:Y:S01]  /*bf50*/  LDGSTS.E [R17+0x14008], desc[UR22][R72.64], P3 ;  /* 0x1400800048117fae */ /* 0x000be200099a1016 */
[----:B------:R-:W-:Y:S02]  /*bf60*/  ISETP.GE.AND P6, PT, R236, R19, PT ;  /* 0x00000013ec00720c */ /* 0x000fe40003fc6270 */
[----:B------:R-:W-:Y:S02]  /*bf70*/  ISETP.NE.U32.AND P4, PT, R18, RZ, PT ;  /* 0x000000ff1200720c */ /* 0x000fe40003f85070 */
[----:B------:R-:W-:Y:S02]  /*bf80*/  LOP3.LUT R236, R2, 0xe, RZ, 0xfc, !PT ;  /* 0x0000000e02ec7812 */ /* 0x000fe400078efcff */
[----:B------:R-:W-:-:S02]  /*bf90*/  SEL R18, RZ, 0x4, P6 ;  /* 0x00000004ff127807 */ /* 0x000fc40003000000 */
[----:B------:R-:W-:Y:S02]  /*bfa0*/  LOP3.LUT R222, R2, 0xc, RZ, 0xfc, !PT ;  /* 0x0000000c02de7812 */ /* 0x000fe400078efcff */
[-C--:B------:R-:W-:Y:S02]  /*bfb0*/  ISETP.GE.AND P3, PT, R236, R19.reuse, PT ;  /* 0x00000013ec00720c */ /* 0x080fe40003f66270 */
[----:B------:R-:W-:Y:S02]  /*bfc0*/  SEL R18, R18, RZ, P5 ;  /* 0x000000ff12127207 */ /* 0x000fe40002800000 */
[----:B------:R-:W-:Y:S01]  /*bfd0*/  ISETP.GE.AND P2, PT, R222, R19, PT ;  /* 0x00000013de00720c */ /* 0x000fe20003f46270 */
[----:B------:R4:W-:Y:S01]  /*bfe0*/  LDGSTS.E [R17+0x16000], desc[UR22][R102.64], P4 ;  /* 0x1600000066117fae */ /* 0x0009e2000a1a1016 */
[----:B------:R-:W-:Y:S02]  /*bff0*/  LOP3.LUT R222, R2, 0x2c, RZ, 0xfc, !PT ;  /* 0x0000002c02de7812 */ /* 0x000fe400078efcff */
[----:B------:R-:W-:-:S02]  /*c000*/  SEL R20, RZ, 0x4, P3 ;  /* 0x00000004ff147807 */ /* 0x000fc40001800000 */
[----:B------:R-:W-:Y:S02]  /*c010*/  ISETP.NE.U32.AND P3, PT, R18, RZ, PT ;  /* 0x000000ff1200720c */ /* 0x000fe40003f65070 */
[----:B-1----:R-:W-:Y:S02]  /*c020*/  SEL R71, RZ, 0x4, P2 ;  /* 0x00000004ff477807 */ /* 0x002fe40001000000 */
[----:B------:R-:W-:Y:S02]  /*c030*/  ISETP.GE.AND P2, PT, R222, R19, PT ;  /* 0x00000013de00720c */ /* 0x000fe40003f46270 */
[----:B-----5:R-:W-:Y:S02]  /*c040*/  SEL R73, R71, RZ, P5 ;  /* 0x000000ff47497207 */ /* 0x020fe40002800000 */
[----:B------:R-:W-:Y:S02]  /*c050*/  SEL R18, RZ, 0x4, P2 ;  /* 0x00000004ff127807 */ /* 0x000fe40001000000 */
[----:B------:R-:W-:-:S02]  /*c060*/  IADD3 R70, P2, PT, R196, UR12, RZ ;  /* 0x0000000cc4467c10 */ /* 0x000fc4000ff5e0ff */
[----:B------:R-:W-:Y:S01]  /*c070*/  SEL R20, R20, RZ, P5 ;  /* 0x000000ff14147207 */ /* 0x000fe20002800000 */
[----:B------:R1:W-:Y:S01]  /*c080*/  LDGSTS.E [R17+0x16008], desc[UR22][R104.64], P3 ;  /* 0x1600800068117fae */ /* 0x0003e200099a1016 */
[----:B------:R-:W-:Y:S02]  /*c090*/  IADD3.X R71, PT, PT, R197, UR13, RZ, P2, !PT ;  /* 0x0000000dc5477c10 */ /* 0x000fe400097fe4ff */
[----:B------:R-:W-:Y:S02]  /*c0a0*/  IADD3 R40, P6, PT, R192, UR12, RZ ;  /* 0x0000000cc0287c10 */ /* 0x000fe4000ffde0ff */
[----:B------:R-:W-:Y:S02]  /*c0b0*/  ISETP.NE.U32.AND P2, PT, R73, RZ, PT ;  /* 0x000000ff4900720c */ /* 0x000fe40003f45070 */
[----:B------:R-:W-:Y:S02]  /*c0c0*/  ISETP.NE.U32.AND P3, PT, R20, RZ, PT ;  /* 0x000000ff1400720c */ /* 0x000fe40003f65070 */
[----:B------:R-:W-:-:S02]  /*c0d0*/  IADD3.X R41, PT, PT, R193, UR13, RZ, P6, !PT ;  /* 0x0000000dc1297c10 */ /* 0x000fc4000b7fe4ff */
[----:B--2---:R-:W-:-:S04]  /*c0e0*/  IADD3 R72, P6, PT, R246, UR12, RZ ;  /* 0x0000000cf6487c10 */ /* 0x004fc8000ffde0ff */
[----:B------:R-:W-:Y:S02]  /*c0f0*/  IADD3.X R73, PT, PT, R247, UR13, RZ, P6, !PT ;  /* 0x0000000df7497c10 */ /* 0x000fe4000b7fe4ff */
[----:B---3--:R-:W-:Y:S01]  /*c100*/  IADD3 R100, P6, PT, R248, UR12, RZ ;  /* 0x0000000cf8647c10 */ /* 0x008fe2000ffde0ff */
[----:B------:R-:W2:Y:S03]  /*c110*/  LDL.LU.64 R246, [R1+0xb8] ;  /* 0x0000b80001f67983 */ /* 0x000ea60000300a00 */
[----:B------:R-:W-:Y:S01]  /*c120*/  IADD3.X R101, PT, PT, R249, UR13, RZ, P6, !PT ;  /* 0x0000000df9657c10 */ /* 0x000fe2000b7fe4ff */
[----:B------:R-:W-:Y:S04]  /*c130*/  LDGSTS.E [R16+0x10000], desc[UR22][R128.64], P2 ;  /* 0x1000000080107fae */ /* 0x000fe800091a1016 */
[----:B------:R-:W-:Y:S01]  /*c140*/  LDGSTS.E [R16+0x10008], desc[UR22][R130.64], P3 ;  /* 0x1000800082107fae */ /* 0x000fe200099a1016 */
[----:B----4-:R-:W-:-:S03]  /*c150*/  IADD3 R102, P3, PT, R220, UR12, RZ ;  /* 0x0000000cdc667c10 */ /* 0x010fc6000ff7e0ff */
[----:B------:R-:W3:Y:S01]  /*c160*/  LDL.LU.64 R248, [R1+0x90] ;  /* 0x0000900001f87983 */ /* 0x000ee20000300a00 */
[----:B------:R-:W-:-:S03]  /*c170*/  IADD3.X R103, PT, PT, R221, UR13, RZ, P3, !PT ;  /* 0x0000000ddd677c10 */ /* 0x000fc60009ffe4ff */
[----:B------:R-:W4:Y:S01]  /*c180*/  LDL.LU.64 R220, [R1+0x70] ;  /* 0x0000700001dc7983 */ /* 0x000f220000300a00 */
[----:B------:R-:W-:Y:S02]  /*c190*/  LOP3.LUT R222, R2, 0x2e, RZ, 0xfc, !PT ;  /* 0x0000002e02de7812 */ /* 0x000fe400078efcff */
[----:B------:R-:W-:Y:S02]  /*c1a0*/  SEL R18, R18, RZ, P5 ;  /* 0x000000ff12127207 */ /* 0x000fe40002800000 */
[----:B------:R-:W-:Y:S02]  /*c1b0*/  ISETP.GE.AND P4, PT, R222, R19, PT ;  /* 0x00000013de00720c */ /* 0x000fe40003f86270 */
[----:B------:R-:W-:Y:S02]  /*c1c0*/  LOP3.LUT R222, R2, 0x4c, RZ, 0xfc, !PT ;  /* 0x0000004c02de7812 */ /* 0x000fe400078efcff */
[----:B-1----:R-:W-:Y:S02]  /*c1d0*/  SEL R17, RZ, 0x4, P4 ;  /* 0x00000004ff117807 */ /* 0x002fe40002000000 */
[----:B------:R-:W-:-:S02]  /*c1e0*/  ISETP.NE.U32.AND P4, PT, R18, RZ, PT ;  /* 0x000000ff1200720c */ /* 0x000fc40003f85070 */
[----:B------:R-:W-:Y:S02]  /*c1f0*/  ISETP.GE.AND P2, PT, R222, R19, PT ;  /* 0x00000013de00720c */ /* 0x000fe40003f46270 */
[----:B------:R-:W-:Y:S02]  /*c200*/  SEL R17, R17, RZ, P5 ;  /* 0x000000ff11117207 */ /* 0x000fe40002800000 */
[----:B------:R-:W-:Y:S02]  /*c210*/  SEL R18, RZ, 0x4, P2 ;  /* 0x00000004ff127807 */ /* 0x000fe40001000000 */
[----:B------:R-:W-:Y:S02]  /*c220*/  ISETP.NE.U32.AND P2, PT, R17, RZ, PT ;  /* 0x000000ff1100720c */ /* 0x000fe40003f45070 */
[----:B------:R-:W-:-:S03]  /*c230*/  SEL R18, R18, RZ, P5 ;  /* 0x000000ff12127207 */ /* 0x000fc60002800000 */
[----:B------:R1:W-:Y:S01]  /*c240*/  LDGSTS.E [R16+0x12000], desc[UR22][R42.64], P4 ;  /* 0x120000002a107fae */ /* 0x0003e2000a1a1016 */
[----:B------:R-:W-:Y:S02]  /*c250*/  LOP3.LUT R222, R2, 0x4e, RZ, 0xfc, !PT ;  /* 0x0000004e02de7812 */ /* 0x000fe400078efcff */
[----:B------:R-:W-:Y:S02]  /*c260*/  ISETP.NE.U32.AND P4, PT, R18, RZ, PT ;  /* 0x000000ff1200720c */ /* 0x000fe40003f85070 */
[----:B------:R-:W-:-:S03]  /*c270*/  IADD3 R104, P3, PT, R200, UR12, RZ ;  /* 0x0000000cc8687c10 */ /* 0x000fc6000ff7e0ff */
[----:B------:R-:W-:Y:S01]  /*c280*/  LDGSTS.E [R16+0x12008], desc[UR22][R44.64], P2 ;  /* 0x120080002c107fae */ /* 0x000fe200091a1016 */
[----:B-1----:R-:W-:-:S04]  /*c290*/  IADD3 R42, P6, PT, R198, UR12, RZ ;  /* 0x0000000cc62a7c10 */ /* 0x002fc8000ffde0ff */
[----:B------:R-:W-:-:S03]  /*c2a0*/  IADD3.X R43, PT, PT, R199, UR13, RZ, P6, !PT ;  /* 0x0000000dc72b7c10 */ /* 0x000fc6000b7fe4ff */
[----:B------:R1:W-:Y:S01]  /*c2b0*/  LDGSTS.E [R16+0x14000], desc[UR22][R74.64], P4 ;  /* 0x140000004a107fae */ /* 0x0003e2000a1a1016 */
[-C--:B------:R-:W-:Y:S02]  /*c2c0*/  ISETP.GE.AND P6, PT, R222, R19.reuse, PT ;  /* 0x00000013de00720c */ /* 0x080fe40003fc6270 */
[----:B------:R-:W-:Y:S02]  /*c2d0*/  LOP3.LUT R222, R2, 0x6c, RZ, 0xfc, !PT ;  /* 0x0000006c02de7812 */ /* 0x000fe400078efcff */
[----:B------:R-:W-:Y:S02]  /*c2e0*/  SEL R17, RZ, 0x4, P6 ;  /* 0x00000004ff117807 */ /* 0x000fe40003000000 */
[----:B------:R-:W-:Y:S02]  /*c2f0*/  ISETP.GE.AND P2, PT, R222, R19, PT ;  /* 0x00000013de00720c */ /* 0x000fe40003f46270 */
[C---:B------:R-:W-:Y:S02]  /*c300*/  LOP3.LUT R236, R2.reuse, 0x6e, RZ, 0xfc, !PT ;  /* 0x0000006e02ec7812 */ /* 0x040fe400078efcff */
[----:B------:R-:W-:-:S02]  /*c310*/  LOP3.LUT R222, R2, 0x10, RZ, 0xfc, !PT ;  /* 0x0000001002de7812 */ /* 0x000fc400078efcff */
[----:B------:R-:W-:Y:S02]  /*c320*/  SEL R20, RZ, 0x4, P2 ;  /* 0x00000004ff147807 */ /* 0x000fe40001000000 */
[----:B------:R-:W-:Y:S02]  /*c330*/  IADD3.X R105, PT, PT, R201, UR13, RZ, P3, !PT ;  /* 0x0000000dc9697c10 */ /* 0x000fe40009ffe4ff */
[----:B------:R-:W-:Y:S02]  /*c340*/  SEL R17, R17, RZ, P5 ;  /* 0x000000ff11117207 */ /* 0x000fe40002800000 */
[-C--:B------:R-:W-:Y:S02]  /*c350*/  ISETP.GE.AND P3, PT, R236, R19.reuse, PT ;  /* 0x00000013ec00720c */ /* 0x080fe40003f66270 */
[----:B------:R-:W-:Y:S02]  /*c360*/  ISETP.GE.AND P2, PT, R222, R19, PT ;  /* 0x00000013de00720c */ /* 0x000fe40003f46270 */
[----:B------:R-:W-:-:S02]  /*c370*/  SEL R20, R20, RZ, P5 ;  /* 0x000000ff14147207 */ /* 0x000fc40002800000 */
[----:B------:R-:W-:Y:S02]  /*c380*/  ISETP.NE.U32.AND P4, PT, R17, RZ, PT ;  /* 0x000000ff1100720c */ /* 0x000fe40003f85070 */
[----:B------:R-:W-:Y:S02]  /*c390*/  SEL R18, RZ, 0x4, P3 ;  /* 0x00000004ff127807 */ /* 0x000fe40001800000 */
[----:B------:R-:W-:Y:S02]  /*c3a0*/  SEL R17, RZ, 0x4, P2 ;  /* 0x00000004ff117807 */ /* 0x000fe40001000000 */
[----:B------:R-:W-:Y:S02]  /*c3b0*/  ISETP.NE.U32.AND P3, PT, R20, RZ, PT ;  /* 0x000000ff1400720c */ /* 0x000fe40003f65070 */
[----:B-1----:R-:W-:Y:S02]  /*c3c0*/  IADD3 R74, P2, PT, R204, UR12, RZ ;  /* 0x0000000ccc4a7c10 */ /* 0x002fe4000ff5e0ff */
[----:B------:R-:W-:-:S02]  /*c3d0*/  SEL R18, R18, RZ, P5 ;  /* 0x000000ff12127207 */ /* 0x000fc40002800000 */
[----:B------:R-:W-:Y:S01]  /*c3e0*/  IADD3.X R75, PT, PT, R205, UR13, RZ, P2, !PT ;  /* 0x0000000dcd4b7c10 */ /* 0x000fe200097fe4ff */
[----:B------:R-:W-:Y:S01]  /*c3f0*/  LDGSTS.E [R16+0x14008], desc[UR22][R76.64], P4 ;  /* 0x140080004c107fae */ /* 0x000fe2000a1a1016 */
[----:B------:R-:W-:Y:S02]  /*c400*/  ISETP.NE.U32.AND P2, PT, R18, RZ, PT ;  /* 0x000000ff1200720c */ /* 0x000fe40003f45070 */
[----:B------:R-:W-:Y:S02]  /*c410*/  LOP3.LUT R222, R2, 0x12, RZ, 0xfc, !PT ;  /* 0x0000001202de7812 */ /* 0x000fe400078efcff */
[----:B------:R-:W-:Y:S01]  /*c420*/  SEL R17, R17, RZ, P5 ;  /* 0x000000ff11117207 */ /* 0x000fe20002800000 */
[----:B------:R-:W-:Y:S01]  /*c430*/  LDGSTS.E [R16+0x16000], desc[UR22][R116.64], P3 ;  /* 0x1600000074107fae */ /* 0x000fe200099a1016 */
[----:B------:R-:W-:Y:S02]  /*c440*/  ISETP.GE.AND P4, PT, R222, R19, PT ;  /* 0x00000013de00720c */ /* 0x000fe40003f86270 */
[----:B------:R-:W-:-:S02]  /*c450*/  LOP3.LUT R222, R2, 0x30, RZ, 0xfc, !PT ;  /* 0x0000003002de7812 */ /* 0x000fc400078efcff */
[----:B------:R-:W-:Y:S02]  /*c460*/  ISETP.NE.U32.AND P3, PT, R17, RZ, PT ;  /* 0x000000ff1100720c */ /* 0x000fe40003f65070 */
[----:B------:R-:W-:Y:S01]  /*c470*/  SEL R17, RZ, 0x4, P4 ;  /* 0x00000004ff117807 */ /* 0x000fe20002000000 */
[----:B------:R1:W-:Y:S01]  /*c480*/  LDGSTS.E [R16+0x16008], desc[UR22][R108.64], P2 ;  /* 0x160080006c107fae */ /* 0x0003e200091a1016 */
[-C--:B------:R-:W-:Y:S02]  /*c490*/  ISETP.GE.AND P4, PT, R222, R19.reuse, PT ;  /* 0x00000013de00720c */ /* 0x080fe40003f86270 */
[----:B------:R-:W-:Y:S02]  /*c4a0*/  ISETP.GE.AND P2, PT, R238, R19, PT ;  /* 0x00000013ee00720c */ /* 0x000fe40003f46270 */
[----:B------:R-:W-:Y:S02]  /*c4b0*/  IADD3 R44, P6, PT, R202, UR12, RZ ;  /* 0x0000000cca2c7c10 */ /* 0x000fe4000ffde0ff */
[----:B------:R-:W-:-:S03]  /*c4c0*/  SEL R20, R17, RZ, P5 ;  /* 0x000000ff11147207 */ /* 0x000fc60002800000 */
[----:B------:R-:W-:Y:S01]  /*c4d0*/  LDGSTS.E [R15+0x10000], desc[UR22][R132.64], P3 ;  /* 0x10000000840f7fae */ /* 0x000fe200099a1016 */
[----:B-1----:R-:W-:Y:S02]  /*c4e0*/  SEL R16, RZ, 0x4, P4 ;  /* 0x00000004ff107807 */ /* 0x002fe40002000000 */
[----:B------:R-:W-:Y:S02]  /*c4f0*/  SEL R18, RZ, 0x4, P2 ;  /* 0x00000004ff127807 */ /* 0x000fe40001000000 */
[----:B------:R-:W-:Y:S02]  /*c500*/  SEL R17, R16, RZ, P5 ;  /* 0x000000ff10117207 */ /* 0x000fe40002800000 */
[----:B------:R-:W-:Y:S02]  /*c510*/  IADD3.X R45, PT, PT, R203, UR13, RZ, P6, !PT ;  /* 0x0000000dcb2d7c10 */ /* 0x000fe4000b7fe4ff */
[----:B------:R-:W-:Y:S02]  /*c520*/  IADD3 R124, P6, PT, R184, UR12, RZ ;  /* 0x0000000cb87c7c10 */ /* 0x000fe4000ffde0ff */
[----:B------:R-:W-:-:S02]  /*c530*/  ISETP.NE.U32.AND P4, PT, R20, RZ, PT ;  /* 0x000000ff1400720c */ /* 0x000fc40003f85070 */
[----:B------:R-:W-:Y:S02]  /*c540*/  LOP3.LUT R222, R2, 0x50, RZ, 0xfc, !PT ;  /* 0x0000005002de7812 */ /* 0x000fe400078efcff */
[----:B------:R-:W-:Y:S02]  /*c550*/  ISETP.NE.U32.AND P2, PT, R17, RZ, PT ;  /* 0x000000ff1100720c */ /* 0x000fe40003f45070 */
[----:B------:R-:W-:Y:S02]  /*c560*/  SEL R18, R18, RZ, P5 ;  /* 0x000000ff12127207 */ /* 0x000fe40002800000 */
[----:B------:R-:W-:Y:S02]  /*c570*/  IADD3.X R125, PT, PT, R185, UR13, RZ, P6, !PT ;  /* 0x0000000db97d7c10 */ /* 0x000fe4000b7fe4ff */
[----:B------:R-:W-:Y:S02]  /*c580*/  ISETP.GE.AND P6, PT, R222, R19, PT ;  /* 0x00000013de00720c */ /* 0x000fe40003fc6270 */
[----:B------:R-:W-:Y:S01]  /*c590*/  ISETP.NE.U32.AND P3, PT, R18, RZ, PT ;  /* 0x000000ff1200720c */ /* 0x000fe20003f65070 */
[----:B------:R-:W-:Y:S01]  /*c5a0*/  LDGSTS.E [R15+0x10008], desc[UR22][R134.64], P4 ;  /* 0x10008000860f7fae */ /* 0x000fe2000a1a1016 */
[----:B------:R-:W-:-:S03]  /*c5b0*/  SEL R20, RZ, 0x4, P6 ;  /* 0x00000004ff147807 */ /* 0x000fc60003000000 */
[----:B------:R3:W-:Y:S08]  /*c5c0*/  LDGSTS.E [R15+0x12000], desc[UR22][R46.64], P2 ;  /* 0x120000002e0f7fae */ /* 0x0007f000091a1016 */
[----:B------:R4:W-:Y:S01]  /*c5d0*/  LDGSTS.E [R15+0x12008], desc[UR22][R48.64], P3 ;  /* 0x12008000300f7fae */ /* 0x0009e200099a1016 */
[----:B--2---:R-:W-:-:S04]  /*c5e0*/  IADD3 R16, P6, PT, R246, UR12, RZ ;  /* 0x0000000cf6107c10 */ /* 0x004fc8000ffde0ff */
[----:B------:R-:W-:Y:S02]  /*c5f0*/  IADD3.X R17, PT, PT, R247, UR13, RZ, P6, !PT ;  /* 0x0000000df7117c10 */ /* 0x000fe4000b7fe4ff */
[----:B------:R-:W2:Y:S01]  /*c600*/  LDL.LU.64 R246, [R1+0xa8] ;  /* 0x0000a80001f67983 */ /* 0x000ea20000300a00 */
[----:B---3--:R-:W-:-:S04]  /*c610*/  IADD3 R46, P6, PT, R248, UR12, RZ ;  /* 0x0000000cf82e7c10 */ /* 0x008fc8000ffde0ff */
[----:B------:R-:W-:Y:S02]  /*c620*/  IADD3.X R47, PT, PT, R249, UR13, RZ, P6, !PT ;  /* 0x0000000df92f7c10 */ /* 0x000fe4000b7fe4ff */
[----:B----4-:R-:W-:Y:S01]  /*c630*/  IADD3 R48, P6, PT, R220, UR12, RZ ;  /* 0x0000000cdc307c10 */ /* 0x010fe2000ffde0ff */
[----:B------:R-:W3:Y:S03]  /*c640*/  LDL.LU.64 R248, [R1+0x88] ;  /* 0x0000880001f87983 */ /* 0x000ee60000300a00 */
[----:B------:R-:W-:Y:S02]  /*c650*/  IADD3.X R49, PT, PT, R221, UR13, RZ, P6, !PT ;  /* 0x0000000ddd317c10 */ /* 0x000fe4000b7fe4ff */
[----:B------:R-:W4:Y:S01]  /*c660*/  LDL.LU.64 R220, [R1+0x68] ;  /* 0x0000680001dc7983 */ /* 0x000f220000300a00 */
[----:B------:R-:W-:Y:S02]  /*c670*/  SEL R20, R20, RZ, P5 ;  /* 0x000000ff14147207 */ /* 0x000fe40002800000 */
[----:B------:R-:W-:-:S02]  /*c680*/  LOP3.LUT R222, R2, 0x52, RZ, 0xfc, !PT ;  /* 0x0000005202de7812 */ /* 0x000fc400078efcff */
[----:B------:R-:W-:Y:S02]  /*c690*/  ISETP.NE.U32.AND P4, PT, R20, RZ, PT ;  /* 0x000000ff1400720c */ /* 0x000fe40003f85070 */
[----:B------:R-:W-:Y:S02]  /*c6a0*/  ISETP.GE.AND P2, PT, R222, R19, PT ;  /* 0x00000013de00720c */ /* 0x000fe40003f46270 */
[C---:B------:R-:W-:Y:S02]  /*c6b0*/  LOP3.LUT R236, R2.reuse, 0x70, RZ, 0xfc, !PT ;  /* 0x0000007002ec7812 */ /* 0x040fe400078efcff */
[----:B------:R-:W-:Y:S02]  /*c6c0*/  SEL R18, RZ, 0x4, P2 ;  /* 0x00000004ff127807 */ /* 0x000fe40001000000 */
[----:B------:R-:W-:Y:S02]  /*c6d0*/  LOP3.LUT R222, R2, 0x72, RZ, 0xfc, !PT ;  /* 0x0000007202de7812 */ /* 0x000fe400078efcff */
[----:B------:R-:W-:-:S02]  /*c6e0*/  SEL R18, R18, RZ, P5 ;  /* 0x000000ff12127207 */ /* 0x000fc40002800000 */
[-C--:B------:R-:W-:Y:S01]  /*c6f0*/  ISETP.GE.AND P2, PT, R236, R19.reuse, PT ;  /* 0x00000013ec00720c */ /* 0x080fe20003f46270 */
[----:B------:R1:W-:Y:S01]  /*c700*/  LDGSTS.E [R15+0x14000], desc[UR22][R78.64], P4 ;  /* 0x140000004e0f7fae */ /* 0x0003e2000a1a1016 */
[----:B------:R-:W-:Y:S02]  /*c710*/  ISETP.GE.AND P3, PT, R222, R19, PT ;  /* 0x00000013de00720c */ /* 0x000fe40003f66270 */
[----:B------:R-:W-:Y:S02]  /*c720*/  ISETP.NE.U32.AND P4, PT, R18, RZ, PT ;  /* 0x000000ff1200720c */ /* 0x000fe40003f85070 */
[C---:B------:R-:W-:Y:S02]  /*c730*/  LOP3.LUT R236, R2.reuse, 0x14, RZ, 0xfc, !PT ;  /* 0x0000001402ec7812 */ /* 0x040fe400078efcff */
[----:B------:R-:W-:Y:S02]  /*c740*/  SEL R18, RZ, 0x4, P2 ;  /* 0x00000004ff127807 */ /* 0x000fe40001000000 */
[----:B------:R-:W-:-:S02]  /*c750*/  LOP3.LUT R222, R2, 0x16, RZ, 0xfc, !PT ;  /* 0x0000001602de7812 */ /* 0x000fc400078efcff */
[----:B------:R-:W-:Y:S02]  /*c760*/  SEL R77, RZ, 0x4, P3 ;  /* 0x00000004ff4d7807 */ /* 0x000fe40001800000 */
[-C--:B------:R-:W-:Y:S02]  /*c770*/  ISETP.GE.AND P3, PT, R236, R19.reuse, PT ;  /* 0x00000013ec00720c */ /* 0x080fe40003f66270 */
[----:B------:R-:W-:Y:S01]  /*c780*/  SEL R18, R18, RZ, P5 ;  /* 0x000000ff12127207 */ /* 0x000fe20002800000 */
[----:B------:R5:W-:Y:S01]  /*c790*/  LDGSTS.E [R15+0x14008], desc[UR22][R80.64], P4 ;  /* 0x14008000500f7fae */ /* 0x000be2000a1a1016 */
[----:B------:R-:W-:Y:S02]  /*c7a0*/  ISETP.GE.AND P2, PT, R222, R19, PT ;  /* 0x00000013de00720c */ /* 0x000fe40003f46270 */
[----:B------:R-:W-:Y:S02]  /*c7b0*/  SEL R20, RZ, 0x4, P3 ;  /* 0x00000004ff147807 */ /* 0x000fe40001800000 */
[----:B------:R-:W-:-:S02]  /*c7c0*/  ISETP.NE.U32.AND P3, PT, R18, RZ, PT ;  /* 0x000000ff1200720c */ /* 0x000fc40003f65070 */
[----:B------:R-:W-:Y:S02]  /*c7d0*/  SEL R18, RZ, 0x4, P2 ;  /* 0x00000004ff127807 */ /* 0x000fe40001000000 */
[----:B------:R-:W-:Y:S02]  /*c7e0*/  IADD3 R76, P2, PT, R210, UR12, RZ ;  /* 0x0000000cd24c7c10 */ /* 0x000fe4000ff5e0ff */
[----:B------:R-:W-:Y:S02]  /*c7f0*/  SHF.R.U32.HI R128, RZ, 0x6, R242 ;  /* 0x00000006ff807819 */ /* 0x000fe400000116f2 */
[----:B-1----:R-:W-:Y:S02]  /*c800*/  SEL R79, R77, RZ, P5 ;  /* 0x000000ff4d4f7207 */ /* 0x002fe40002800000 */
[----:B------:R-:W-:Y:S02]  /*c810*/  IADD3.X R77, PT, PT, R211, UR13, RZ, P2, !PT ;  /* 0x0000000dd34d7c10 */ /* 0x000fe400097fe4ff */
[----:B------:R-:W-:Y:S01]  /*c820*/  SGXT.U32 R128, R128, 0x1 ;  /* 0x000000018080781a */ /* 0x000fe20000000000 */
[----:B------:R-:W-:Y:S01]  /*c830*/  LDGSTS.E [R15+0x16000], desc[UR22][R110.64], P3 ;  /* 0x160000006e0f7fae */ /* 0x000fe200099a1016 */
[----:B------:R-:W-:-:S02]  /*c840*/  ISETP.NE.U32.AND P2, PT, R79, RZ, PT ;  /* 0x000000ff4f00720c */ /* 0x000fc40003f45070 */
[----:B------:R-:W-:Y:S02]  /*c850*/  SHF.R.U32.HI R130, RZ, 0x6, R242 ;  /* 0x00000006ff827819 */ /* 0x000fe400000116f2 */
[----:B------:R-:W-:Y:S02]  /*c860*/  LOP3.LUT R128, R128, 0x34, RZ, 0xfc, !PT ;  /* 0x0000003480807812 */ /* 0x000fe400078efcff */
[----:B------:R-:W-:Y:S02]  /*c870*/  SEL R20, R20, RZ, P5 ;  /* 0x000000ff14147207 */ /* 0x000fe40002800000 */
[----:B------:R-:W-:Y:S02]  /*c880*/  SGXT.U32 R130, R130, 0x1 ;  /* 0x000000018282781a */ /* 0x000fe40000000000 */
[----:B------:R-:W-:Y:S02]  /*c890*/  ISETP.GE.AND P4, PT, R128, R19, PT ;  /* 0x000000138000720c */ /* 0x000fe40003f86270 */
[----:B------:R-:W-:Y:S01]  /*c8a0*/  ISETP.NE.U32.AND P3, PT, R20, RZ, PT ;  /* 0x000000ff1400720c */ /* 0x000fe20003f65070 */
[----:B------:R1:W-:Y:S01]  /*c8b0*/  LDGSTS.E [R15+0x16008], desc[UR22][R112.64], P2 ;  /* 0x16008000700f7fae */ /* 0x0003e200091a1016 */
[----:B------:R-:W-:-:S02]  /*c8c0*/  LOP3.LUT R130, R130, 0x36, RZ, 0xfc, !PT ;  /* 0x0000003682827812 */ /* 0x000fc400078efcff */
[----:B------:R-:W-:Y:S02]  /*c8d0*/  SEL R18, R18, RZ, P5 ;  /* 0x000000ff12127207 */ /* 0x000fe40002800000 */
[----:B------:R-:W-:Y:S02]  /*c8e0*/  SEL R20, RZ, 0x4, P4 ;  /* 0x00000004ff147807 */ /* 0x000fe40002000000 */
[----:B------:R-:W-:Y:S02]  /*c8f0*/  IADD3 R78, P6, PT, R212, UR12, RZ ;  /* 0x0000000cd44e7c10 */ /* 0x000fe4000ffde0ff */
[----:B------:R-:W-:Y:S02]  /*c900*/  ISETP.GE.AND P2, PT, R130, R19, PT ;  /* 0x000000138200720c */ /* 0x000fe40003f46270 */
[----:B------:R-:W-:Y:S01]  /*c910*/  ISETP.NE.U32.AND P4, PT, R18, RZ, PT ;  /* 0x000000ff1200720c */ /* 0x000fe20003f85070 */
[----:B------:R-:W-:Y:S01]  /*c920*/  LDGSTS.E [R14+0x10000], desc[UR22][R136.64], P3 ;  /* 0x10000000880e7fae */ /* 0x000fe200099a1016 */
[----:B------:R-:W-:-:S02]  /*c930*/  SEL R20, R20, RZ, P5 ;  /* 0x000000ff14147207 */ /* 0x000fc40002800000 */
[----:B------:R-:W-:Y:S02]  /*c940*/  IADD3.X R79, PT, PT, R213, UR13, RZ, P6, !PT ;  /* 0x0000000dd54f7c10 */ /* 0x000fe4000b7fe4ff */
[----:B-----5:R-:W-:Y:S02]  /*c950*/  IADD3 R80, P6, PT, R214, UR12, RZ ;  /* 0x0000000cd6507c10 */ /* 0x020fe4000ffde0ff */
[----:B-1----:R-:W-:Y:S02]  /*c960*/  SEL R15, RZ, 0x4, P2 ;  /* 0x00000004ff0f7807 */ /* 0x002fe40001000000 */
[----:B------:R-:W-:Y:S02]  /*c970*/  ISETP.NE.U32.AND P2, PT, R20, RZ, PT ;  /* 0x000000ff1400720c */ /* 0x000fe40003f45070 */
[----:B------:R-:W-:Y:S01]  /*c980*/  IADD3.X R81, PT, PT, R215, UR13, RZ, P6, !PT ;  /* 0x0000000dd7517c10 */ /* 0x000fe2000b7fe4ff */
[----:B------:R-:W-:Y:S01]  /*c990*/  LDGSTS.E [R14+0x10008], desc[UR22][R138.64], P4 ;  /* 0x100080008a0e7fae */ /* 0x000fe2000a1a1016 */
[----:B------:R-:W-:-:S02]  /*c9a0*/  IADD3 R110, P6, PT, R170, UR12, RZ ;  /* 0x0000000caa6e7c10 */ /* 0x000fc4000ffde0ff */
[----:B------:R-:W-:Y:S02]  /*c9b0*/  LOP3.LUT R222, R2, 0x54, RZ, 0xfc, !PT ;  /* 0x0000005402de7812 */ /* 0x000fe400078efcff */
[----:B------:R-:W-:Y:S02]  /*c9c0*/  SEL R15, R15, RZ, P5 ;  /* 0x000000ff0f0f7207 */ /* 0x000fe40002800000 */
[----:B------:R-:W-:Y:S02]  /*c9d0*/  IADD3.X R111, PT, PT, R171, UR13, RZ, P6, !PT ;  /* 0x0000000dab6f7c10 */ /* 0x000fe4000b7fe4ff */
[----:B------:R-:W-:Y:S01]  /*c9e0*/  ISETP.GE.AND P6, PT, R222, R19, PT ;  /* 0x00000013de00720c */ /* 0x000fe20003fc6270 */
[----:B------:R3:W-:Y:S01]  /*c9f0*/  LDGSTS.E [R14+0x12000], desc[UR22][R50.64], P2 ;  /* 0x12000000320e7fae */ /* 0x0007e200091a1016 */
[----:B------:R-:W-:Y:S02]  /*ca00*/  ISETP.NE.U32.AND P4, PT, R15, RZ, PT ;  /* 0x000000ff0f00720c */ /* 0x000fe40003f85070 */
[----:B------:R-:W-:-:S02]  /*ca10*/  LOP3.LUT R222, R2, 0x56, RZ, 0xfc, !PT ;  /* 0x0000005602de7812 */ /* 0x000fc400078efcff */
[----:B------:R-:W-:Y:S02]  /*ca20*/  LOP3.LUT R236, R2, 0x74, RZ, 0xfc, !PT ;  /* 0x0000007402ec7812 */ /* 0x000fe400078efcff */
[-C--:B------:R-:W-:Y:S02]  /*ca30*/  ISETP.GE.AND P2, PT, R222, R19.reuse, PT ;  /* 0x00000013de00720c */ /* 0x080fe40003f46270 */
[----:B------:R-:W-:Y:S02]  /*ca40*/  IADD3 R108, P3, PT, R216, UR12, RZ ;  /* 0x0000000cd86c7c10 */ /* 0x000fe4000ff7e0ff */
[----:B------:R-:W-:Y:S02]  /*ca50*/  SEL R20, RZ, 0x4, P2 ;  /* 0x00000004ff147807 */ /* 0x000fe40001000000 */
[----:B------:R-:W-:Y:S01]  /*ca60*/  ISETP.GE.AND P2, PT, R236, R19, PT ;  /* 0x00000013ec00720c */ /* 0x000fe20003f46270 */
[----:B------:R4:W-:Y:S01]  /*ca70*/  LDGSTS.E [R14+0x12008], desc[UR22][R52.64], P4 ;  /* 0x12008000340e7fae */ /* 0x0009e2000a1a1016 */
[----:B------:R-:W-:-:S02]  /*ca80*/  IADD3.X R109, PT, PT, R217, UR13, RZ, P3, !PT ;  /* 0x0000000dd96d7c10 */ /* 0x000fc40009ffe4ff */
[----:B------:R-:W-:Y:S02]  /*ca90*/  SEL R15, RZ, 0x4, P6 ;  /* 0x00000004ff0f7807 */ /* 0x000fe40003000000 */
[----:B------:R-:W-:Y:S02]  /*caa0*/  SEL R18, RZ, 0x4, P2 ;  /* 0x00000004ff127807 */ /* 0x000fe40001000000 */
[----:B--2---:R-:W-:-:S04]  /*cab0*/  IADD3 R112, P3, PT, R246, UR12, RZ ;  /* 0x0000000cf6707c10 */ /* 0x004fc8000ff7e0ff */
[----:B------:R-:W-:Y:S02]  /*cac0*/  IADD3.X R113, PT, PT, R247, UR13, RZ, P3, !PT ;  /* 0x0000000df7717c10 */ /* 0x000fe40009ffe4ff */
[----:B------:R-:W2:Y:S01]  /*cad0*/  LDL.LU.64 R246, [R1+0xa0] ;  /* 0x0000a00001f67983 */ /* 0x000ea20000300a00 */
[----:B---3--:R-:W-:Y:S02]  /*cae0*/  IADD3 R50, P6, PT, R248, UR12, RZ ;  /* 0x0000000cf8327c10 */ /* 0x008fe4000ffde0ff */
[----:B----4-:R-:W-:Y:S02]  /*caf0*/  IADD3 R52, P2, PT, R220, UR12, RZ ;  /* 0x0000000cdc347c10 */ /* 0x010fe4000ff5e0ff */
[----:B------:R-:W-:Y:S02]  /*cb00*/  IADD3.X R51, PT, PT, R249, UR13, RZ, P6, !PT ;  /* 0x0000000df9337c10 */ /* 0x000fe4000b7fe4ff */
[----:B------:R-:W-:Y:S01]  /*cb10*/  IADD3.X R53, PT, PT, R221, UR13, RZ, P2, !PT ;  /* 0x0000000ddd357c10 */ /* 0x000fe200097fe4ff */
[----:B------:R-:W3:Y:S04]  /*cb20*/  LDL.LU.64 R248, [R1+0x80] ;  /* 0x0000800001f87983 */ /* 0x000ee80000300a00 */
[----:B------:R-:W4:Y:S01]  /*cb30*/  LDL.LU.64 R220, [R1+0x60] ;  /* 0x0000600001dc7983 */ /* 0x000f220000300a00 */
[----:B------:R-:W1:Y:S01]  /*cb40*/  S2R R132, SR_TID.X ;  /* 0x0000000000847919 */ /* 0x000e620000002100 */
[----:B------:R-:W-:-:S02]  /*cb50*/  LOP3.LUT R222, R2, 0x76, RZ, 0xfc, !PT ;  /* 0x0000007602de7812 */ /* 0x000fc400078efcff */
[----:B------:R-:W-:Y:S02]  /*cb60*/  SEL R15, R15, RZ, P5 ;  /* 0x000000ff0f0f7207 */ /* 0x000fe40002800000 */
[----:B------:R-:W-:Y:S02]  /*cb70*/  ISETP.GE.AND P3, PT, R222, R19, PT ;  /* 0x00000013de00720c */ /* 0x000fe40003f66270 */
[----:B------:R-:W-:Y:S02]  /*cb80*/  SEL R20, R20, RZ, P5 ;  /* 0x000000ff14147207 */ /* 0x000fe40002800000 */
[----:B------:R-:W-:Y:S02]  /*cb90*/  ISETP.NE.U32.AND P4, PT, R15, RZ, PT ;  /* 0x000000ff0f00720c */ /* 0x000fe40003f85070 */
[----:B------:R-:W-:Y:S02]  /*cba0*/  SEL R15, RZ, 0x4, P3 ;  /* 0x00000004ff0f7807 */ /* 0x000fe40001800000 */
[----:B------:R-:W-:-:S02]  /*cbb0*/  ISETP.NE.U32.AND P3, PT, R20, RZ, PT ;  /* 0x000000ff1400720c */ /* 0x000fc40003f65070 */
[----:B------:R-:W-:Y:S02]  /*cbc0*/  SEL R18, R18, RZ, P5 ;  /* 0x000000ff12127207 */ /* 0x000fe40002800000 */
[----:B------:R-:W-:Y:S02]  /*cbd0*/  SEL R15, R15, RZ, P5 ;  /* 0x000000ff0f0f7207 */ /* 0x000fe40002800000 */
[----:B------:R-:W-:Y:S02]  /*cbe0*/  ISETP.NE.U32.AND P2, PT, R18, RZ, PT ;  /* 0x000000ff1200720c */ /* 0x000fe40003f45070 */
[----:B------:R-:W-:Y:S01]  /*cbf0*/  SHF.R.U32.HI R134, RZ, 0x6, R242 ;  /* 0x00000006ff867819 */ /* 0x000fe200000116f2 */
[----:B------:R-:W-:Y:S01]  /*cc00*/  LDGSTS.E [R14+0x14000], desc[UR22][R82.64], P4 ;  /* 0x14000000520e7fae */ /* 0x000fe2000a1a1016 */
[----:B-1----:R-:W-:-:S03]  /*cc10*/  SHF.R.U32.HI R126, RZ, 0x6, R132 ;  /* 0x00000006ff7e7819 */ /* 0x002fc60000011684 */
[----:B------:R-:W-:Y:S01]  /*cc20*/  LDGSTS.E [R14+0x14008], desc[UR22][R84.64], P3 ;  /* 0x14008000540e7fae */ /* 0x000fe200099a1016 */
[----:B------:R-:W-:-:S05]  /*cc30*/  SGXT.U32 R126, R126, 0x1 ;  /* 0x000000017e7e781a */ /* 0x000fca0000000000 */
[----:B------:R-:W-:Y:S01]  /*cc40*/  LDGSTS.E [R14+0x16000], desc[UR22][R206.64], P2 ;  /* 0x16000000ce0e7fae */ /* 0x000fe200091a1016 */
[----:B------:R-:W-:Y:S02]  /*cc50*/  LOP3.LUT R126, R126, 0x18, RZ, 0xfc, !PT ;  /* 0x000000187e7e7812 */ /* 0x000fe400078efcff */
[----:B------:R-:W-:Y:S02]  /*cc60*/  LOP3.LUT R222, R2, 0x1a, RZ, 0xfc, !PT ;  /* 0x0000001a02de7812 */ /* 0x000fe400078efcff */
[----:B------:R-:W-:Y:S02]  /*cc70*/  ISETP.GE.AND P4, PT, R126, R19, PT ;  /* 0x000000137e00720c */ /* 0x000fe40003f86270 */
[----:B------:R-:W-:Y:S02]  /*cc80*/  ISETP.NE.U32.AND P3, PT, R15, RZ, PT ;  /* 0x000000ff0f00720c */ /* 0x000fe40003f65070 */
[----:B------:R-:W-:Y:S02]  /*cc90*/  SGXT.U32 R134, R134, 0x1 ;  /* 0x000000018686781a */ /* 0x000fe40000000000 */
[----:B------:R-:W-:-:S02]  /*cca0*/  SEL R15, RZ, 0x4, P4 ;  /* 0x00000004ff0f7807 */ /* 0x000fc40002000000 */
[-C--:B------:R-:W-:Y:S02]  /*ccb0*/  ISETP.GE.AND P4, PT, R222, R19.reuse, PT ;  /* 0x00000013de00720c */ /* 0x080fe40003f86270 */
[----:B------:R-:W-:Y:S02]  /*ccc0*/  LOP3.LUT R134, R134, 0x38, RZ, 0xfc, !PT ;  /* 0x0000003886867812 */ /* 0x000fe400078efcff */
[----:B------:R-:W-:Y:S02]  /*ccd0*/  SEL R18, RZ, 0x4, P4 ;  /* 0x00000004ff127807 */ /* 0x000fe40002000000 */
[----:B------:R-:W-:Y:S01]  /*cce0*/  SEL R20, R15, RZ, P5 ;  /* 0x000000ff0f147207 */ /* 0x000fe20002800000 */
[----:B------:R-:W-:Y:S01]  /*ccf0*/  LDGSTS.E [R14+0x16008], desc[UR22][R194.64], P3 ;  /* 0x16008000c20e7fae */ /* 0x000fe200099a1016 */
[----:B------:R-:W-:Y:S02]  /*cd00*/  IADD3 R116, P6, PT, R224, UR12, RZ ;  /* 0x0000000ce0747c10 */ /* 0x000fe4000ffde0ff */
[----:B------:R-:W-:-:S02]  /*cd10*/  ISETP.GE.AND P2, PT, R134, R19, PT ;  /* 0x000000138600720c */ /* 0x000fc40003f46270 */
[----:B------:R-:W-:Y:S02]  /*cd20*/  LOP3.LUT R222, R2, 0x3a, RZ, 0xfc, !PT ;  /* 0x0000003a02de7812 */ /* 0x000fe400078efcff */
[----:B------:R-:W-:Y:S02]  /*cd30*/  SEL R18, R18, RZ, P5 ;  /* 0x000000ff12127207 */ /* 0x000fe40002800000 */
[----:B------:R-:W-:Y:S02]  /*cd40*/  ISETP.NE.U32.AND P4, PT, R20, RZ, PT ;  /* 0x000000ff1400720c */ /* 0x000fe40003f85070 */
[----:B------:R-:W-:Y:S02]  /*cd50*/  IADD3.X R117, PT, PT, R225, UR13, RZ, P6, !PT ;  /* 0x0000000de1757c10 */ /* 0x000fe4000b7fe4ff */
[----:B------:R-:W-:Y:S02]  /*cd60*/  SEL R15, RZ, 0x4, P2 ;  /* 0x00000004ff0f7807 */ /* 0x000fe40001000000 */
[----:B------:R-:W-:-:S02]  /*cd70*/  ISETP.GE.AND P6, PT, R222, R19, PT ;  /* 0x00000013de00720c */ /* 0x000fc40003fc6270 */
[----:B------:R-:W-:Y:S02]  /*cd80*/  ISETP.NE.U32.AND P2, PT, R18, RZ, PT ;  /* 0x000000ff1200720c */ /* 0x000fe40003f45070 */
[----:B------:R-:W-:Y:S02]  /*cd90*/  SEL R20, RZ, 0x4, P6 ;  /* 0x00000004ff147807 */ /* 0x000fe40003000000 */
[----:B------:R-:W-:Y:S01]  /*cda0*/  SEL R15, R15, RZ, P5 ;  /* 0x000000ff0f0f7207 */ /* 0x000fe20002800000 */
[----:B------:R-:W-:Y:S01]  /*cdb0*/  LDGSTS.E [R13+0x10000], desc[UR22][R22.64], P4 ;  /* 0x10000000160d7fae */ /* 0x000fe2000a1a1016 */
[----:B------:R-:W-:Y:S02]  /*cdc0*/  SEL R20, R20, RZ, P5 ;  /* 0x000000ff14147207 */ /* 0x000fe40002800000 */
[----:B------:R-:W-:Y:S02]  /*cdd0*/  LOP3.LUT R222, R2, 0x58, RZ, 0xfc, !PT ;  /* 0x0000005802de7812 */ /* 0x000fe400078efcff */
[----:B------:R-:W-:-:S02]  /*cde0*/  ISETP.NE.U32.AND P3, PT, R15, RZ, PT ;  /* 0x000000ff0f00720c */ /* 0x000fc40003f65070 */
[----:B------:R-:W-:Y:S01]  /*cdf0*/  ISETP.NE.U32.AND P4, PT, R20, RZ, PT ;  /* 0x000000ff1400720c */ /* 0x000fe20003f85070 */
[----:B------:R1:W-:Y:S01]  /*ce00*/  LDGSTS.E [R13+0x10008], desc[UR22][R24.64], P2 ;  /* 0x10008000180d7fae */ /* 0x0003e200091a1016 */
[--C-:B------:R-:W-:Y:S02]  /*ce10*/  SHF.R.U32.HI R129, RZ, 0x6, R242.reuse ;  /* 0x00000006ff817819 */ /* 0x100fe400000116f2 */
[----:B------:R-:W-:Y:S02]  /*ce20*/  ISETP.GE.AND P2, PT, R222, R19, PT ;  /* 0x00000013de00720c */ /* 0x000fe40003f46270 */
[----:B------:R-:W-:Y:S02]  /*ce30*/  SGXT.U32 R129, R129, 0x1 ;  /* 0x000000018181781a */ /* 0x000fe40000000000 */
[----:B------:R-:W-:Y:S02]  /*ce40*/  SEL R18, RZ, 0x4, P2 ;  /* 0x00000004ff127807 */ /* 0x000fe40001000000 */
[----:B------:R-:W-:Y:S01]  /*ce50*/  SHF.R.U32.HI R131, RZ, 0x6, R242 ;  /* 0x00000006ff837819 */ /* 0x000fe200000116f2 */
[----:B------:R5:W-:Y:S01]  /*ce60*/  LDGSTS.E [R13+0x12000], desc[UR22][R54.64], P3 ;  /* 0x12000000360d7fae */ /* 0x000be200099a1016 */
[----:B------:R-:W-:-:S02]  /*ce70*/  LOP3.LUT R222, R2, 0x5a, RZ, 0xfc, !PT ;  /* 0x0000005a02de7812 */ /* 0x000fc400078efcff */
[----:B------:R-:W-:Y:S01]  /*ce80*/  LOP3.LUT R129, R129, 0x78, RZ, 0xfc, !PT ;  /* 0x0000007881817812 */ /* 0x000fe200078efcff */
[----:B------:R-:W-:Y:S01]  /*ce90*/  LDGSTS.E [R13+0x12008], desc[UR22][R56.64], P4 ;  /* 0x12008000380d7fae */ /* 0x000fe2000a1a1016 */
[----:B------:R-:W-:Y:S02]  /*cea0*/  SEL R18, R18, RZ, P5 ;  /* 0x000000ff12127207 */ /* 0x000fe40002800000 */
[----:B------:R-:W-:Y:S02]  /*ceb0*/  SGXT.U32 R131, R131, 0x1 ;  /* 0x000000018383781a */ /* 0x000fe40000000000 */
[-C--:B------:R-:W-:Y:S02]  /*cec0*/  ISETP.GE.AND P2, PT, R222, R19.reuse, PT ;  /* 0x00000013de00720c */ /* 0x080fe40003f46270 */
[----:B------:R-:W-:Y:S02]  /*ced0*/  ISETP.GE.AND P3, PT, R129, R19, PT ;  /* 0x000000138100720c */ /* 0x000fe40003f66270 */
[----:B------:R-:W-:-:S02]  /*cee0*/  ISETP.NE.U32.AND P4, PT, R18, RZ, PT ;  /* 0x000000ff1200720c */ /* 0x000fc40003f85070 */
[----:B------:R-:W-:Y:S02]  /*cef0*/  LOP3.LUT R131, R131, 0x7a, RZ, 0xfc, !PT ;  /* 0x0000007a83837812 */ /* 0x000fe400078efcff */
[----:B------:R-:W-:Y:S02]  /*cf00*/  SEL R18, RZ, 0x4, P2 ;  /* 0x00000004ff127807 */ /* 0x000fe40001000000 */
[----:B-1----:R-:W-:Y:S02]  /*cf10*/  SEL R25, RZ, 0x4, P3 ;  /* 0x00000004ff197807 */ /* 0x002fe40001800000 */
[----:B------:R-:W-:Y:S02]  /*cf20*/  ISETP.GE.AND P3, PT, R131, R19, PT ;  /* 0x000000138300720c */ /* 0x000fe40003f66270 */
[----:B------:R-:W-:Y:S02]  /*cf30*/  LOP3.LUT R222, R2, 0x1c, RZ, 0xfc, !PT ;  /* 0x0000001c02de7812 */ /* 0x000fe400078efcff */
[----:B------:R-:W-:Y:S01]  /*cf40*/  SEL R18, R18, RZ, P5 ;  /* 0x000000ff12127207 */ /* 0x000fe20002800000 */
[----:B------:R-:W-:Y:S01]  /*cf50*/  LDGSTS.E [R13+0x14000], desc[UR22][R86.64], P4 ;  /* 0x14000000560d7fae */ /* 0x000fe2000a1a1016 */
[----:B------:R-:W-:-:S02]  /*cf60*/  SEL R20, RZ, 0x4, P3 ;  /* 0x00000004ff147807 */ /* 0x000fc40001800000 */
[----:B------:R-:W-:Y:S02]  /*cf70*/  ISETP.GE.AND P2, PT, R222, R19, PT ;  /* 0x00000013de00720c */ /* 0x000fe40003f46270 */
[----:B------:R-:W-:Y:S02]  /*cf80*/  ISETP.NE.U32.AND P3, PT, R18, RZ, PT ;  /* 0x000000ff1200720c */ /* 0x000fe40003f65070 */
[----:B------:R-:W-:Y:S02]  /*cf90*/  SEL R18, RZ, 0x4, P2 ;  /* 0x00000004ff127807 */ /* 0x000fe40001000000 */
[----:B------:R-:W-:Y:S02]  /*cfa0*/  IADD3 R24, P2, PT, R156, UR12, RZ ;  /* 0x0000000c9c187c10 */ /* 0x000fe4000ff5e0ff */
[----:B-----5:R-:W-:Y:S02]  /*cfb0*/  SEL R55, R25, RZ, P5 ;  /* 0x000000ff19377207 */ /* 0x020fe40002800000 */
[----:B------:R-:W-:-:S02]  /*cfc0*/  IADD3.X R25, PT, PT, R157, UR13, RZ, P2, !PT ;  /* 0x0000000d9d197c10 */ /* 0x000fc400097fe4ff */
[----:B------:R-:W-:Y:S02]  /*cfd0*/  ISETP.NE.U32.AND P2, PT, R55, RZ, PT ;  /* 0x000000ff3700720c */ /* 0x000fe40003f45070 */
[----:B------:R-:W-:Y:S01]  /*cfe0*/  SEL R20, R20, RZ, P5 ;  /* 0x000000ff14147207 */ /* 0x000fe20002800000 */
[----:B------:R-:W-:Y:S01]  /*cff0*/  LDGSTS.E [R13+0x14008], desc[UR22][R88.64], P3 ;  /* 0x14008000580d7fae */ /* 0x000fe200099a1016 */
[----:B------:R-:W-:Y:S02]  /*d000*/  SHF.R.U32.HI R127, RZ, 0x6, R242 ;  /* 0x00000006ff7f7819 */ /* 0x000fe400000116f2 */
[----:B------:R-:W-:Y:S02]  /*d010*/  ISETP.NE.U32.AND P3, PT, R20, RZ, PT ;  /* 0x000000ff1400720c */ /* 0x000fe40003f65070 */
[----:B------:R-:W-:Y:S02]  /*d020*/  SGXT.U32 R127, R127, 0x1 ;  /* 0x000000017f7f781a */ /* 0x000fe40000000000 */
[----:B------:R-:W-:-:S02]  /*d030*/  ISETP.GE.AND P4, PT, R250, R19, PT ;  /* 0x00000013fa00720c */ /* 0x000fc40003f86270 */
[----:B------:R-:W-:Y:S01]  /*d040*/  IADD3 R82, P6, PT, R226, UR12, RZ ;  /* 0x0000000ce2527c10 */ /* 0x000fe2000ffde0ff */
[----:B------:R-:W-:Y:S01]  /*d050*/  LDGSTS.E [R13+0x16000], desc[UR22][R182.64], P2 ;  /* 0x16000000b60d7fae */ /* 0x000fe200091a1016 */
[----:B------:R-:W-:Y:S02]  /*d060*/  SEL R18, R18, RZ, P5 ;  /* 0x000000ff12127207 */ /* 0x000fe40002800000 */
[----:B------:R-:W-:Y:S02]  /*d070*/  LOP3.LUT R127, R127, 0x3c, RZ, 0xfc, !PT ;  /* 0x0000003c7f7f7812 */ /* 0x000fe400078efcff */
[----:B------:R-:W-:Y:S01]  /*d080*/  SEL R20, RZ, 0x4, P4 ;  /* 0x00000004ff147807 */ /* 0x000fe20002000000 */
[----:B------:R-:W-:Y:S01]  /*d090*/  LDGSTS.E [R13+0x16008], desc[UR22][R168.64], P3 ;  /* 0x16008000a80d7fae */ /* 0x000fe200099a1016 */
[----:B------:R-:W-:Y:S02]  /*d0a0*/  IADD3.X R83, PT, PT, R227, UR13, RZ, P6, !PT ;  /* 0x0000000de3537c10 */ /* 0x000fe4000b7fe4ff */
[----:B------:R-:W-:-:S02]  /*d0b0*/  ISETP.NE.U32.AND P4, PT, R18, RZ, PT ;  /* 0x000000ff1200720c */ /* 0x000fc40003f85070 */
[----:B------:R-:W-:Y:S02]  /*d0c0*/  ISETP.GE.AND P2, PT, R127, R19, PT ;  /* 0x000000137f00720c */ /* 0x000fe40003f46270 */
[----:B------:R-:W-:Y:S02]  /*d0d0*/  IADD3 R14, P6, PT, R228, UR12, RZ ;  /* 0x0000000ce40e7c10 */ /* 0x000fe4000ffde0ff */
[----:B------:R-:W-:Y:S02]  /*d0e0*/  SEL R20, R20, RZ, P5 ;  /* 0x000000ff14147207 */ /* 0x000fe40002800000 */
[----:B------:R-:W-:Y:S02]  /*d0f0*/  SEL R18, RZ, 0x4, P2 ;  /* 0x00000004ff127807 */ /* 0x000fe40001000000 */
[----:B------:R-:W-:Y:S02]  /*d100*/  IADD3.X R15, PT, PT, R229, UR13, RZ, P6, !PT ;  /* 0x0000000de50f7c10 */ /* 0x000fe4000b7fe4ff */
[----:B------:R-:W-:Y:S01]  /*d110*/  ISETP.NE.U32.AND P2, PT, R20, RZ, PT ;  /* 0x000000ff1400720c */ /* 0x000fe20003f45070 */
[----:B------:R-:W-:Y:S01]  /*d120*/  LDGSTS.E [R12+0x10000], desc[UR22][R26.64], P4 ;  /* 0x100000001a0c7fae */ /* 0x000fe2000a1a1016 */
[----:B------:R-:W-:-:S02]  /*d130*/  IADD3 R22, P6, PT, R230, UR12, RZ ;  /* 0x0000000ce6167c10 */ /* 0x000fc4000ffde0ff */
[----:B------:R-:W-:Y:S02]  /*d140*/  SEL R18, R18, RZ, P5 ;  /* 0x000000ff12127207 */ /* 0x000fe40002800000 */
[----:B------:R-:W-:Y:S02]  /*d150*/  IADD3.X R23, PT, PT, R231, UR13, RZ, P6, !PT ;  /* 0x0000000de7177c10 */ /* 0x000fe4000b7fe4ff */
[----:B------:R-:W-:Y:S02]  /*d160*/  ISETP.NE.U32.AND P4, PT, R18, RZ, PT ;  /* 0x000000ff1200720c */ /* 0x000fe40003f85070 */
[--C-:B------:R-:W-:Y:S02]  /*d170*/  SHF.R.U32.HI R133, RZ, 0x6, R242.reuse ;  /* 0x00000006ff857819 */ /* 0x100fe400000116f2 */
[----:B------:R-:W-:Y:S01]  /*d180*/  SHF.R.U32.HI R135, RZ, 0x6, R242 ;  /* 0x00000006ff877819 */ /* 0x000fe200000116f2 */
[----:B------:R1:W-:Y:S01]  /*d190*/  LDGSTS.E [R12+0x10008], desc[UR22][R28.64], P2 ;  /* 0x100080001c0c7fae */ /* 0x0003e200091a1016 */
[----:B------:R-:W-:-:S02]  /*d1a0*/  SGXT.U32 R133, R133, 0x1 ;  /* 0x000000018585781a */ /* 0x000fc40000000000 */
[-C--:B------:R-:W-:Y:S02]  /*d1b0*/  ISETP.GE.AND P2, PT, R244, R19.reuse, PT ;  /* 0x00000013f400720c */ /* 0x080fe40003f46270 */
[----:B------:R-:W-:Y:S02]  /*d1c0*/  LOP3.LUT R133, R133, 0x7c, RZ, 0xfc, !PT ;  /* 0x0000007c85857812 */ /* 0x000fe400078efcff */
[----:B------:R-:W-:Y:S01]  /*d1d0*/  SGXT.U32 R135, R135, 0x1 ;  /* 0x000000018787781a */ /* 0x000fe20000000000 */
[----:B------:R2:W-:Y:S01]  /*d1e0*/  LDGSTS.E [R12+0x12000], desc[UR22][R58.64], P4 ;  /* 0x120000003a0c7fae */ /* 0x0005e2000a1a1016 */
[----:B------:R-:W-:Y:S02]  /*d1f0*/  ISETP.GE.AND P4, PT, R245, R19, PT ;  /* 0x00000013f500720c */ /* 0x000fe40003f86270 */
[----:B------:R-:W-:Y:S02]  /*d200*/  LOP3.LUT R135, R135, 0x7e, RZ, 0xfc, !PT ;  /* 0x0000007e87877812 */ /* 0x000fe400078efcff */
[----:B-1----:R-:W-:-:S02]  /*d210*/  SEL R28, RZ, 0x4, P4 ;  /* 0x00000004ff1c7807 */ /* 0x002fc40002000000 */
[----:B------:R-:W-:Y:S02]  /*d220*/  ISETP.GE.AND P4, PT, R243, R19, PT ;  /* 0x00000013f300720c */ /* 0x000fe40003f86270 */
[----:B------:R-:W-:Y:S02]  /*d230*/  SEL R28, R28, RZ, P5 ;  /* 0x000000ff1c1c7207 */ /* 0x000fe40002800000 */
[----:B--2---:R-:W-:-:S04]  /*d240*/  IADD3 R54, P6, PT, R246, UR12, RZ ;  /* 0x0000000cf6367c10 */ /* 0x004fc8000ffde0ff */
[----:B------:R-:W-:Y:S02]  /*d250*/  IADD3.X R55, PT, PT, R247, UR13, RZ, P6, !PT ;  /* 0x0000000df7377c10 */ /* 0x000fe4000b7fe4ff */
[----:B----4-:R-:W-:-:S04]  /*d260*/  IADD3 R84, P3, PT, R220, UR12, RZ ;  /* 0x0000000cdc547c10 */ /* 0x010fc8000ff7e0ff */
[----:B------:R-:W-:Y:S02]  /*d270*/  IADD3.X R85, PT, PT, R221, UR13, RZ, P3, !PT ;  /* 0x0000000ddd557c10 */ /* 0x000fe40009ffe4ff */
[----:B------:R-:W-:-:S04]  /*d280*/  IADD3 R86, P3, PT, R142, UR12, RZ ;  /* 0x0000000c8e567c10 */ /* 0x000fc8000ff7e0ff */
[----:B------:R-:W-:Y:S02]  /*d290*/  IADD3.X R87, PT, PT, R143, UR13, RZ, P3, !PT ;  /* 0x0000000d8f577c10 */ /* 0x000fe40009ffe4ff */
[----:B------:R-:W-:Y:S02]  /*d2a0*/  ISETP.GE.AND P3, PT, R251, R19, PT ;  /* 0x00000013fb00720c */ /* 0x000fe40003f66270 */
[----:B---3--:R-:W-:Y:S02]  /*d2b0*/  IADD3 R56, P6, PT, R248, UR12, RZ ;  /* 0x0000000cf8387c10 */ /* 0x008fe4000ffde0ff */
[----:B------:R-:W-:Y:S02]  /*d2c0*/  SEL R13, RZ, 0x4, P3 ;  /* 0x00000004ff0d7807 */ /* 0x000fe40001800000 */
[----:B------:R-:W-:Y:S02]  /*d2d0*/  IADD3.X R57, PT, PT, R249, UR13, RZ, P6, !PT ;  /* 0x0000000df9397c10 */ /* 0x000fe4000b7fe4ff */
[----:B------:R-:W-:-:S02]  /*d2e0*/  IADD3 R26, P6, PT, R140, UR12, RZ ;  /* 0x0000000c8c1a7c10 */ /* 0x000fc4000ffde0ff */
[----:B------:R-:W-:Y:S02]  /*d2f0*/  SEL R18, R13, RZ, P5 ;  /* 0x000000ff0d127207 */ /* 0x000fe40002800000 */
[----:B------:R-:W-:Y:S02]  /*d300*/  SEL R13, RZ, 0x4, P2 ;  /* 0x00000004ff0d7807 */ /* 0x000fe40001000000 */
[----:B------:R-:W-:Y:S02]  /*d310*/  IADD3.X R27, PT, PT, R141, UR13, RZ, P6, !PT ;  /* 0x0000000d8d1b7c10 */ /* 0x000fe4000b7fe4ff */
[----:B------:R-:W-:Y:S02]  /*d320*/  IADD3 R88, P6, PT, R154, UR12, RZ ;  /* 0x0000000c9a587c10 */ /* 0x000fe4000ffde0ff */
[----:B------:R-:W-:Y:S02]  /*d330*/  ISETP.GE.AND P3, PT, R133, R19, PT ;  /* 0x000000138500720c */ /* 0x000fe40003f66270 */
[----:B------:R-:W-:-:S02]  /*d340*/  SEL R13, R13, RZ, P5 ;  /* 0x000000ff0d0d7207 */ /* 0x000fc40002800000 */
[----:B------:R-:W-:Y:S02]  /*d350*/  ISETP.NE.U32.AND P2, PT, R18, RZ, PT ;  /* 0x000000ff1200720c */ /* 0x000fe40003f45070 */
[----:B------:R-:W-:Y:S02]  /*d360*/  IADD3.X R89, PT, PT, R155, UR13, RZ, P6, !PT ;  /* 0x0000000d9b597c10 */ /* 0x000fe4000b7fe4ff */
[----:B------:R-:W-:Y:S02]  /*d370*/  SEL R20, RZ, 0x4, P3 ;  /* 0x00000004ff147807 */ /* 0x000fe40001800000 */
[----:B------:R-:W-:Y:S02]  /*d380*/  ISETP.GE.AND P6, PT, R135, R19, PT ;  /* 0x000000138700720c */ /* 0x000fe40003fc6270 */
[----:B------:R-:W-:Y:S02]  /*d390*/  ISETP.NE.U32.AND P3, PT, R13, RZ, PT ;  /* 0x000000ff0d00720c */ /* 0x000fe40003f65070 */
[----:B------:R-:W-:-:S02]  /*d3a0*/  SEL R29, RZ, 0x4, P6 ;  /* 0x00000004ff1d7807 */ /* 0x000fc40003000000 */
[----:B------:R-:W-:Y:S01]  /*d3b0*/  SEL R13, RZ, 0x4, P4 ;  /* 0x00000004ff0d7807 */ /* 0x000fe20002000000 */
[----:B------:R1:W-:Y:S01]  /*d3c0*/  LDGSTS.E [R12+0x12008], desc[UR22][R60.64], P2 ;  /* 0x120080003c0c7fae */ /* 0x0003e200091a1016 */
[----:B------:R-:W-:Y:S02]  /*d3d0*/  SEL R20, R20, RZ, P5 ;  /* 0x000000ff14147207 */ /* 0x000fe40002800000 */
[----:B------:R-:W-:Y:S02]  /*d3e0*/  SEL R29, R29, RZ, P5 ;  /* 0x000000ff1d1d7207 */ /* 0x000fe40002800000 */
[----:B------:R-:W-:Y:S02]  /*d3f0*/  ISETP.NE.U32.AND P4, PT, R28, RZ, PT ;  /* 0x000000ff1c00720c */ /* 0x000fe40003f85070 */
[----:B------:R-:W-:Y:S01]  /*d400*/  SEL R13, R13, RZ, P5 ;  /* 0x000000ff0d0d7207 */ /* 0x000fe20002800000 */
[----:B------:R1:W-:Y:S01]  /*d410*/  LDGSTS.E [R12+0x14000], desc[UR22][R90.64], P3 ;  /* 0x140000005a0c7fae */ /* 0x0003e200099a1016 */
[----:B------:R-:W-:-:S02]  /*d420*/  ISETP.NE.U32.AND P2, PT, R20, RZ, PT ;  /* 0x000000ff1400720c */ /* 0x000fc40003f45070 */
[----:B------:R-:W-:Y:S02]  /*d430*/  ISETP.NE.U32.AND P5, PT, R29, RZ, PT ;  /* 0x000000ff1d00720c */ /* 0x000fe40003fa5070 */
[----:B------:R-:W-:-:S05]  /*d440*/  ISETP.NE.U32.AND P3, PT, R13, RZ, PT ;  /* 0x000000ff0d00720c */ /* 0x000fca0003f65070 */
[----:B------:R1:W-:Y:S04]  /*d450*/  LDGSTS.E [R12+0x14008], desc[UR22][R68.64], P4 ;  /* 0x14008000440c7fae */ /* 0x0003e8000a1a1016 */
        /* <DEDUP_REMOVED lines=48> */
[----:B------:R1:W-:Y:S01]  /*d760*/  LDGSTS.E [R7+0x29680], desc[UR22][R80.64], P3 ;  /* 0x2968000050077fae */ /* 0x0003e200099a1016 */
[----:B------:R-:W-:-:S03]  /*d770*/  IADD3 R18, P6, PT, R106, UR12, RZ ;  /* 0x0000000c6a127c10 */ /* 0x000fc6000ffde0ff */
[----:B------:R1:W-:Y:S04]  /*d780*/  LDGSTS.E [R7+0x29a80], desc[UR22][R108.64], P3 ;  /* 0x29a800006c077fae */ /* 0x0003e800099a1016 */
[----:B------:R1:W-:Y:S04]  /*d790*/  LDGSTS.E [R7+0x29e80], desc[UR22][R110.64], P3 ;  /* 0x29e800006e077fae */ /* 0x0003e800099a1016 */
[----:B------:R1:W-:Y:S04]  /*d7a0*/  LDGSTS.E [R6+0x28300], desc[UR22][R112.64], P3 ;  /* 0x2830000070067fae */ /* 0x0003e800099a1016 */
[----:B------:R1:W-:Y:S01]  /*d7b0*/  LDGSTS.E [R6+0x28700], desc[UR22][R50.64], P3 ;  /* 0x2870000032067fae */ /* 0x0003e200099a1016 */
[----:B------:R-:W-:-:S03]  /*d7c0*/  IADD3.X R19, PT, PT, R107, UR13, RZ, P6, !PT ;  /* 0x0000000d6b137c10 */ /* 0x000fc6000b7fe4ff */
[----:B------:R1:W-:Y:S01]  /*d7d0*/  LDGSTS.E [R6+0x28b00], desc[UR22][R52.64], P3 ;  /* 0x28b0000034067fae */ /* 0x0003e200099a1016 */
[----:B------:R-:W-:-:S03]  /*d7e0*/  IADD3 R28, P6, PT, R208, UR12, RZ ;  /* 0x0000000cd01c7c10 */ /* 0x000fc6000ffde0ff */
[----:B------:R1:W-:Y:S04]  /*d7f0*/  LDGSTS.E [R6+0x28f00], desc[UR22][R116.64], P3 ;  /* 0x28f0000074067fae */ /* 0x0003e800099a1016 */
[----:B------:R1:W-:Y:S04]  /*d800*/  LDGSTS.E [R6+0x29300], desc[UR22][R82.64], P3 ;  /* 0x2930000052067fae */ /* 0x0003e800099a1016 */
[----:B------:R1:W-:Y:S04]  /*d810*/  LDGSTS.E [R6+0x29700], desc[UR22][R14.64], P3 ;  /* 0x297000000e067fae */ /* 0x0003e800099a1016 */
[----:B------:R1:W-:Y:S01]  /*d820*/  LDGSTS.E [R6+0x29b00], desc[UR22][R22.64], P3 ;  /* 0x29b0000016067fae */ /* 0x0003e200099a1016 */
[----:B------:R-:W-:-:S03]  /*d830*/  IADD3.X R29, PT, PT, R209, UR13, RZ, P6, !PT ;  /* 0x0000000dd11d7c10 */ /* 0x000fc6000b7fe4ff */
        /* <DEDUP_REMOVED lines=9> */
[----:B------:R-:W-:Y:S01]  /*d8d0*/  ISETP.GE.AND P3, PT, R237, 0x100, PT ;  /* 0x00000100ed00780c */ /* 0x000fe20003f66270 */
[----:B------:R-:W-:-:S02]  /*d8e0*/  UMOV UR21, URZ ;  /* 0x000000ff00157c82 */ /* 0x000fc40008000000 */
[----:B------:R-:W0:Y:S01]  /*d8f0*/  LDGDEPBAR ;  /* 0x00000000000079af */ /* 0x000e220000000000 */
[----:B------:R-:W-:-:S09]  /*d900*/  ISETP.GE.AND P2, PT, R237, 0x80, PT ;  /* 0x00000080ed00780c */ /* 0x000fd20003f46270 */
[----:B-1----:R-:W-:Y:S05]  /*d910*/  @!P3 BRA `(.L_x_7) ;  /* 0x0000006c0058b947 */ /* 0x002fea0003800000 */
[----:B------:R-:W2:Y:S01]  /*d920*/  LDL.LU R251, [R1+0x100] ;  /* 0x0001000001fb7983 */ /* 0x000ea20000300800 */
[----:B------:R-:W-:Y:S02]  /*d930*/  IADD3 R52, P5, PT, R232, R223, RZ ;  /* 0x000000dfe8347210 */ /* 0x000fe40007fbe0ff */
[----:B------:R-:W-:Y:S01]  /*d940*/  SHF.R.S32.HI R137, RZ, 0x1f, R232 ;  /* 0x0000001fff897819 */ /* 0x000fe200000114e8 */
[----:B------:R-:W3:Y:S01]  /*d950*/  LDL.LU R222, [R1+0x114] ;  /* 0x0001140001de7983 */ /* 0x000ee20000300800 */
[----:B------:R-:W-:Y:S01]  /*d960*/  IMAD R118, R130, UR16, RZ ;  /* 0x0000001082767c24 */ /* 0x000fe2000f8e02ff */
[----:B------:R-:W1:Y:S02]  /*d970*/  LDCU.128 UR24, c[0x0][0x380] ;  /* 0x00007000ff1877ac */ /* 0x000e640008000c00 */
[----:B------:R-:W4:Y:S04]  /*d980*/  LDL.LU R221, [R1+0x128] ;  /* 0x0001280001dd7983 */ /* 0x000f280000300800 */
        /* <DEDUP_REMOVED lines=9> */
[----:B------:R-:W4:Y:S01]  /*da20*/  LDL.LU R235, [R1+0x154] ;  /* 0x0001540001eb7983 */ /* 0x000f220000300800 */
[----:B------:R-:W-:-:S03]  /*da30*/  LEA.HI.X.SX32 R58, R223, R137, 0x1, P5 ;  /* 0x00000089df3a7211 */ /* 0x000fc600028f0eff */
[----:B------:R-:W-:Y:S04]  /*da40*/  STL [R1+0x204], R4 ;  /* 0x0002040401007387 */ /* 0x000fe80000100800 */
[----:B------:R-:W-:Y:S04]  /*da50*/  STL [R1+0x200], R3 ;  /* 0x0002000301007387 */ /* 0x000fe80000100800 */
[----:B------:R-:W-:Y:S04]  /*da60*/  STL [R1+0x1fc], R0 ;  /* 0x0001fc0001007387 */ /* 0x000fe80000100800 */
[----:B------:R1:W-:Y:S04]  /*da70*/  STL [R1+0x208], R52 ;  /* 0x0002083401007387 */ /* 0x0003e80000100800 */
[----:B------:R-:W4:Y:S01]  /*da80*/  LDL.LU R190, [R1+0x15c] ;  /* 0x00015c0001be7983 */ /* 0x000f220000300800 */
[----:B--2---:R-:W-:-:S02]  /*da90*/  IADD3 R46, P6, PT, R232, R251, RZ ;  /* 0x000000fbe82e7210 */ /* 0x004fc40007fde0ff */
[----:B---3--:R-:W-:Y:S02]  /*daa0*/  IADD3 R40, P3, PT, R232, R222, RZ ;  /* 0x000000dee8287210 */ /* 0x008fe40007f7e0ff */
[-C--:B------:R-:W-:Y:S02]  /*dab0*/  LEA.HI.X.SX32 R56, R251, R137.reuse, 0x1, P6 ;  /* 0x00000089fb387211 */ /* 0x080fe400030f0eff */
[----:B------:R-:W-:Y:S02]  /*dac0*/  LEA.HI.X.SX32 R54, R222, R137, 0x1, P3 ;  /* 0x00000089de367211 */ /* 0x000fe400018f0eff */
[----:B------:R-:W2:Y:S01]  /*dad0*/  LDL.LU R222, [R1+0xec] ;  /* 0x0000ec0001de7983 */ /* 0x000ea20000300800 */
[C---:B----4-:R-:W-:Y:S02]  /*dae0*/  IADD3 R38, P4, PT, R232.reuse, R221, RZ ;  /* 0x000000dde8267210 */ /* 0x050fe40007f9e0ff */
[----:B------:R-:W-:Y:S01]  /*daf0*/  IADD3 R36, P5, PT, R232, R250, RZ ;  /* 0x000000fae8247210 */ /* 0x000fe20007fbe0ff */
[----:B------:R-:W3:Y:S01]  /*db00*/  LDL.LU R220, [R1+0x108] ;  /* 0x0001080001dc7983 */ /* 0x000ee20000300800 */
[----:B------:R-:W-:-:S03]  /*db10*/  LEA.HI.X.SX32 R50, R221, R137, 0x1, P4 ;  /* 0x00000089dd327211 */ /* 0x000fc600020f0eff */
[----:B------:R-:W4:Y:S04]  /*db20*/  LDL.LU R188, [R1+0x11c] ;  /* 0x00011c0001bc7983 */ /* 0x000f280000300800 */
[----:B------:R-:W3:Y:S04]  /*db30*/  LDL.LU R186, [R1+0x130] ;  /* 0x0001300001ba7983 */ /* 0x000ee80000300800 */
[----:B------:R-:W3:Y:S04]  /*db40*/  LDL.LU R191, [R1+0x140] ;  /* 0x0001400001bf7983 */ /* 0x000ee80000300800 */
[----:B------:R-:W3:Y:S04]  /*db50*/  LDL.LU R221, [R1+0x14c] ;  /* 0x00014c0001dd7983 */ /* 0x000ee80000300800 */
[----:B------:R-:W3:Y:S04]  /*db60*/  LDL.LU R189, [R1+0x164] ;  /* 0x0001640001bd7983 */ /* 0x000ee80000300800 */
[----:B------:R-:W3:Y:S01]  /*db70*/  LDL.LU R187, [R1+0x170] ;  /* 0x0001700001bb7983 */ /* 0x000ee20000300800 */
[----:B------:R-:W-:-:S02]  /*db80*/  IADD3 R251, P3, PT, R232, R243, RZ ;  /* 0x000000f3e8fb7210 */ /* 0x000fc40007f7e0ff */
[----:B------:R-:W-:Y:S01]  /*db90*/  IADD3 R249, P4, PT, R232, R239, RZ ;  /* 0x000000efe8f97210 */ /* 0x000fe20007f9e0ff */
[----:B------:R-:W3:Y:S01]  /*dba0*/  LDL.LU R203, [R1+0xf0] ;  /* 0x0000f00001cb7983 */ /* 0x000ee20000300800 */
[-C--:B------:R-:W-:Y:S02]  /*dbb0*/  LEA.HI.X.SX32 R48, R250, R137.reuse, 0x1, P5 ;  /* 0x00000089fa307211 */ /* 0x080fe400028f0eff */
[C---:B------:R-:W-:Y:S01]  /*dbc0*/  IADD3 R247, P5, PT, R232.reuse, R252, RZ ;  /* 0x000000fce8f77210 */ /* 0x040fe20007fbe0ff */
[----:B------:R-:W3:Y:S01]  /*dbd0*/  LDL.LU R200, [R1+0x10c] ;  /* 0x00010c0001c87983 */ /* 0x000ee20000300800 */
[-C--:B------:R-:W-:Y:S02]  /*dbe0*/  LEA.HI.X.SX32 R42, R243, R137.reuse, 0x1, P3 ;  /* 0x00000089f32a7211 */ /* 0x080fe400018f0eff */
[----:B------:R-:W-:Y:S01]  /*dbf0*/  IADD3 R243, P3, PT, R232, R244, RZ ;  /* 0x000000f4e8f37210 */ /* 0x000fe20007f7e0ff */
[----:B------:R-:W3:Y:S01]  /*dc00*/  LDL.LU R201, [R1+0x120] ;  /* 0x0001200001c97983 */ /* 0x000ee20000300800 */
[----:B------:R-:W-:-:S02]  /*dc10*/  LEA.HI.X.SX32 R250, R239, R137, 0x1, P4 ;  /* 0x00000089effa7211 */ /* 0x000fc400020f0eff */
[----:B------:R-:W-:Y:S01]  /*dc20*/  IADD3 R241, P4, PT, R232, R242, RZ ;  /* 0x000000f2e8f17210 */ /* 0x000fe20007f9e0ff */
[----:B------:R-:W3:Y:S01]  /*dc30*/  LDL.LU R198, [R1+0x134] ;  /* 0x0001340001c67983 */ /* 0x000ee20000300800 */
[-C--:B------:R-:W-:Y:S02]  /*dc40*/  LEA.HI.X.SX32 R248, R252, R137.reuse, 0x1, P5 ;  /* 0x00000089fcf87211 */ /* 0x080fe400028f0eff */
[----:B------:R-:W-:Y:S01]  /*dc50*/  IADD3 R239, P5, PT, R232, R240, RZ ;  /* 0x000000f0e8ef7210 */ /* 0x000fe20007fbe0ff */
[----:B------:R-:W3:Y:S01]  /*dc60*/  LDL.LU R199, [R1+0x16c] ;  /* 0x00016c0001c77983 */ /* 0x000ee20000300800 */
[----:B------:R-:W-:Y:S02]  /*dc70*/  LEA.HI.X.SX32 R244, R244, R137, 0x1, P3 ;  /* 0x00000089f4f47211 */ /* 0x000fe400018f0eff */
[----:B------:R-:W-:Y:S01]  /*dc80*/  IADD3 R234, P3, PT, R232, R235, RZ ;  /* 0x000000ebe8ea7210 */ /* 0x000fe20007f7e0ff */
[----:B------:R-:W3:Y:S01]  /*dc90*/  LDL.LU R196, [R1+0x178] ;  /* 0x0001780001c47983 */ /* 0x000ee20000300800 */
[----:B------:R-:W-:-:S02]  /*dca0*/  LEA.HI.X.SX32 R242, R242, R137, 0x1, P4 ;  /* 0x00000089f2f27211 */ /* 0x000fc400020f0eff */
[-C--:B------:R-:W-:Y:S01]  /*dcb0*/  LEA.HI.X.SX32 R240, R240, R137.reuse, 0x1, P5 ;  /* 0x00000089f0f07211 */ /* 0x080fe200028f0eff */
[----:B------:R-:W3:Y:S01]  /*dcc0*/  LDL.LU R197, [R1+0x180] ;  /* 0x0001800001c57983 */ /* 0x000ee20000300800 */
[----:B------:R-:W-:Y:S02]  /*dcd0*/  IADD3 R30, P4, PT, R232, R190, RZ ;  /* 0x000000bee81e7210 */ /* 0x000fe40007f9e0ff */
[-C--:B------:R-:W-:Y:S01]  /*dce0*/  LEA.HI.X.SX32 R235, R235, R137.reuse, 0x1, P3 ;  /* 0x00000089ebeb7211 */ /* 0x080fe200018f0eff */
[----:B------:R-:W3:Y:S01]  /*dcf0*/  LDL.LU R192, [R1+0x188] ;  /* 0x0001880001c07983 */ /* 0x000ee20000300800 */
[----:B------:R-:W-:-:S03]  /*dd00*/  LEA.HI.X.SX32 R32, R190, R137, 0x1, P4 ;  /* 0x00000089be207211 */ /* 0x000fc600020f0eff */
[----:B------:R-:W3:Y:S01]  /*dd10*/  LDL.LU R190, [R1+0xf4] ;  /* 0x0000f40001be7983 */ /* 0x000ee20000300800 */
[----:B--2---:R-:W-:-:S04]  /*dd20*/  IADD3 R230, P5, PT, R232, R222, RZ ;  /* 0x000000dee8e67210 */ /* 0x004fc80007fbe0ff */
[-C--:B------:R-:W-:Y:S02]  /*dd30*/  LEA.HI.X.SX32 R231, R222, R137.reuse, 0x1, P5 ;  /* 0x00000089dee77211 */ /* 0x080fe400028f0eff */
[C---:B----4-:R-:W-:Y:S02]  /*dd40*/  IADD3 R226, P3, PT, R232.reuse, R188, RZ ;  /* 0x000000bce8e27210 */ /* 0x050fe40007f7e0ff */
[----:B---3--:R-:W-:Y:S02]  /*dd50*/  IADD3 R224, P4, PT, R232, R186, RZ ;  /* 0x000000bae8e07210 */ /* 0x008fe40007f9e0ff */
[----:B------:R-:W-:Y:S02]  /*dd60*/  LEA.HI.X.SX32 R227, R188, R137, 0x1, P3 ;  /* 0x00000089bce37211 */ /* 0x000fe400018f0eff */
[----:B------:R-:W-:Y:S01]  /*dd70*/  IADD3 R222, P5, PT, R232, R191, RZ ;  /* 0x000000bfe8de7210 */ /* 0x000fe20007fbe0ff */
[----:B------:R-:W2:Y:S01]  /*dd80*/  LDL.LU R188, [R1+0x110] ;  /* 0x0001100001bc7983 */ /* 0x000ea20000300800 */
[----:B------:R-:W-:-:S03]  /*dd90*/  LEA.HI.X.SX32 R225, R186, R137, 0x1, P4 ;  /* 0x00000089bae17211 */ /* 0x000fc600020f0eff */
[----:B------:R-:W3:Y:S01]  /*dda0*/  LDL.LU R186, [R1+0x124] ;  /* 0x0001240001ba7983 */ /* 0x000ee20000300800 */
[----:B------:R-:W-:-:S03]  /*ddb0*/  IADD3 R218, P3, PT, R232, R189, RZ ;  /* 0x000000bde8da7210 */ /* 0x000fc60007f7e0ff */
[----:B------:R-:W4:Y:S01]  /*ddc0*/  LDL.LU R193, [R1+0x174] ;  /* 0x0001740001c17983 */ /* 0x000f220000300800 */
[----:B------:R-:W-:Y:S02]  /*ddd0*/  LEA.HI.X.SX32 R223, R191, R137, 0x1, P5 ;  /* 0x00000089bfdf7211 */ /* 0x000fe400028f0eff */
[C---:B------:R-:W-:Y:S01]  /*dde0*/  IADD3 R216, P4, PT, R232.reuse, R187, RZ ;  /* 0x000000bbe8d87210 */ /* 0x040fe20007f9e0ff */
[----:B------:R-:W4:Y:S01]  /*ddf0*/  LDL.LU R191, [R1+0x18c] ;  /* 0x00018c0001bf7983 */ /* 0x000f220000300800 */
[-C--:B------:R-:W-:Y:S02]  /*de00*/  LEA.HI.X.SX32 R219, R189, R137.reuse, 0x1, P3 ;  /* 0x00000089bddb7211 */ /* 0x080fe400018f0eff */
[----:B------:R-:W-:Y:S01]  /*de10*/  LEA.HI.X.SX32 R217, R187, R137, 0x1, P4 ;  /* 0x00000089bbd97211 */ /* 0x000fe200020f0eff */
        /* <DEDUP_REMOVED lines=8> */
[----:B------:R-:W-:-:S03]  /*dea0*/  IADD3 R34, P6, PT, R232, R245, RZ ;  /* 0x000000f5e8227210 */ /* 0x000fc60007fde0ff */
[----:B------:R-:W4:Y:S01]  /*deb0*/  LDL.LU R20, [R1+0x1b4] ;  /* 0x0001b40001147983 */ /* 0x000f220000300800 */
[-C--:B------:R-:W-:Y:S02]  /*dec0*/  LEA.HI.X.SX32 R44, R245, R137.reuse, 0x1, P6 ;  /* 0x00000089f52c7211 */ /* 0x080fe400030f0eff */
[----:B------:R-:W-:Y:S01]  /*ded0*/  IADD3 R245, P6, PT, R232, R236, RZ ;  /* 0x000000ece8f57210 */ /* 0x000fe20007fde0ff */
[----:B------:R-:W4:Y:S03]  /*dee0*/  LDL.LU R171, [R1+0x1bc] ;  /* 0x0001bc0001ab7983 */ /* 0x000f260000300800 */
[----:B------:R-:W-:Y:S01]  /*def0*/  LEA.HI.X.SX32 R246, R236, R137, 0x1, P6 ;  /* 0x00000089ecf67211 */ /* 0x000fe200030f0eff */
        /* <DEDUP_REMOVED lines=10> */
[----:B------:R-:W-:Y:S02]  /*dfa0*/  LEA.HI.X.SX32 R221, R221, R137, 0x1, P6 ;  /* 0x00000089dddd7211 */ /* 0x000fe400030f0eff */
[C---:B------:R-:W-:Y:S01]  /*dfb0*/  IADD3 R212, P6, PT, R232.reuse, R200, RZ ;  /* 0x000000c8e8d47210 */ /* 0x040fe20007fde0ff */
[----:B------:R-:W4:Y:S01]  /*dfc0*/  LDL.LU R106, [R1+0x1b8] ;  /* 0x0001b800016a7983 */ /* 0x000f220000300800 */
[C---:B------:R-:W-:Y:S02]  /*dfd0*/  IADD3 R214, P5, PT, R232.reuse, R203, RZ ;  /* 0x000000cbe8d67210 */ /* 0x040fe40007fbe0ff */
[----:B------:R-:W-:Y:S01]  /*dfe0*/  IADD3 R210, P3, PT, R232, R201, RZ ;  /* 0x000000c9e8d27210 */ /* 0x000fe20007f7e0ff */
[----:B------:R-:W4:Y:S01]  /*dff0*/  LDL.LU R157, [R1+0x1c8] ;  /* 0x0001c800019d7983 */ /* 0x000f220000300800 */
[-C--:B------:R-:W-:Y:S02]  /*e000*/  LEA.HI.X.SX32 R213, R200, R137.reuse, 0x1, P6 ;  /* 0x00000089c8d57211 */ /* 0x080fe400030f0eff */
[----:B------:R-:W-:Y:S01]  /*e010*/  IADD3 R208, P4, PT, R232, R198, RZ ;  /* 0x000000c6e8d07210 */ /* 0x000fe20007f9e0ff */
[----:B------:R-:W4:Y:S01]  /*e020*/  LDL.LU R155, [R1+0x1d0] ;  /* 0x0001d000019b7983 */ /* 0x000f220000300800 */
[----:B------:R-:W-:-:S02]  /*e030*/  LEA.HI.X.SX32 R215, R203, R137, 0x1, P5 ;  /* 0x00000089cbd77211 */ /* 0x000fc400028f0eff */
[C---:B------:R-:W-:Y:S01]  /*e040*/  IADD3 R204, P6, PT, R232.reuse, R196, RZ ;  /* 0x000000c4e8cc7210 */ /* 0x040fe20007fde0ff */
[----:B------:R-:W4:Y:S01]  /*e050*/  LDL.LU R107, [R1+0x1d4] ;  /* 0x0001d400016b7983 */ /* 0x000f220000300800 */
[----:B------:R-:W-:Y:S02]  /*e060*/  LEA.HI.X.SX32 R211, R201, R137, 0x1, P3 ;  /* 0x00000089c9d37211 */ /* 0x000fe400018f0eff */
[C---:B------:R-:W-:Y:S01]  /*e070*/  IADD3 R206, P5, PT, R232.reuse, R199, RZ ;  /* 0x000000c7e8ce7210 */ /* 0x040fe20007fbe0ff */
[----:B------:R-:W4:Y:S01]  /*e080*/  LDL.LU R142, [R1+0x1a0] ;  /* 0x0001a000018e7983 */ /* 0x000f220000300800 */
[----:B------:R-:W-:Y:S02]  /*e090*/  IADD3 R202, P3, PT, R232, R197, RZ ;  /* 0x000000c5e8ca7210 */ /* 0x000fe40007f7e0ff */
[-C--:B------:R-:W-:Y:S01]  /*e0a0*/  LEA.HI.X.SX32 R209, R198, R137.reuse, 0x1, P4 ;  /* 0x00000089c6d17211 */ /* 0x080fe200020f0eff */
[----:B------:R-:W4:Y:S01]  /*e0b0*/  LDL.LU R140, [R1+0x1b0] ;  /* 0x0001b000018c7983 */ /* 0x000f220000300800 */
[----:B------:R-:W-:-:S02]  /*e0c0*/  LEA.HI.X.SX32 R205, R196, R137, 0x1, P6 ;  /* 0x00000089c4cd7211 */ /* 0x000fc400030f0eff */
[C---:B------:R-:W-:Y:S02]  /*e0d0*/  IADD3 R200, P4, PT, R232.reuse, R192, RZ ;  /* 0x000000c0e8c87210 */ /* 0x040fe40007f9e0ff */
[-C--:B------:R-:W-:Y:S02]  /*e0e0*/  LEA.HI.X.SX32 R207, R199, R137.reuse, 0x1, P5 ;  /* 0x00000089c7cf7211 */ /* 0x080fe400028f0eff */
[-C--:B------:R-:W-:Y:S02]  /*e0f0*/  LEA.HI.X.SX32 R203, R197, R137.reuse, 0x1, P3 ;  /* 0x00000089c5cb7211 */ /* 0x080fe400018f0eff */
[----:B------:R-:W-:Y:S02]  /*e100*/  IADD3 R198, P5, PT, R232, R190, RZ ;  /* 0x000000bee8c67210 */ /* 0x000fe40007fbe0ff */
[-C--:B------:R-:W-:Y:S02]  /*e110*/  LEA.HI.X.SX32 R201, R192, R137.reuse, 0x1, P4 ;  /* 0x00000089c0c97211 */ /* 0x080fe400020f0eff */
[----:B------:R-:W-:-:S02]  /*e120*/  LEA.HI.X.SX32 R199, R190, R137, 0x1, P5 ;  /* 0x00000089bec77211 */ /* 0x000fc400028f0eff */
[C---:B--2---:R-:W-:Y:S02]  /*e130*/  IADD3 R196, P6, PT, R232.reuse, R188, RZ ;  /* 0x000000bce8c47210 */ /* 0x044fe40007fde0ff */
[----:B---3--:R-:W-:Y:S02]  /*e140*/  IADD3 R194, P3, PT, R232, R186, RZ ;  /* 0x000000bae8c27210 */ /* 0x008fe40007f7e0ff */
[----:B------:R-:W-:Y:S02]  /*e150*/  LEA.HI.X.SX32 R197, R188, R137, 0x1, P6 ;  /* 0x00000089bcc57211 */ /* 0x000fe400030f0eff */
[----:B----4-:R-:W-:Y:S02]  /*e160*/  IADD3 R192, P4, PT, R232, R193, RZ ;  /* 0x000000c1e8c07210 */ /* 0x010fe40007f9e0ff */
[----:B------:R-:W-:Y:S02]  /*e170*/  LEA.HI.X.SX32 R195, R186, R137, 0x1, P3 ;  /* 0x00000089bac37211 */ /* 0x000fe400018f0eff */
[----:B------:R-:W-:-:S02]  /*e180*/  IADD3 R190, P5, PT, R232, R191, RZ ;  /* 0x000000bfe8be7210 */ /* 0x000fc40007fbe0ff */
[C---:B------:R-:W-:Y:S02]  /*e190*/  IADD3 R188, P6, PT, R232.reuse, R189, RZ ;  /* 0x000000bde8bc7210 */ /* 0x040fe40007fde0ff */
[C---:B------:R-:W-:Y:S02]  /*e1a0*/  IADD3 R186, P3, PT, R232.reuse, R187, RZ ;  /* 0x000000bbe8ba7210 */ /* 0x040fe40007f7e0ff */
[-C--:B------:R-:W-:Y:S02]  /*e1b0*/  LEA.HI.X.SX32 R193, R193, R137.reuse, 0x1, P4 ;  /* 0x00000089c1c17211 */ /* 0x080fe400020f0eff */
[----:B------:R-:W-:Y:S02]  /*e1c0*/  LEA.HI.X.SX32 R189, R189, R137, 0x1, P6 ;  /* 0x00000089bdbd7211 */ /* 0x000fe400030f0eff */
[----:B------:R-:W-:Y:S02]  /*e1d0*/  IADD3 R184, P4, PT, R232, R185, RZ ;  /* 0x000000b9e8b87210 */ /* 0x000fe40007f9e0ff */
[----:B------:R-:W-:-:S02]  /*e1e0*/  LEA.HI.X.SX32 R191, R191, R137, 0x1, P5 ;  /* 0x00000089bfbf7211 */ /* 0x000fc400028f0eff */
[-C--:B------:R-:W-:Y:S02]  /*e1f0*/  LEA.HI.X.SX32 R187, R187, R137.reuse, 0x1, P3 ;  /* 0x00000089bbbb7211 */ /* 0x080fe400018f0eff */
[C---:B------:R-:W-:Y:S02]  /*e200*/  IADD3 R180, P6, PT, R232.reuse, R138, RZ ;  /* 0x0000008ae8b47210 */ /* 0x040fe40007fde0ff */
[C---:B------:R-:W-:Y:S02]  /*e210*/  IADD3 R182, P5, PT, R232.reuse, R170, RZ ;  /* 0x000000aae8b67210 */ /* 0x040fe40007fbe0ff */
[----:B------:R-:W-:Y:S02]  /*e220*/  IADD3 R178, P3, PT, R232, R136, RZ ;  /* 0x00000088e8b27210 */ /* 0x000fe40007f7e0ff */
[-C--:B------:R-:W-:Y:S02]  /*e230*/  LEA.HI.X.SX32 R185, R185, R137.reuse, 0x1, P4 ;  /* 0x00000089b9b97211 */ /* 0x080fe400020f0eff */
[----:B------:R-:W-:-:S02]  /*e240*/  LEA.HI.X.SX32 R181, R138, R137, 0x1, P6 ;  /* 0x000000898ab57211 */ /* 0x000fc400030f0eff */
[----:B------:R-:W-:Y:S01]  /*e250*/  IADD3 R176, P4, PT, R232, R139, RZ ;  /* 0x0000008be8b07210 */ /* 0x000fe20007f9e0ff */
[----:B------:R-:W2:Y:S01]  /*e260*/  LDL.LU R138, [R1+0x1c0] ;  /* 0x0001c000018a7983 */ /* 0x000ea20000300800 */
[-C--:B------:R-:W-:Y:S02]  /*e270*/  LEA.HI.X.SX32 R183, R170, R137.reuse, 0x1, P5 ;  /* 0x00000089aab77211 */ /* 0x080fe400028f0eff */
[----:B------:R-:W-:Y:S02]  /*e280*/  LEA.HI.X.SX32 R179, R136, R137, 0x1, P3 ;  /* 0x0000008988b37211 */ /* 0x000fe400018f0eff */
[----:B------:R-:W-:Y:S01]  /*e290*/  IADD3 R174, P5, PT, R232, R59, RZ ;  /* 0x0000003be8ae7210 */ /* 0x000fe20007fbe0ff */
[----:B------:R-:W3:Y:S01]  /*e2a0*/  LDL.LU R136, [R1+0x1cc] ;  /* 0x0001cc0001887983 */ /* 0x000ee20000300800 */
[----:B------:R-:W-:-:S03]  /*e2b0*/  LEA.HI.X.SX32 R177, R139, R137, 0x1, P4 ;  /* 0x000000898bb17211 */ /* 0x000fc600020f0eff */
[----:B------:R-:W4:Y:S01]  /*e2c0*/  LDL.LU R143, [R1+0x1d8] ;  /* 0x0001d800018f7983 */ /* 0x000f220000300800 */
[----:B------:R-:W-:-:S03]  /*e2d0*/  LEA.HI.X.SX32 R175, R59, R137, 0x1, P5 ;  /* 0x000000893baf7211 */ /* 0x000fc600028f0eff */
[----:B------:R-:W4:Y:S04]  /*e2e0*/  LDL.LU R141, [R1+0x1dc] ;  /* 0x0001dc00018d7983 */ /* 0x000f280000300800 */
[----:B------:R-:W4:Y:S04]  /*e2f0*/  LDL.LU R139, [R1+0x1e0] ;  /* 0x0001e000018b7983 */ /* 0x000f280000300800 */
[----:B------:R-:W4:Y:S01]  /*e300*/  LDL.LU R59, [R1+0x1e4] ;  /* 0x0001e400013b7983 */ /* 0x000f220000300800 */
[C---:B------:R-:W-:Y:S02]  /*e310*/  IADD3 R166, P5, PT, R232.reuse, R60, RZ ;  /* 0x0000003ce8a67210 */ /* 0x040fe40007fbe0ff */
[----:B------:R-:W-:Y:S01]  /*e320*/  IADD3 R172, P6, PT, R232, R20, RZ ;  /* 0x00000014e8ac7210 */ /* 0x000fe20007fde0ff */
[----:B------:R-:W4:Y:S01]  /*e330*/  LDL.LU R123, [R1+0xc0] ;  /* 0x0000c000017b7983 */ /* 0x000f220000300800 */
[----:B------:R-:W-:-:S02]  /*e340*/  LEA.HI.X.SX32 R167, R60, R137, 0x1, P5 ;  /* 0x000000893ca77211 */ /* 0x000fc400028f0eff */
[C---:B------:R-:W-:Y:S01]  /*e350*/  IADD3 R170, P3, PT, R232.reuse, R171, RZ ;  /* 0x000000abe8aa7210 */ /* 0x040fe20007f7e0ff */
[----:B------:R-:W4:Y:S01]  /*e360*/  LDL.LU R121, [R1+0xc4] ;  /* 0x0000c40001797983 */ /* 0x000f220000300800 */
[----:B------:R-:W-:-:S03]  /*e370*/  IADD3 R158, P5, PT, R232, R106, RZ ;  /* 0x0000006ae89e7210 */ /* 0x000fc60007fbe0ff */
[----:B------:R-:W4:Y:S01]  /*e380*/  LDL.LU R97, [R1+0xc8] ;  /* 0x0000c80001617983 */ /* 0x000f220000300800 */
[----:B------:R-:W-:Y:S02]  /*e390*/  LEA.HI.X.SX32 R159, R106, R137, 0x1, P5 ;  /* 0x000000896a9f7211 */ /* 0x000fe400028f0eff */
[----:B------:R-:W1:Y:S01]  /*e3a0*/  S2R R106, SR_TID.X ;  /* 0x00000000006a7919 */ /* 0x000e620000002100 */
[----:B------:R-:W-:Y:S02]  /*e3b0*/  IADD3 R168, P4, PT, R232, R169, RZ ;  /* 0x000000a9e8a87210 */ /* 0x000fe40007f9e0ff */
[-C--:B------:R-:W-:Y:S02]  /*e3c0*/  LEA.HI.X.SX32 R173, R20, R137.reuse, 0x1, P6 ;  /* 0x0000008914ad7211 */ /* 0x080fe400030f0eff */
[----:B------:R-:W-:Y:S02]  /*e3d0*/  LEA.HI.X.SX32 R171, R171, R137, 0x1, P3 ;  /* 0x00000089abab7211 */ /* 0x000fe400018f0eff */
[----:B------:R-:W-:-:S02]  /*e3e0*/  IADD3 R164, P6, PT, R232, R156, RZ ;  /* 0x0000009ce8a47210 */ /* 0x000fc40007fde0ff */
[C---:B------:R-:W-:Y:S02]  /*e3f0*/  IADD3 R162, P3, PT, R232.reuse, R154, RZ ;  /* 0x0000009ae8a27210 */ /* 0x040fe40007f7e0ff */
[----:B------:R-:W-:Y:S02]  /*e400*/  LEA.HI.X.SX32 R169, R169, R137, 0x1, P4 ;  /* 0x00000089a9a97211 */ /* 0x000fe400020f0eff */
[----:B------:R-:W-:Y:S02]  /*e410*/  IADD3 R160, P4, PT, R232, R61, RZ ;  /* 0x0000003de8a07210 */ /* 0x000fe40007f9e0ff */
[-C--:B------:R-:W-:Y:S02]  /*e420*/  LEA.HI.X.SX32 R165, R156, R137.reuse, 0x1, P6 ;  /* 0x000000899ca57211 */ /* 0x080fe400030f0eff */
[----:B------:R-:W-:Y:S02]  /*e430*/  LEA.HI.X.SX32 R163, R154, R137, 0x1, P3 ;  /* 0x000000899aa37211 */ /* 0x000fe400018f0eff */
[----:B------:R-:W-:-:S02]  /*e440*/  IADD3 R156, P6, PT, R232, R157, RZ ;  /* 0x0000009de89c7210 */ /* 0x000fc40007fde0ff */
[C---:B------:R-:W-:Y:S02]  /*e450*/  IADD3 R154, P3, PT, R232.reuse, R155, RZ ;  /* 0x0000009be89a7210 */ /* 0x040fe40007f7e0ff */
[----:B------:R-:W-:Y:S02]  /*e460*/  LEA.HI.X.SX32 R161, R61, R137, 0x1, P4 ;  /* 0x000000893da17211 */ /* 0x000fe400020f0eff */
[C---:B------:R-:W-:Y:S02]  /*e470*/  IADD3 R152, P4, PT, R232.reuse, R107, RZ ;  /* 0x0000006be8987210 */ /* 0x040fe40007f9e0ff */
[-C--:B------:R-:W-:Y:S02]  /*e480*/  LEA.HI.X.SX32 R157, R157, R137.reuse, 0x1, P6 ;  /* 0x000000899d9d7211 */ /* 0x080fe400030f0eff */
[----:B------:R-:W-:Y:S02]  /*e490*/  LEA.HI.X.SX32 R155, R155, R137, 0x1, P3 ;  /* 0x000000899b9b7211 */ /* 0x000fe400018f0eff */
[----:B------:R-:W-:-:S02]  /*e4a0*/  IADD3 R150, P5, PT, R232, R142, RZ ;  /* 0x0000008ee8967210 */ /* 0x000fc40007fbe0ff */
[----:B------:R-:W-:Y:S02]  /*e4b0*/  IADD3 R148, P6, PT, R232, R140, RZ ;  /* 0x0000008ce8947210 */ /* 0x000fe40007fde0ff */
[-C--:B------:R-:W-:Y:S02]  /*e4c0*/  LEA.HI.X.SX32 R153, R107, R137.reuse, 0x1, P4 ;  /* 0x000000896b997211 */ /* 0x080fe400020f0eff */
[-C--:B------:R-:W-:Y:S02]  /*e4d0*/  LEA.HI.X.SX32 R151, R142, R137.reuse, 0x1, P5 ;  /* 0x000000898e977211 */ /* 0x080fe400028f0eff */
[----:B------:R-:W-:Y:S02]  /*e4e0*/  LEA.HI.X.SX32 R149, R140, R137, 0x1, P6 ;  /* 0x000000898c957211 */ /* 0x000fe400030f0eff */
[----:B-1----:R-:W-:-:S04]  /*e4f0*/  SHF.R.U32.HI R107, RZ, 0x6, R106 ;  /* 0x00000006ff6b7819 */ /* 0x002fc8000001166a */
[----:B------:R-:W-:-:S04]  /*e500*/  SGXT.U32 R107, R107, 0x1 ;  /* 0x000000016b6b781a */ /* 0x000fc80000000000 */
[----:B------:R-:W-:Y:S02]  /*e510*/  LOP3.LUT R107, R107, 0x74, RZ, 0xfc, !PT ;  /* 0x000000746b6b7812 */ /* 0x000fe400078efcff */
[----:B------:R-:W-:-:S03]  /*e520*/  SHF.R.U32.HI R61, RZ, 0x6, R106 ;  /* 0x00000006ff3d7819 */ /* 0x000fc6000001166a */
[----:B------:R-:W-:Y:S01]  /*e530*/  IMAD R62, R107, UR16, RZ ;  /* 0x000000106b3e7c24 */ /* 0x000fe2000f8e02ff */
[----:B------:R-:W-:Y:S02]  /*e540*/  SHF.R.U32.HI R107, RZ, 0x6, R106 ;  /* 0x00000006ff6b7819 */ /* 0x000fe4000001166a */
[----:B------:R-:W-:Y:S02]  /*e550*/  SGXT.U32 R61, R61, 0x1 ;  /* 0x000000013d3d781a */ /* 0x000fe40000000000 */
[----:B------:R-:W-:Y:S02]  /*e560*/  SGXT.U32 R107, R107, 0x1 ;  /* 0x000000016b6b781a */ /* 0x000fe40000000000 */
[----:B------:R-:W-:Y:S02]  /*e570*/  LOP3.LUT R61, R61, 0x76, RZ, 0xfc, !PT ;  /* 0x000000763d3d7812 */ /* 0x000fe400078efcff */
[----:B------:R-:W-:-:S03]  /*e580*/  LOP3.LUT R107, R107, 0x6e, RZ, 0xfc, !PT ;  /* 0x0000006e6b6b7812 */ /* 0x000fc600078efcff */
[----:B------:R-:W-:Y:S01]  /*e590*/  IMAD R125, R61, UR16, RZ ;  /* 0x000000103d7d7c24 */ /* 0x000fe2000f8e02ff */
[--C-:B------:R-:W-:Y:S01]  /*e5a0*/  SHF.R.U32.HI R61, RZ, 0x6, R106.reuse ;  /* 0x00000006ff3d7819 */ /* 0x100fe2000001166a */
        /* <DEDUP_REMOVED lines=26> */
[----:B------:R-:W-:-:S04]  /*e750*/  SGXT.U32 R61, R61, 0x1 ;  /* 0x000000013d3d781a */ /* 0x000fc80000000000 */
[----:B------:R-:W-:-:S05]  /*e760*/  LOP3.LUT R61, R61, 0x5e, RZ, 0xfc, !PT ;  /* 0x0000005e3d3d7812 */ /* 0x000fca00078efcff */
[----:B------:R-:W-:Y:S01]  /*e770*/  IMAD R84, R61, UR16, RZ ;  /* 0x000000103d547c24 */ /* 0x000fe2000f8e02ff */
[----:B------:R-:W-:Y:S02]  /*e780*/  SGXT.U32 R107, R107, 0x1 ;  /* 0x000000016b6b781a */ /* 0x000fe40000000000 */
[C---:B--2---:R-:W-:Y:S02]  /*e790*/  IADD3 R146, P3, PT, R232.reuse, R138, RZ ;  /* 0x0000008ae8927210 */ /* 0x044fe40007f7e0ff */
[----:B---3--:R-:W-:Y:S02]  /*e7a0*/  IADD3 R144, P4, PT, R232, R136, RZ ;  /* 0x00000088e8907210 */ /* 0x008fe40007f9e0ff */
[----:B------:R-:W-:Y:S02]  /*e7b0*/  LEA.HI.X.SX32 R147, R138, R137, 0x1, P3 ;  /* 0x000000898a937211 */ /* 0x000fe400018f0eff */
[----:B----4-:R-:W-:Y:S02]  /*e7c0*/  IADD3 R142, P5, PT, R232, R143, RZ ;  /* 0x0000008fe88e7210 */ /* 0x010fe40007fbe0ff */
[----:B------:R-:W-:-:S02]  /*e7d0*/  LEA.HI.X.SX32 R145, R136, R137, 0x1, P4 ;  /* 0x0000008988917211 */ /* 0x000fc400020f0eff */
[C---:B------:R-:W-:Y:S02]  /*e7e0*/  IADD3 R140, P6, PT, R232.reuse, R141, RZ ;  /* 0x0000008de88c7210 */ /* 0x040fe40007fde0ff */
[C---:B------:R-:W-:Y:S02]  /*e7f0*/  IADD3 R138, P3, PT, R232.reuse, R139, RZ ;  /* 0x0000008be88a7210 */ /* 0x040fe40007f7e0ff */
[----:B------:R-:W-:Y:S02]  /*e800*/  IADD3 R136, P4, PT, R232, R59, RZ ;  /* 0x0000003be8887210 */ /* 0x000fe40007f9e0ff */
[-C--:B------:R-:W-:Y:S02]  /*e810*/  LEA.HI.X.SX32 R143, R143, R137.reuse, 0x1, P5 ;  /* 0x000000898f8f7211 */ /* 0x080fe400028f0eff */
[-C--:B------:R-:W-:Y:S02]  /*e820*/  LEA.HI.X.SX32 R141, R141, R137.reuse, 0x1, P6 ;  /* 0x000000898d8d7211 */ /* 0x080fe400030f0eff */
[----:B------:R-:W-:-:S02]  /*e830*/  LEA.HI.X.SX32 R139, R139, R137, 0x1, P3 ;  /* 0x000000898b8b7211 */ /* 0x000fc400018f0eff */
[----:B------:R-:W-:Y:S02]  /*e840*/  LEA.HI.X.SX32 R137, R59, R137, 0x1, P4 ;  /* 0x000000893b897211 */ /* 0x000fe400020f0eff */
[----:B------:R-:W-:-:S04]  /*e850*/  SHF.R.U32.HI R59, RZ, 0x6, R106 ;  /* 0x00000006ff3b7819 */ /* 0x000fc8000001166a */
[----:B------:R-:W-:-:S04]  /*e860*/  SGXT.U32 R59, R59, 0x1 ;  /* 0x000000013b3b781a */ /* 0x000fc80000000000 */
[----:B------:R-:W-:-:S05]  /*e870*/  LOP3.LUT R59, R59, 0x72, RZ, 0xfc, !PT ;  /* 0x000000723b3b7812 */ /* 0x000fca00078efcff */
[----:B------:R-:W-:Y:S01]  /*e880*/  IMAD R64, R59, UR16, RZ ;  /* 0x000000103b407c24 */ /* 0x000fe2000f8e02ff */
        /* <DEDUP_REMOVED lines=16> */
[--C-:B------:R-:W-:Y:S02]  /*e990*/  SHF.R.U32.HI R59, RZ, 0x6, R106.reuse ;  /* 0x00000006ff3b7819 */ /* 0x100fe4000001166a */
[----:B------:R-:W-:-:S04]  /*e9a0*/  SHF.R.U32.HI R106, RZ, 0x6, R106 ;  /* 0x00000006ff6a7819 */ /* 0x000fc8000001166a */
[----:B------:R-:W-:-:S04]  /*e9b0*/  SGXT.U32 R106, R106, 0x1 ;  /* 0x000000016a6a781a */ /* 0x000fc80000000000 */
[----:B------:R-:W-:-:S05]  /*e9c0*/  LOP3.LUT R106, R106, 0x58, RZ, 0xfc, !PT ;  /* 0x000000586a6a7812 */ /* 0x000fca00078efcff */
[----:B------:R-:W-:Y:S02]  /*e9d0*/  IMAD R90, R106, UR16, RZ ;  /* 0x000000106a5a7c24 */ /* 0x000fe4000f8e02ff */
[----:B------:R-:W1:Y:S01]  /*e9e0*/  S2R R106, SR_TID.X ;  /* 0x00000000006a7919 */ /* 0x000e620000002100 */
[----:B------:R-:W-:-:S05]  /*e9f0*/  LOP3.LUT R107, R107, 0x56, RZ, 0xfc, !PT ;  /* 0x000000566b6b7812 */ /* 0x000fca00078efcff */
[----:B------:R-:W-:Y:S01]  /*ea00*/  IMAD R92, R107, UR16, RZ ;  /* 0x000000106b5c7c24 */ /* 0x000fe2000f8e02ff */
[----:B-1----:R-:W-:-:S04]  /*ea10*/  SHF.R.U32.HI R61, RZ, 0x6, R106 ;  /* 0x00000006ff3d7819 */ /* 0x002fc8000001166a */
[----:B------:R-:W-:-:S04]  /*ea20*/  SGXT.U32 R61, R61, 0x1 ;  /* 0x000000013d3d781a */ /* 0x000fc80000000000 */
[----:B------:R-:W-:-:S05]  /*ea30*/  LOP3.LUT R61, R61, 0x52, RZ, 0xfc, !PT ;  /* 0x000000523d3d7812 */ /* 0x000fca00078efcff */
[----:B------:R-:W-:Y:S02]  /*ea40*/  IMAD R96, R61, UR16, RZ ;  /* 0x000000103d607c24 */ /* 0x000fe4000f8e02ff */
[----:B------:R-:W1:Y:S01]  /*ea50*/  S2R R61, SR_TID.X ;  /* 0x00000000003d7919 */ /* 0x000e620000002100 */
        /* <DEDUP_REMOVED lines=8> */
[--C-:B-1----:R-:W-:Y:S02]  /*eae0*/  SHF.R.U32.HI R107, RZ, 0x6, R61.reuse ;  /* 0x00000006ff6b7819 */ /* 0x102fe4000001163d */
[----:B------:R-:W-:Y:S02]  /*eaf0*/  SHF.R.U32.HI R20, RZ, 0x6, R61 ;  /* 0x00000006ff147819 */ /* 0x000fe4000001163d */
[----:B------:R-:W-:Y:S02]  /*eb00*/  SGXT.U32 R107, R107, 0x1 ;  /* 0x000000016b6b781a */ /* 0x000fe40000000000 */
[----:B------:R-:W-:Y:S02]  /*eb10*/  SGXT.U32 R20, R20, 0x1 ;  /* 0x000000011414781a */ /* 0x000fe40000000000 */
[----:B------:R-:W-:Y:S02]  /*eb20*/  LOP3.LUT R107, R107, 0x44, RZ, 0xfc, !PT ;  /* 0x000000446b6b7812 */ /* 0x000fe400078efcff */
[----:B------:R-:W-:-:S03]  /*eb30*/  LOP3.LUT R20, R20, 0x46, RZ, 0xfc, !PT ;  /* 0x0000004614147812 */ /* 0x000fc600078efcff */
[----:B------:R-:W-:Y:S01]  /*eb40*/  IMAD R110, R107, UR16, RZ ;  /* 0x000000106b6e7c24 */ /* 0x000fe2000f8e02ff */
[----:B------:R-:W-:Y:S01]  /*eb50*/  SHF.R.U32.HI R107, RZ, 0x6, R61 ;  /* 0x00000006ff6b7819 */ /* 0x000fe2000001163d */
[----:B------:R-:W-:Y:S02]  /*eb60*/  IMAD R108, R20, UR16, RZ ;  /* 0x00000010146c7c24 */ /* 0x000fe4000f8e02ff */
[----:B------:R-:W2:Y:S01]  /*eb70*/  LDL.LU R20, [R1+0xcc] ;  /* 0x0000cc0001147983 */ /* 0x000ea20000300800 */
[----:B------:R-:W-:-:S03]  /*eb80*/  SGXT.U32 R107, R107, 0x1 ;  /* 0x000000016b6b781a */ /* 0x000fc60000000000 */
[----:B------:R-:W3:Y:S01]  /*eb90*/  LDL.LU R13, [R1+0xd0] ;  /* 0x0000d000010d7983 */ /* 0x000ee20000300800 */
[----:B------:R-:W-:-:S03]  /*eba0*/  LOP3.LUT R107, R107, 0x3e, RZ, 0xfc, !PT ;  /* 0x0000003e6b6b7812 */ /* 0x000fc600078efcff */
[----:B------:R-:W4:Y:S04]  /*ebb0*/  LDL.LU R95, [R1+0xd4] ;  /* 0x0000d400015f7983 */ /* 0x000f280000300800 */
[----:B------:R-:W4:Y:S04]  /*ebc0*/  LDL.LU R91, [R1+0xd8] ;  /* 0x0000d800015b7983 */ /* 0x000f280000300800 */
[----:B------:R-:W4:Y:S04]  /*ebd0*/  LDL.LU R93, [R1+0xdc] ;  /* 0x0000dc00015d7983 */ /* 0x000f280000300800 */
[----:B------:R-:W4:Y:S01]  /*ebe0*/  LDL.LU R115, [R1+0xe0] ;  /* 0x0000e00001737983 */ /* 0x000f220000300800 */
[----:B------:R-:W-:-:S03]  /*ebf0*/  IMAD R120, R107, UR16, RZ ;  /* 0x000000106b787c24 */ /* 0x000fc6000f8e02ff */
[----:B------:R-:W4:Y:S04]  /*ec00*/  LDL.LU R107, [R1+0xe4] ;  /* 0x0000e400016b7983 */ /* 0x000f280000300800 */
[----:B------:R-:W4:Y:S04]  /*ec10*/  LDL.LU R2, [R1+0xe8] ;  /* 0x0000e80001027983 */ /* 0x000f280000300800 */
[----:B------:R-:W4:Y:S01]  /*ec20*/  LDL.LU R52, [R1+0x1f4] ;  /* 0x0001f40001347983 */ /* 0x000f220000300800 */
[----:B------:R-:W-:-:S04]  /*ec30*/  SGXT.U32 R59, R59, 0x1 ;  /* 0x000000013b3b781a */ /* 0x000fc80000000000 */
[----:B------:R-:W-:-:S05]  /*ec40*/  LOP3.LUT R59, R59, 0x54, RZ, 0xfc, !PT ;  /* 0x000000543b3b7812 */ /* 0x000fca00078efcff */
[----:B------:R-:W-:Y:S01]  /*ec50*/  IMAD R94, R59, UR16, RZ ;  /* 0x000000103b5e7c24 */ /* 0x000fe2000f8e02ff */
[----:B------:R-:W-:-:S04]  /*ec60*/  SHF.R.U32.HI R59, RZ, 0x6, R106 ;  /* 0x00000006ff3b7819 */ /* 0x000fc8000001166a */
[----:B------:R-:W-:-:S04]  /*ec70*/  SGXT.U32 R59, R59, 0x1 ;  /* 0x000000013b3b781a */ /* 0x000fc80000000000 */
[----:B------:R-:W-:Y:S01]  /*ec80*/  LOP3.LUT R59, R59, 0x4e, RZ, 0xfc, !PT ;  /* 0x0000004e3b3b7812 */ /* 0x000fe200078efcff */
[----:B------:R-:W-:Y:S01]  /*ec90*/  IMAD R122, R128, UR16, RZ ;  /* 0x00000010807a7c24 */ /* 0x000fe2000f8e02ff */
[--C-:B------:R-:W-:Y:S02]  /*eca0*/  SHF.R.U32.HI R128, RZ, 0x6, R132.reuse ;  /* 0x00000006ff807819 */ /* 0x100fe40000011684 */
[----:B------:R-:W-:Y:S01]  /*ecb0*/  SHF.R.U32.HI R130, RZ, 0x6, R132 ;  /* 0x00000006ff827819 */ /* 0x000fe20000011684 */
[----:B------:R-:W-:Y:S01]  /*ecc0*/  IMAD R100, R59, UR16, RZ ;  /* 0x000000103b647c24 */ /* 0x000fe2000f8e02ff */
[----:B------:R-:W-:Y:S02]  /*ecd0*/  SHF.R.U32.HI R59, RZ, 0x6, R106 ;  /* 0x00000006ff3b7819 */ /* 0x000fe4000001166a */
[----:B------:R-:W-:Y:S02]  /*ece0*/  SHF.R.U32.HI R132, RZ, 0x6, R132 ;  /* 0x00000006ff847819 */ /* 0x000fe40000011684 */
[----:B------:R-:W-:-:S02]  /*ecf0*/  SHF.R.U32.HI R106, RZ, 0x6, R106 ;  /* 0x00000006ff6a7819 */ /* 0x000fc4000001166a */
[----:B------:R-:W-:Y:S02]  /*ed00*/  SGXT.U32 R132, R132, 0x1 ;  /* 0x000000018484781a */ /* 0x000fe40000000000 */
[----:B------:R-:W-:Y:S02]  /*ed10*/  SGXT.U32 R106, R106, 0x1 ;  /* 0x000000016a6a781a */ /* 0x000fe40000000000 */
[----:B------:R-:W-:Y:S01]  /*ed20*/  SGXT.U32 R59, R59, 0x1 ;  /* 0x000000013b3b781a */ /* 0x000fe20000000000 */
[----:B------:R-:W-:Y:S01]  /*ed30*/  IMAD R133, R133, UR16, RZ ;  /* 0x0000001085857c24 */ /* 0x000fe2000f8e02ff */
[----:B------:R-:W-:Y:S02]  /*ed40*/  LOP3.LUT R132, R132, 0x30, RZ, 0xfc, !PT ;  /* 0x0000003084847812 */ /* 0x000fe400078efcff */
[----:B------:R-:W-:Y:S02]  /*ed50*/  LOP3.LUT R106, R106, 0x4c, RZ, 0xfc, !PT ;  /* 0x0000004c6a6a7812 */ /* 0x000fe400078efcff */
[----:B------:R-:W-:Y:S01]  /*ed60*/  LOP3.LUT R59, R59, 0x48, RZ, 0xfc, !PT ;  /* 0x000000483b3b7812 */ /* 0x000fe200078efcff */
[----:B------:R-:W-:Y:S01]  /*ed70*/  IMAD R28, R132, UR16, RZ ;  /* 0x00000010841c7c24 */ /* 0x000fe2000f8e02ff */
[----:B------:R-:W-:Y:S01]  /*ed80*/  SHF.R.S32.HI R60, RZ, 0x1f, R21 ;  /* 0x0000001fff3c7819 */ /* 0x000fe20000011415 */
[----:B------:R-:W-:Y:S01]  /*ed90*/  IMAD R102, R106, UR16, RZ ;  /* 0x000000106a667c24 */ /* 0x000fe2000f8e02ff */
[----:B------:R-:W-:Y:S01]  /*eda0*/  IADD3 R132, P6, PT, R21, R133, RZ ;  /* 0x0000008515847210 */ /* 0x000fe20007fde0ff */
[----:B------:R-:W-:Y:S01]  /*edb0*/  IMAD R106, R59, UR16, RZ ;  /* 0x000000103b6a7c24 */ /* 0x000fe2000f8e02ff */
[----:B------:R-:W-:-:S02]  /*edc0*/  SHF.R.U32.HI R59, RZ, 0x6, R61 ;  /* 0x00000006ff3b7819 */ /* 0x000fc4000001163d */
[-C--:B------:R-:W-:Y:S02]  /*edd0*/  LEA.HI.X.SX32 R133, R133, R60.reuse, 0x1, P6 ;  /* 0x0000003c85857211 */ /* 0x080fe400030f0eff */
[----:B------:R-:W-:Y:S02]  /*ede0*/  IADD3 R29, P6, PT, R21, R125, RZ ;  /* 0x0000007d151d7210 */ /* 0x000fe40007fde0ff */
[----:B------:R-:W-:Y:S02]  /*edf0*/  SGXT.U32 R59, R59, 0x1 ;  /* 0x000000013b3b781a */ /* 0x000fe40000000000 */
[----:B------:R-:W-:Y:S02]  /*ee00*/  LEA.HI.X.SX32 R125, R125, R60, 0x1, P6 ;  /* 0x0000003c7d7d7211 */ /* 0x000fe400030f0eff */
[----:B------:R-:W-:Y:S02]  /*ee10*/  LOP3.LUT R59, R59, 0x42, RZ, 0xfc, !PT ;  /* 0x000000423b3b7812 */ /* 0x000fe400078efcff */
[----:B------:R-:W-:Y:S01]  /*ee20*/  IADD3 R35, P6, PT, R21, R66, RZ ;  /* 0x0000004215237210 */ /* 0x000fe20007fde0ff */
[----:B------:R-:W-:-:S02]  /*ee30*/  IMAD R135, R135, UR16, RZ ;  /* 0x0000001087877c24 */ /* 0x000fc4000f8e02ff */
[----:B------:R-:W-:Y:S01]  /*ee40*/  IMAD R112, R59, UR16, RZ ;  /* 0x000000103b707c24 */ /* 0x000fe2000f8e02ff */
[----:B------:R-:W-:Y:S02]  /*ee50*/  LEA.HI.X.SX32 R66, R66, R60, 0x1, P6 ;  /* 0x0000003c42427211 */ /* 0x000fe400030f0eff */
[----:B------:R-:W-:Y:S02]  /*ee60*/  IADD3 R41, P6, PT, R21, R72, RZ ;  /* 0x0000004815297210 */ /* 0x000fe40007fde0ff */
[----:B------:R-:W-:Y:S02]  /*ee70*/  SHF.R.U32.HI R59, RZ, 0x6, R61 ;  /* 0x00000006ff3b7819 */ /* 0x000fe4000001163d */
[----:B------:R-:W-:Y:S02]  /*ee80*/  SGXT.U32 R128, R128, 0x1 ;  /* 0x000000018080781a */ /* 0x000fe40000000000 */
[----:B------:R-:W-:Y:S02]  /*ee90*/  SGXT.U32 R130, R130, 0x1 ;  /* 0x000000018282781a */ /* 0x000fe40000000000 */
[----:B------:R-:W-:Y:S01]  /*eea0*/  LEA.HI.X.SX32 R72, R72, R60, 0x1, P6 ;  /* 0x0000003c48487211 */ /* 0x000fe200030f0eff */
[----:B------:R-:W-:Y:S01]  /*eeb0*/  IMAD R114, R134, UR16, RZ ;  /* 0x0000001086727c24 */ /* 0x000fe2000f8e02ff */
[----:B------:R-:W-:-:S02]  /*eec0*/  SGXT.U32 R59, R59, 0x1 ;  /* 0x000000013b3b781a */ /* 0x000fc40000000000 */
[----:B------:R-:W-:Y:S01]  /*eed0*/  IADD3 R47, P6, PT, R21, R78, RZ ;  /* 0x0000004e152f7210 */ /* 0x000fe20007fde0ff */
[----:B------:R-:W-:Y:S01]  /*eee0*/  IMAD R129, R129, UR16, RZ ;  /* 0x0000001081817c24 */ /* 0x000fe2000f8e02ff */
[----:B------:R-:W-:Y:S02]  /*eef0*/  LOP3.LUT R128, R128, 0x2c, RZ, 0xfc, !PT ;  /* 0x0000002c80807812 */ /* 0x000fe400078efcff */
[----:B------:R-:W-:Y:S01]  /*ef00*/  IADD3 R134, P4, PT, R21, R135, RZ ;  /* 0x0000008715867210 */ /* 0x000fe20007f9e0ff */
[----:B------:R-:W-:Y:S01]  /*ef10*/  IMAD R131, R131, UR16, RZ ;  /* 0x0000001083837c24 */ /* 0x000fe2000f8e02ff */
[----:B------:R-:W-:Y:S02]  /*ef20*/  LOP3.LUT R130, R130, 0x2e, RZ, 0xfc, !PT ;  /* 0x0000002e82827812 */ /* 0x000fe400078efcff */
[----:B------:R-:W-:Y:S02]  /*ef30*/  LOP3.LUT R59, R59, 0x3a, RZ, 0xfc, !PT ;  /* 0x0000003a3b3b7812 */ /* 0x000fe400078efcff */
[----:B------:R-:W-:Y:S01]  /*ef40*/  LEA.HI.X.SX32 R78, R78, R60, 0x1, P6 ;  /* 0x0000003c4e4e7211 */ /* 0x000fe200030f0eff */
[----:B------:R-:W-:Y:S01]  /*ef50*/  IMAD R25, R128, UR16, RZ ;  /* 0x0000001080197c24 */ /* 0x000fe2000f8e02ff */
[----:B------:R-:W-:-:S02]  /*ef60*/  IADD3 R53, P6, PT, R21, R84, RZ ;  /* 0x0000005415357210 */ /* 0x000fc40007fde0ff */
[-C--:B------:R-:W-:Y:S01]  /*ef70*/  LEA.HI.X.SX32 R135, R135, R60.reuse, 0x1, P4 ;  /* 0x0000003c87877211 */ /* 0x080fe200020f0eff */
[----:B------:R-:W-:Y:S01]  /*ef80*/  IMAD R26, R130, UR16, RZ ;  /* 0x00000010821a7c24 */ /* 0x000fe2000f8e02ff */
[----:B------:R-:W-:Y:S01]  /*ef90*/  IADD3 R128, P4, PT, R21, R129, RZ ;  /* 0x0000008115807210 */ /* 0x000fe20007f9e0ff */
[----:B------:R-:W-:Y:S01]  /*efa0*/  IMAD R5, R59, UR16, RZ ;  /* 0x000000103b057c24 */ /* 0x000fe2000f8e02ff */
[C---:B------:R-:W-:Y:S02]  /*efb0*/  IADD3 R130, P5, PT, R21.reuse, R131, RZ ;  /* 0x0000008315827210 */ /* 0x040fe40007fbe0ff */
[----:B------:R-:W-:Y:S02]  /*efc0*/  LEA.HI.X.SX32 R84, R84, R60, 0x1, P6 ;  /* 0x0000003c54547211 */ /* 0x000fe400030f0eff */
[----:B------:R-:W-:Y:S02]  /*efd0*/  IADD3 R59, P6, PT, R21, R90, RZ ;  /* 0x0000005a153b7210 */ /* 0x000fe40007fde0ff */
[----:B------:R-:W-:-:S02]  /*efe0*/  LEA.HI.X.SX32 R129, R129, R60, 0x1, P4 ;  /* 0x0000003c81817211 */ /* 0x000fc400020f0eff */
[----:B------:R-:W-:Y:S02]  /*eff0*/  SHF.R.U32.HI R61, RZ, 0x6, R61 ;  /* 0x00000006ff3d7819 */ /* 0x000fe4000001163d */
[----:B------:R-:W-:Y:S02]  /*f000*/  IADD3 R33, P4, PT, R21, R64, RZ ;  /* 0x0000004015217210 */ /* 0x000fe40007f9e0ff */
[----:B------:R-:W-:Y:S02]  /*f010*/  LEA.HI.X.SX32 R131, R131, R60, 0x1, P5 ;  /* 0x0000003c83837211 */ /* 0x000fe400028f0eff */
[C---:B------:R-:W-:Y:S02]  /*f020*/  IADD3 R31, P5, PT, R21.reuse, R62, RZ ;  /* 0x0000003e151f7210 */ /* 0x040fe40007fbe0ff */
[----:B------:R-:W-:Y:S02]  /*f030*/  LEA.HI.X.SX32 R90, R90, R60, 0x1, P6 ;  /* 0x0000003c5a5a7211 */ /* 0x000fe400030f0eff */
[----:B------:R-:W-:-:S02]  /*f040*/  IADD3 R65, P6, PT, R21, R96, RZ ;  /* 0x0000006015417210 */ /* 0x000fc40007fde0ff */
[----:B------:R-:W-:Y:S02]  /*f050*/  SGXT.U32 R61, R61, 0x1 ;  /* 0x000000013d3d781a */ /* 0x000fe40000000000 */
[----:B------:R-:W-:Y:S02]  /*f060*/  LEA.HI.X.SX32 R64, R64, R60, 0x1, P4 ;  /* 0x0000003c40407211 */ /* 0x000fe400020f0eff */
[C---:B------:R-:W-:Y:S02]  /*f070*/  IADD3 R39, P4, PT, R21.reuse, R70, RZ ;  /* 0x0000004615277210 */ /* 0x040fe40007f9e0ff */
[----:B------:R-:W-:Y:S02]  /*f080*/  LEA.HI.X.SX32 R62, R62, R60, 0x1, P5 ;  /* 0x0000003c3e3e7211 */ /* 0x000fe400028f0eff */
[----:B------:R-:W-:Y:S02]  /*f090*/  IADD3 R37, P5, PT, R21, R68, RZ ;  /* 0x0000004415257210 */ /* 0x000fe40007fbe0ff */
[----:B------:R-:W-:-:S02]  /*f0a0*/  LEA.HI.X.SX32 R96, R96, R60, 0x1, P6 ;  /* 0x0000003c60607211 */ /* 0x000fc400030f0eff */
[----:B------:R-:W-:Y:S02]  /*f0b0*/  LOP3.LUT R61, R61, 0x40, RZ, 0xfc, !PT ;  /* 0x000000403d3d7812 */ /* 0x000fe400078efcff */
[C---:B------:R-:W-:Y:S02]  /*f0c0*/  IADD3 R71, P6, PT, R21.reuse, R102, RZ ;  /* 0x0000006615477210 */ /* 0x040fe40007fde0ff */
[----:B------:R-:W-:Y:S02]  /*f0d0*/  LEA.HI.X.SX32 R70, R70, R60, 0x1, P4 ;  /* 0x0000003c46467211 */ /* 0x000fe400020f0eff */
[----:B------:R-:W-:Y:S02]  /*f0e0*/  IADD3 R45, P4, PT, R21, R76, RZ ;  /* 0x0000004c152d7210 */ /* 0x000fe40007f9e0ff */
[----:B------:R-:W-:Y:S01]  /*f0f0*/  LEA.HI.X.SX32 R68, R68, R60, 0x1, P5 ;  /* 0x0000003c44447211 */ /* 0x000fe200028f0eff */
[----:B------:R-:W-:Y:S01]  /*f100*/  IMAD R116, R61, UR16, RZ ;  /* 0x000000103d747c24 */ /* 0x000fe2000f8e02ff */
[----:B------:R-:W-:-:S02]  /*f110*/  IADD3 R43, P5, PT, R21, R74, RZ ;  /* 0x0000004a152b7210 */ /* 0x000fc40007fbe0ff */
[----:B------:R-:W-:Y:S02]  /*f120*/  LEA.HI.X.SX32 R102, R102, R60, 0x1, P6 ;  /* 0x0000003c66667211 */ /* 0x000fe400030f0eff */
[C---:B------:R-:W-:Y:S02]  /*f130*/  IADD3 R77, P6, PT, R21.reuse, R108, RZ ;  /* 0x0000006c154d7210 */ /* 0x040fe40007fde0ff */
[----:B------:R-:W-:Y:S02]  /*f140*/  LEA.HI.X.SX32 R76, R76, R60, 0x1, P4 ;  /* 0x0000003c4c4c7211 */ /* 0x000fe400020f0eff */
[C---:B------:R-:W-:Y:S02]  /*f150*/  IADD3 R51, P4, PT, R21.reuse, R82, RZ ;  /* 0x0000005215337210 */ /* 0x040fe40007f9e0ff */
[----:B------:R-:W-:Y:S02]  /*f160*/  LEA.HI.X.SX32 R74, R74, R60, 0x1, P5 ;  /* 0x0000003c4a4a7211 */ /* 0x000fe400028f0eff */
[----:B------:R-:W-:-:S02]  /*f170*/  IADD3 R49, P5, PT, R21, R80, RZ ;  /* 0x0000005015317210 */ /* 0x000fc40007fbe0ff */
[----:B------:R-:W-:Y:S02]  /*f180*/  LEA.HI.X.SX32 R108, R108, R60, 0x1, P6 ;  /* 0x0000003c6c6c7211 */ /* 0x000fe400030f0eff */
[C---:B------:R-:W-:Y:S02]  /*f190*/  IADD3 R83, P6, PT, R21.reuse, R116, RZ ;  /* 0x0000007415537210 */ /* 0x040fe40007fde0ff */
[----:B------:R-:W-:Y:S02]  /*f1a0*/  LEA.HI.X.SX32 R82, R82, R60, 0x1, P4 ;  /* 0x0000003c52527211 */ /* 0x000fe400020f0eff */
[C---:B------:R-:W-:Y:S02]  /*f1b0*/  IADD3 R57, P4, PT, R21.reuse, R88, RZ ;  /* 0x0000005815397210 */ /* 0x040fe40007f9e0ff */
[----:B------:R-:W-:Y:S02]  /*f1c0*/  LEA.HI.X.SX32 R80, R80, R60, 0x1, P5 ;  /* 0x0000003c50507211 */ /* 0x000fe400028f0eff */
[----:B------:R-:W-:-:S02]  /*f1d0*/  IADD3 R55, P5, PT, R21, R86, RZ ;  /* 0x0000005615377210 */ /* 0x000fc40007fbe0ff */
[-C--:B------:R-:W-:Y:S02]  /*f1e0*/  LEA.HI.X.SX32 R116, R116, R60.reuse, 0x1, P6 ;  /* 0x0000003c74747211 */ /* 0x080fe400030f0eff */
[C---:B------:R-:W-:Y:S02]  /*f1f0*/  IADD3 R89, P6, PT, R21.reuse, R5, RZ ;  /* 0x0000000515597210 */ /* 0x040fe40007fde0ff */
[C---:B------:R-:W-:Y:S02]  /*f200*/  IADD3 R6, P3, PT, R21.reuse, R123, RZ ;  /* 0x0000007b15067210 */ /* 0x040fe40007f7e0ff */
[----:B------:R-:W-:Y:S02]  /*f210*/  LEA.HI.X.SX32 R88, R88, R60, 0x1, P4 ;  /* 0x0000003c58587211 */ /* 0x000fe400020f0eff */
[----:B------:R-:W-:Y:S02]  /*f220*/  IADD3 R63, P4, PT, R21, R94, RZ ;  /* 0x0000005e153f7210 */ /* 0x000fe40007f9e0ff */
[----:B------:R-:W-:-:S02]  /*f230*/  LEA.HI.X.SX32 R86, R86, R60, 0x1, P5 ;  /* 0x0000003c56567211 */ /* 0x000fc400028f0eff */
[----:B------:R-:W-:Y:S02]  /*f240*/  IADD3 R61, P5, PT, R21, R92, RZ ;  /* 0x0000005c153d7210 */ /* 0x000fe40007fbe0ff */
[-C--:B------:R-:W-:Y:S02]  /*f250*/  LEA.HI.X.SX32 R252, R5, R60.reuse, 0x1, P6 ;  /* 0x0000003c05fc7211 */ /* 0x080fe400030f0eff */
[-C--:B------:R-:W-:Y:S02]  /*f260*/  LEA.HI.X.SX32 R5, R123, R60.reuse, 0x1, P3 ;  /* 0x0000003c7b057211 */ /* 0x080fe400018f0eff */
[----:B------:R-:W-:Y:S01]  /*f270*/  LEA.HI.X.SX32 R94, R94, R60, 0x1, P4 ;  /* 0x0000003c5e5e7211 */ /* 0x000fe200020f0eff */
[----:B------:R-:W1:Y:S01]  /*f280*/  S2R R123, SR_TID.X ;  /* 0x00000000007b7919 */ /* 0x000e620000002100 */
[----:B------:R-:W-:Y:S02]  /*f290*/  IADD3 R69, P4, PT, R21, R100, RZ ;  /* 0x0000006415457210 */ /* 0x000fe40007f9e0ff */
[----:B------:R-:W-:-:S02]  /*f2a0*/  LEA.HI.X.SX32 R92, R92, R60, 0x1, P5 ;  /* 0x0000003c5c5c7211 */ /* 0x000fc400028f0eff */
[C---:B------:R-:W-:Y:S02]  /*f2b0*/  IADD3 R67, P5, PT, R21.reuse, R98, RZ ;  /* 0x0000006215437210 */ /* 0x040fe40007fbe0ff */
[----:B------:R-:W-:Y:S02]  /*f2c0*/  LEA.HI.X.SX32 R100, R100, R60, 0x1, P4 ;  /* 0x0000003c64647211 */ /* 0x000fe400020f0eff */
[C---:B------:R-:W-:Y:S02]  /*f2d0*/  IADD3 R75, P4, PT, R21.reuse, R106, RZ ;  /* 0x0000006a154b7210 */ /* 0x040fe40007f9e0ff */
[----:B------:R-:W-:Y:S02]  /*f2e0*/  LEA.HI.X.SX32 R98, R98, R60, 0x1, P5 ;  /* 0x0000003c62627211 */ /* 0x000fe400028f0eff */
[----:B------:R-:W-:Y:S01]  /*f2f0*/  IADD3 R73, P5, PT, R21, R104, RZ ;  /* 0x0000006815497210 */ /* 0x000fe20007fbe0ff */
[----:B------:R-:W-:Y:S01]  /*f300*/  IMAD R127, R127, UR16, RZ ;  /* 0x000000107f7f7c24 */ /* 0x000fe2000f8e02ff */
[----:B------:R-:W-:-:S02]  /*f310*/  LEA.HI.X.SX32 R106, R106, R60, 0x1, P4 ;  /* 0x0000003c6a6a7211 */ /* 0x000fc400020f0eff */
[C---:B------:R-:W-:Y:S02]  /*f320*/  IADD3 R81, P4, PT, R21.reuse, R112, RZ ;  /* 0x0000007015517210 */ /* 0x040fe40007f9e0ff */
[----:B------:R-:W-:Y:S02]  /*f330*/  LEA.HI.X.SX32 R104, R104, R60, 0x1, P5 ;  /* 0x0000003c68687211 */ /* 0x000fe400028f0eff */
[C---:B------:R-:W-:Y:S01]  /*f340*/  IADD3 R79, P5, PT, R21.reuse, R110, RZ ;  /* 0x0000006e154f7210 */ /* 0x040fe20007fbe0ff */
[----:B------:R-:W2:Y:S01]  /*f350*/  S2R R119, SR_TID.X ;  /* 0x0000000000777919 */ /* 0x000ea20000002100 */
[-C--:B------:R-:W-:Y:S02]  /*f360*/  LEA.HI.X.SX32 R112, R112, R60.reuse, 0x1, P4 ;  /* 0x0000003c70707211 */ /* 0x080fe400020f0eff */
[----:B------:R-:W-:Y:S02]  /*f370*/  IADD3 R87, P4, PT, R21, R127, RZ ;  /* 0x0000007f15577210 */ /* 0x000fe40007f9e0ff */
[----:B------:R-:W-:-:S02]  /*f380*/  LEA.HI.X.SX32 R110, R110, R60, 0x1, P5 ;  /* 0x0000003c6e6e7211 */ /* 0x000fc400028f0eff */
[----:B------:R-:W-:Y:S02]  /*f390*/  IADD3 R85, P5, PT, R21, R120, RZ ;  /* 0x0000007815557210 */ /* 0x000fe40007fbe0ff */
[-C--:B------:R-:W-:Y:S02]  /*f3a0*/  LEA.HI.X.SX32 R127, R127, R60.reuse, 0x1, P4 ;  /* 0x0000003c7f7f7211 */ /* 0x080fe400020f0eff */
[C---:B------:R-:W-:Y:S02]  /*f3b0*/  IADD3 R10, P4, PT, R21.reuse, R97, RZ ;  /* 0x00000061150a7210 */ /* 0x040fe40007f9e0ff */
[-C--:B------:R-:W-:Y:S02]  /*f3c0*/  LEA.HI.X.SX32 R120, R120, R60.reuse, 0x1, P5 ;  /* 0x0000003c78787211 */ /* 0x080fe400028f0eff */
[----:B------:R-:W-:Y:S02]  /*f3d0*/  IADD3 R8, P5, PT, R21, R121, RZ ;  /* 0x0000007915087210 */ /* 0x000fe40007fbe0ff */
[----:B------:R-:W-:-:S02]  /*f3e0*/  LEA.HI.X.SX32 R9, R97, R60, 0x1, P4 ;  /* 0x0000003c61097211 */ /* 0x000fc400020f0eff */
[----:B------:R-:W-:Y:S01]  /*f3f0*/  LEA.HI.X.SX32 R7, R121, R60, 0x1, P5 ;  /* 0x0000003c79077211 */ /* 0x000fe200028f0eff */
[----:B------:R-:W-:Y:S01]  /*f400*/  IMAD R238, R238, UR16, RZ ;  /* 0x00000010eeee7c24 */ /* 0x000fe2000f8e02ff */
[----:B-1----:R-:W-:-:S04]  /*f410*/  SHF.R.U32.HI R121, RZ, 0x6, R123 ;  /* 0x00000006ff797819 */ /* 0x002fc8000001167b */
[----:B------:R-:W-:-:S04]  /*f420*/  SGXT.U32 R121, R121, 0x1 ;  /* 0x000000017979781a */ /* 0x000fc80000000000 */
[----:B------:R-:W-:Y:S02]  /*f430*/  LOP3.LUT R121, R121, 0x26, RZ, 0xfc, !PT ;  /* 0x0000002679797812 */ /* 0x000fe400078efcff */
[C---:B--2---:R-:W-:Y:S02]  /*f440*/  IADD3 R12, P6, PT, R21.reuse, R20, RZ ;  /* 0x00000014150c7210 */ /* 0x044fe40007fde0ff */
[----:B---3--:R-:W-:-:S04]  /*f450*/  IADD3 R14, P3, PT, R21, R13, RZ ;  /* 0x0000000d150e7210 */ /* 0x008fc80007f7e0ff */
[-C--:B------:R-:W-:Y:S02]  /*f460*/  LEA.HI.X.SX32 R13, R13, R60.reuse, 0x1, P3 ;  /* 0x0000003c0d0d7211 */ /* 0x080fe400018f0eff */
[C---:B----4-:R-:W-:Y:S02]  /*f470*/  IADD3 R16, P5, PT, R21.reuse, R95, RZ ;  /* 0x0000005f15107210 */ /* 0x050fe40007fbe0ff */
[----:B------:R-:W-:Y:S02]  /*f480*/  IADD3 R18, P4, PT, R21, R91, RZ ;  /* 0x0000005b15127210 */ /* 0x000fe40007f9e0ff */
[-C--:B------:R-:W-:Y:S02]  /*f490*/  LEA.HI.X.SX32 R11, R20, R60.reuse, 0x1, P6 ;  /* 0x0000003c140b7211 */ /* 0x080fe400030f0eff */
[----:B------:R-:W-:Y:S02]  /*f4a0*/  LEA.HI.X.SX32 R17, R91, R60, 0x1, P4 ;  /* 0x0000003c5b117211 */ /* 0x000fe400020f0eff */
[----:B------:R-:W-:-:S02]  /*f4b0*/  IADD3 R22, P3, PT, R21, R115, RZ ;  /* 0x0000007315167210 */ /* 0x000fc40007f7e0ff */
[C---:B------:R-:W-:Y:S02]  /*f4c0*/  IADD3 R20, P6, PT, R21.reuse, R93, RZ ;  /* 0x0000005d15147210 */ /* 0x040fe40007fde0ff */
[----:B------:R-:W-:Y:S02]  /*f4d0*/  IADD3 R91, P4, PT, R21, R114, RZ ;  /* 0x00000072155b7210 */ /* 0x000fe40007f9e0ff */
[-C--:B------:R-:W-:Y:S02]  /*f4e0*/  LEA.HI.X.SX32 R27, R115, R60.reuse, 0x1, P3 ;  /* 0x0000003c731b7211 */ /* 0x080fe400018f0eff */
[----:B------:R-:W-:Y:S02]  /*f4f0*/  LEA.HI.X.SX32 R15, R95, R60, 0x1, P5 ;  /* 0x0000003c5f0f7211 */ /* 0x000fe400028f0eff */
[----:B------:R-:W-:Y:S02]  /*f500*/  SHF.R.U32.HI R115, RZ, 0x6, R123 ;  /* 0x00000006ff737819 */ /* 0x000fe4000001167b */
[----:B------:R-:W-:-:S02]  /*f510*/  IADD3 R24, P5, PT, R21, R107, RZ ;  /* 0x0000006b15187210 */ /* 0x000fc40007fbe0ff */
[----:B------:R-:W-:Y:S02]  /*f520*/  SHF.R.U32.HI R123, RZ, 0x6, R123 ;  /* 0x00000006ff7b7819 */ /* 0x000fe4000001167b */
[-C--:B------:R-:W-:Y:S02]  /*f530*/  LEA.HI.X.SX32 R19, R93, R60.reuse, 0x1, P6 ;  /* 0x0000003c5d137211 */ /* 0x080fe400030f0eff */
[----:B------:R-:W-:Y:S02]  /*f540*/  LEA.HI.X.SX32 R114, R114, R60, 0x1, P4 ;  /* 0x0000003c72727211 */ /* 0x000fe400020f0eff */
[C---:B------:R-:W-:Y:S02]  /*f550*/  IADD3 R93, P6, PT, R21.reuse, R118, RZ ;  /* 0x00000076155d7210 */ /* 0x040fe40007fde0ff */
[C---:B------:R-:W-:Y:S02]  /*f560*/  IADD3 R95, P3, PT, R21.reuse, R122, RZ ;  /* 0x0000007a155f7210 */ /* 0x040fe40007f7e0ff */
[----:B------:R-:W-:-:S02]  /*f570*/  IADD3 R97, P4, PT, R21, R238, RZ ;  /* 0x000000ee15617210 */ /* 0x000fc40007f9e0ff */
[-C--:B------:R-:W-:Y:S02]  /*f580*/  LEA.HI.X.SX32 R23, R107, R60.reuse, 0x1, P5 ;  /* 0x0000003c6b177211 */ /* 0x080fe400028f0eff */
[----:B------:R-:W-:Y:S01]  /*f590*/  SGXT.U32 R115, R115, 0x1 ;  /* 0x000000017373781a */ /* 0x000fe20000000000 */
[----:B------:R-:W1:Y:S01]  /*f5a0*/  S2R R107, SR_TID.X ;  /* 0x00000000006b7919 */ /* 0x000e620000002100 */
[----:B------:R-:W-:Y:S02]  /*f5b0*/  SGXT.U32 R123, R123, 0x1 ;  /* 0x000000017b7b781a */ /* 0x000fe40000000000 */
[-C--:B------:R-:W-:Y:S02]  /*f5c0*/  LEA.HI.X.SX32 R118, R118, R60.reuse, 0x1, P6 ;  /* 0x0000003c76767211 */ /* 0x080fe400030f0eff */
[-C--:B------:R-:W-:Y:S02]  /*f5d0*/  LEA.HI.X.SX32 R122, R122, R60.reuse, 0x1, P3 ;  /* 0x0000003c7a7a7211 */ /* 0x080fe400018f0eff */
[----:B------:R-:W-:-:S02]  /*f5e0*/  LEA.HI.X.SX32 R238, R238, R60, 0x1, P4 ;  /* 0x0000003ceeee7211 */ /* 0x000fc400020f0eff */
[C---:B------:R-:W-:Y:S02]  /*f5f0*/  IADD3 R99, P6, PT, R21.reuse, R28, RZ ;  /* 0x0000001c15637210 */ /* 0x040fe40007fde0ff */
[C---:B------:R-:W-:Y:S02]  /*f600*/  IADD3 R101, P3, PT, R21.reuse, R26, RZ ;  /* 0x0000001a15657210 */ /* 0x040fe40007f7e0ff */
[----:B------:R-:W-:Y:S02]  /*f610*/  IADD3 R103, P4, PT, R21, R25, RZ ;  /* 0x0000001915677210 */ /* 0x000fe40007f9e0ff */
[----:B------:R-:W-:Y:S02]  /*f620*/  LOP3.LUT R123, R123, 0x28, RZ, 0xfc, !PT ;  /* 0x000000287b7b7812 */ /* 0x000fe400078efcff */
[----:B------:R-:W-:Y:S02]  /*f630*/  LOP3.LUT R115, R115, 0x24, RZ, 0xfc, !PT ;  /* 0x0000002473737812 */ /* 0x000fe400078efcff */
[-C--:B------:R-:W-:Y:S01]  /*f640*/  LEA.HI.X.SX32 R232, R28, R60.reuse, 0x1, P6 ;  /* 0x0000003c1ce87211 */ /* 0x080fe200030f0eff */
[----:B------:R-:W-:Y:S01]  /*f650*/  IMAD R28, R123, UR16, RZ ;  /* 0x000000107b1c7c24 */ /* 0x000fe2000f8e02ff */
[-C--:B------:R-:W-:Y:S01]  /*f660*/  LEA.HI.X.SX32 R3, R26, R60.reuse, 0x1, P3 ;  /* 0x0000003c1a037211 */ /* 0x080fe200018f0eff */
[----:B------:R-:W-:Y:S01]  /*f670*/  IMAD R26, R121, UR16, RZ ;  /* 0x00000010791a7c24 */ /* 0x000fe2000f8e02ff */
[----:B------:R-:W-:Y:S01]  /*f680*/  LEA.HI.X.SX32 R0, R25, R60, 0x1, P4 ;  /* 0x0000003c19007211 */ /* 0x000fe200020f0eff */
[----:B------:R-:W-:Y:S01]  /*f690*/  IMAD R25, R115, UR16, RZ ;  /* 0x0000001073197c24 */ /* 0x000fe2000f8e02ff */
[----:B------:R-:W-:-:S02]  /*f6a0*/  SHF.R.U32.HI R115, RZ, 0x6, R119 ;  /* 0x00000006ff737819 */ /* 0x000fc40000011677 */
[--C-:B------:R-:W-:Y:S02]  /*f6b0*/  SHF.R.U32.HI R121, RZ, 0x6, R119.reuse ;  /* 0x00000006ff797819 */ /* 0x100fe40000011677 */
[--C-:B------:R-:W-:Y:S02]  /*f6c0*/  SHF.R.U32.HI R123, RZ, 0x6, R119.reuse ;  /* 0x00000006ff7b7819 */ /* 0x100fe40000011677 */
[----:B------:R-:W-:Y:S02]  /*f6d0*/  SHF.R.U32.HI R119, RZ, 0x6, R119 ;  /* 0x00000006ff777819 */ /* 0x000fe40000011677 */
[----:B------:R-:W-:Y:S02]  /*f6e0*/  SGXT.U32 R121, R121, 0x1 ;  /* 0x000000017979781a */ /* 0x000fe40000000000 */
[----:B------:R-:W-:Y:S02]  /*f6f0*/  SGXT.U32 R119, R119, 0x1 ;  /* 0x000000017777781a */ /* 0x000fe40000000000 */
[----:B------:R-:W-:-:S02]  /*f700*/  IADD3 R109, P4, PT, R21, R26, RZ ;  /* 0x0000001a156d7210 */ /* 0x000fc40007f9e0ff */
[----:B------:R-:W-:Y:S02]  /*f710*/  LOP3.LUT R119, R119, 0x22, RZ, 0xfc, !PT ;  /* 0x0000002277777812 */ /* 0x000fe400078efcff */
[----:B------:R-:W-:Y:S01]  /*f720*/  LOP3.LUT R121, R121, 0x1e, RZ, 0xfc, !PT ;  /* 0x0000001e79797812 */ /* 0x000fe200078efcff */
[----:B------:R2:W-:Y:S02]  /*f730*/  STL [R1+0x38], R3 ;  /* 0x0000380301007387 */ /* 0x0005e40000100800 */
[----:B--2---:R-:W-:Y:S01]  /*f740*/  LEA.HI.X.SX32 R3, R26, R60, 0x1, P4 ;  /* 0x0000003c1a037211 */ /* 0x004fe200020f0eff */
[----:B------:R-:W-:Y:S02]  /*f750*/  IMAD R26, R119, UR16, RZ ;  /* 0x00000010771a7c24 */ /* 0x000fe4000f8e02ff */
[----:B------:R-:W-:Y:S02]  /*f760*/  IMAD R119, R121, UR16, RZ ;  /* 0x0000001079777c24 */ /* 0x000fe4000f8e02ff */
[----:B------:R-:W2:Y:S01]  /*f770*/  S2R R121, SR_TID.X ;  /* 0x0000000000797919 */ /* 0x000ea20000002100 */
[----:B-1----:R-:W-:-:S04]  /*f780*/  SHF.R.U32.HI R107, RZ, 0x6, R107 ;  /* 0x00000006ff6b7819 */ /* 0x002fc8000001166b */
[----:B------:R-:W-:-:S04]  /*f790*/  SGXT.U32 R107, R107, 0x1 ;  /* 0x000000016b6b781a */ /* 0x000fc80000000000 */
[----:B------:R-:W-:-:S05]  /*f7a0*/  LOP3.LUT R107, R107, 0x2a, RZ, 0xfc, !PT ;  /* 0x0000002a6b6b7812 */ /* 0x000fca00078efcff */
[----:B------:R-:W-:Y:S01]  /*f7b0*/  IMAD R107, R107, UR16, RZ ;  /* 0x000000106b6b7c24 */ /* 0x000fe2000f8e02ff */
[----:B------:R1:W-:Y:S04]  /*f7c0*/  STL [R1+0x3c], R0 ;  /* 0x00003c0001007387 */ /* 0x0003e80000100800 */
[----:B------:R-:W-:Y:S02]  /*f7d0*/  IADD3 R105, P3, PT, R21, R107, RZ ;  /* 0x0000006b15697210 */ /* 0x000fe40007f7e0ff */
[----:B------:R-:W-:Y:S02]  /*f7e0*/  SGXT.U32 R123, R123, 0x1 ;  /* 0x000000017b7b781a */ /* 0x000fe40000000000 */
[----:B------:R-:W-:Y:S02]  /*f7f0*/  SGXT.U32 R115, R115, 0x1 ;  /* 0x000000017373781a */ /* 0x000fe40000000000 */
[----:B-1----:R-:W-:-:S02]  /*f800*/  LEA.HI.X.SX32 R0, R107, R60, 0x1, P3 ;  /* 0x0000003c6b007211 */ /* 0x002fc400018f0eff */
[C---:B------:R-:W-:Y:S02]  /*f810*/  IADD3 R107, P3, PT, R21.reuse, R28, RZ ;  /* 0x0000001c156b7210 */ /* 0x040fe40007f7e0ff */
[----:B------:R-:W-:Y:S02]  /*f820*/  IADD3 R111, P5, PT, R21, R25, RZ ;  /* 0x00000019156f7210 */ /* 0x000fe40007fbe0ff */
[----:B--2---:R-:W-:Y:S01]  /*f830*/  SHF.R.U32.HI R121, RZ, 0x6, R121 ;  /* 0x00000006ff797819 */ /* 0x004fe20000011679 */
[----:B------:R1:W-:Y:S01]  /*f840*/  STL [R1+0x40], R0 ;  /* 0x0000400001007387 */ /* 0x0003e20000100800 */
[----:B------:R-:W-:Y:S02]  /*f850*/  LEA.HI.X.SX32 R4, R28, R60, 0x1, P3 ;  /* 0x0000003c1c047211 */ /* 0x000fe400018f0eff */
[----:B------:R-:W-:Y:S02]  /*f860*/  LOP3.LUT R123, R123, 0x20, RZ, 0xfc, !PT ;  /* 0x000000207b7b7812 */ /* 0x000fe400078efcff */
[----:B------:R-:W-:-:S02]  /*f870*/  LOP3.LUT R115, R115, 0x1c, RZ, 0xfc, !PT ;  /* 0x0000001c73737812 */ /* 0x000fc400078efcff */
[----:B------:R-:W-:Y:S02]  /*f880*/  SGXT.U32 R121, R121, 0x1 ;  /* 0x000000017979781a */ /* 0x000fe40000000000 */
[----:B-1----:R-:W-:Y:S01]  /*f890*/  LEA.HI.X.SX32 R0, R25, R60, 0x1, P5 ;  /* 0x0000003c19007211 */ /* 0x002fe200028f0eff */
[----:B------:R1:W-:Y:S01]  /*f8a0*/  STL [R1+0x44], R4 ;  /* 0x0000440401007387 */ /* 0x0003e20000100800 */
[----:B------:R-:W-:Y:S01]  /*f8b0*/  IADD3 R113, P3, PT, R21, R26, RZ ;  /* 0x0000001a15717210 */ /* 0x000fe20007f7e0ff */
[----:B------:R-:W-:Y:S01]  /*f8c0*/  IMAD R28, R123, UR16, RZ ;  /* 0x000000107b1c7c24 */ /* 0x000fe2000f8e02ff */
[----:B------:R-:W-:Y:S01]  /*f8d0*/  IADD3 R117, P5, PT, R21, R119, RZ ;  /* 0x0000007715757210 */ /* 0x000fe20007fbe0ff */
[----:B------:R-:W-:Y:S01]  /*f8e0*/  STL [R1+0x48], R3 ;  /* 0x0000480301007387 */ /* 0x000fe20000100800 */
[----:B------:R-:W-:Y:S01]  /*f8f0*/  IMAD R25, R115, UR16, RZ ;  /* 0x0000001073197c24 */ /* 0x000fe2000f8e02ff */
[----:B------:R-:W-:Y:S02]  /*f900*/  LOP3.LUT R121, R121, 0x1a, RZ, 0xfc, !PT ;  /* 0x0000001a79797812 */ /* 0x000fe400078efcff */
[----:B------:R2:W-:Y:S01]  /*f910*/  STL [R1+0x4c], R0 ;  /* 0x00004c0001007387 */ /* 0x0005e20000100800 */
[----:B------:R-:W-:Y:S01]  /*f920*/  IADD3 R115, P4, PT, R21, R28, RZ ;  /* 0x0000001c15737210 */ /* 0x000fe20007f9e0ff */
[----:B------:R-:W-:Y:S01]  /*f930*/  IMAD R126, R126, UR16, RZ ;  /* 0x000000107e7e7c24 */ /* 0x000fe2000f8e02ff */
[-C--:B-1----:R-:W-:Y:S01]  /*f940*/  LEA.HI.X.SX32 R4, R119, R60.reuse, 0x1, P5 ;  /* 0x0000003c77047211 */ /* 0x082fe200028f0eff */
[----:B------:R-:W-:Y:S01]  /*f950*/  IMAD R124, R121, UR16, RZ ;  /* 0x00000010797c7c24 */ /* 0x000fe2000f8e02ff */
[----:B--2---:R-:W-:-:S02]  /*f960*/  LEA.HI.X.SX32 R0, R26, R60, 0x1, P3 ;  /* 0x0000003c1a007211 */ /* 0x004fc400018f0eff */
[----:B------:R-:W-:-:S03]  /*f970*/  IADD3 R119, P3, PT, R21, R25, RZ ;  /* 0x0000001915777210 */ /* 0x000fc60007f7e0ff */
[----:B------:R1:W-:Y:S01]  /*f980*/  STL [R1+0x50], R0 ;  /* 0x0000500001007387 */ /* 0x0003e20000100800 */
[----:B------:R-:W-:Y:S02]  /*f990*/  LEA.HI.X.SX32 R3, R25, R60, 0x1, P3 ;  /* 0x0000003c19037211 */ /* 0x000fe400018f0eff */
[C---:B------:R-:W-:Y:S02]  /*f9a0*/  IADD3 R26, P5, PT, R21.reuse, R2, RZ ;  /* 0x00000002151a7210 */ /* 0x040fe40007fbe0ff */
[C---:B------:R-:W-:Y:S02]  /*f9b0*/  IADD3 R121, P3, PT, R21.reuse, R124, RZ ;  /* 0x0000007c15797210 */ /* 0x040fe40007f7e0ff */
[----:B-1----:R-:W-:Y:S02]  /*f9c0*/  LEA.HI.X.SX32 R0, R28, R60, 0x1, P4 ;  /* 0x0000003c1c007211 */ /* 0x002fe400020f0eff */
[C---:B------:R-:W-:Y:S02]  /*f9d0*/  IADD3 R123, P4, PT, R21.reuse, R126, RZ ;  /* 0x0000007e157b7210 */ /* 0x040fe40007f9e0ff */
[----:B------:R-:W-:Y:S01]  /*f9e0*/  IADD3 R28, P6, PT, R21, R52, RZ ;  /* 0x00000034151c7210 */ /* 0x000fe20007fde0ff */
[----:B------:R1:W-:Y:S01]  /*f9f0*/  STL [R1+0x54], R0 ;  /* 0x0000540001007387 */ /* 0x0003e20000100800 */
[----:B------:R-:W-:-:S02]  /*fa00*/  LEA.HI.X.SX32 R25, R2, R60, 0x1, P5 ;  /* 0x0000003c02197211 */ /* 0x000fc400028f0eff */
[-C--:B------:R-:W-:Y:S02]  /*fa10*/  LEA.HI.X.SX32 R2, R126, R60.reuse, 0x1, P4 ;  /* 0x0000003c7e027211 */ /* 0x080fe400020f0eff */
[-C--:B-1----:R-:W-:Y:S02]  /*fa20*/  LEA.HI.X.SX32 R0, R124, R60.reuse, 0x1, P3 ;  /* 0x0000003c7c007211 */ /* 0x082fe400018f0eff */
[----:B------:R-:W-:Y:S02]  /*fa30*/  LEA.HI.X.SX32 R60, R52, R60, 0x1, P6 ;  /* 0x0000003c343c7211 */ /* 0x000fe400030f0eff */
[----:B------:R-:W2:Y:S01]  /*fa40*/  LDL.LU R52, [R1+0x208] ;  /* 0x0002080001347983 */ /* 0x000ea20000300800 */
[----:B------:R-:W-:-:S05]  /*fa50*/  VIADD R21, R233, 0x7f ;  /* 0x0000007fe9157836 */ /* 0x000fca0000000000 */
[----:B------:R-:W-:-:S04]  /*fa60*/  SHF.R.S32.HI R126, RZ, 0x1f, R21 ;  /* 0x0000001fff7e7819 */ /* 0x000fc80000011415 */
[----:B------:R-:W-:Y:S02]  /*fa70*/  LEA.HI R126, R126, R21, RZ, 0x7 ;  /* 0x000000157e7e7211 */ /* 0x000fe400078f38ff */
[C---:B------:R-:W-:Y:S01]  /*fa80*/  SHF.L.U64.HI R21, R46.reuse, 0x2, R56 ;  /* 0x000000022e157819 */ /* 0x040fe20000010238 */
[----:B------:R-:W-:Y:S01]  /*fa90*/  IMAD.SHL.U32 R46, R46, 0x4, RZ ;  /* 0x000000042e2e7824 */ /* 0x000fe200078e00ff */
[C---:B--2---:R-:W-:Y:S01]  /*faa0*/  SHF.L.U64.HI R58, R52.reuse, 0x2, R58 ;  /* 0x00000002343a7819 */ /* 0x044fe2000001023a */
[----:B------:R-:W-:-:S04]  /*fab0*/  IMAD.SHL.U32 R52, R52, 0x4, RZ ;  /* 0x0000000434347824 */ /* 0x000fc800078e00ff */
[----:B------:R-:W-:Y:S04]  /*fac0*/  STL [R1+0x2c], R58 ;  /* 0x00002c3a01007387 */ /* 0x000fe80000100800 */
[----:B------:R1:W-:Y:S04]  /*fad0*/  STL [R1+0x28], R52 ;  /* 0x0000283401007387 */ /* 0x0003e80000100800 */
[----:B------:R2:W-:Y:S01]  /*fae0*/  STL [R1+0x24], R21 ;  /* 0x0000241501007387 */ /* 0x0005e20000100800 */
[----:B-1----:R-:W-:-:S03]  /*faf0*/  SHF.L.U64.HI R52, R40, 0x2, R54 ;  /* 0x0000000228347819 */ /* 0x002fc60000010236 */
[----:B------:R1:W-:Y:S01]  /*fb00*/  STL [R1+0x20], R46 ;  /* 0x0000202e01007387 */ /* 0x0003e20000100800 */
[----:B--2---:R-:W-:-:S03]  /*fb10*/  IMAD.SHL.U32 R21, R40, 0x4, RZ ;  /* 0x0000000428157824 */ /* 0x004fc600078e00ff */
[----:B------:R-:W-:Y:S01]  /*fb20*/  STL [R1+0x1c], R52 ;  /* 0x00001c3401007387 */ /* 0x000fe20000100800 */
[----:B------:R-:W-:-:S03]  /*fb30*/  IMAD.SHL.U32 R40, R38, 0x4, RZ ;  /* 0x0000000426287824 */ /* 0x000fc600078e00ff */
[----:B------:R2:W-:Y:S01]  /*fb40*/  STL [R1+0x18], R21 ;  /* 0x0000181501007387 */ /* 0x0005e20000100800 */
[----:B-1----:R-:W-:Y:S01]  /*fb50*/  SHF.L.U64.HI R46, R38, 0x2, R50 ;  /* 0x00000002262e7819 */ /* 0x002fe20000010232 */
[----:B------:R-:W-:-:S04]  /*fb60*/  IMAD.SHL.U32 R38, R36, 0x4, RZ ;  /* 0x0000000424267824 */ /* 0x000fc800078e00ff */
[----:B------:R-:W-:Y:S01]  /*fb70*/  STL [R1+0x14], R46 ;  /* 0x0000142e01007387 */ /* 0x000fe20000100800 */
[----:B--2---:R-:W-:Y:S02]  /*fb80*/  SHF.L.U64.HI R21, R36, 0x2, R48 ;  /* 0x0000000224157819 */ /* 0x004fe40000010230 */
[----:B------:R-:W-:Y:S01]  /*fb90*/  SHF.L.U64.HI R36, R34, 0x2, R44 ;  /* 0x0000000222247819 */ /* 0x000fe2000001022c */
[----:B------:R-:W-:Y:S01]  /*fba0*/  STL [R1+0x10], R40 ;  /* 0x0000102801007387 */ /* 0x000fe20000100800 */
[----:B------:R-:W-:-:S03]  /*fbb0*/  IMAD.MOV.U32 R52, RZ, RZ, R232 ;  /* 0x000000ffff347224 */ /* 0x000fc600078e00e8 */
[----:B------:R1:W-:Y:S04]  /*fbc0*/  STL [R1+0xc], R21 ;  /* 0x00000c1501007387 */ /* 0x0003e80000100800 */
[----:B------:R-:W-:Y:S04]  /*fbd0*/  STL [R1+0x8], R38 ;  /* 0x0000082601007387 */ /* 0x000fe80000100800 */
[----:B------:R2:W-:Y:S01]  /*fbe0*/  STL [R1+0x4], R36 ;  /* 0x0000042401007387 */ /* 0x0005e20000100800 */
[----:B-1----:R-:W-:Y:S01]  /*fbf0*/  IMAD.SHL.U32 R21, R34, 0x4, RZ ;  /* 0x0000000422157824 */ /* 0x002fe200078e00ff */
[----:B------:R-:W-:-:S02]  /*fc00*/  SHF.L.U64.HI R34, R35, 0x2, R66 ;  /* 0x0000000223227819 */ /* 0x000fc40000010242 */
[----:B------:R-:W-:Y:S02]  /*fc10*/  SHF.L.U64.HI R66, R67, 0x2, R98 ;  /* 0x0000000243427819 */ /* 0x000fe40000010262 */
[----:B--2---:R-:W-:Y:S01]  /*fc20*/  SHF.L.U64.HI R36, R37, 0x2, R68 ;  /* 0x0000000225247819 */ /* 0x004fe20000010244 */
[----:B------:R-:W-:Y:S01]  /*fc30*/  IMAD.MOV.U32 R68, RZ, RZ, R52 ;  /* 0x000000ffff447224 */ /* 0x000fe200078e0034 */
[----:B------:R1:W-:Y:S01]  /*fc40*/  STL [R1], R21 ;  /* 0x0000001501007387 */ /* 0x0003e20000100800 */
[----:B------:R-:W-:Y:S01]  /*fc50*/  IMAD.MOV.U32 R58, RZ, RZ, R252 ;  /* 0x000000ffff3a7224 */ /* 0x000fe200078e00fc */
[----:B------:R-:W-:Y:S01]  /*fc60*/  SHF.L.U64.HI R38, R39, 0x2, R70 ;  /* 0x0000000227267819 */ /* 0x000fe20000010246 */
[----:B------:R-:W-:Y:S01]  /*fc70*/  IMAD.MOV.U32 R98, RZ, RZ, R68 ;  /* 0x000000ffff627224 */ /* 0x000fe200078e0044 */
[----:B------:R-:W-:Y:S02]  /*fc80*/  SHF.L.U64.HI R68, R69, 0x2, R100 ;  /* 0x0000000245447819 */ /* 0x000fe40000010264 */
[----:B------:R-:W-:Y:S01]  /*fc90*/  SHF.L.U64.HI R252, R251, 0x2, R42 ;  /* 0x00000002fbfc7819 */ /* 0x000fe2000001022a */
[----:B------:R-:W2:Y:S01]  /*fca0*/  LDL.LU R100, [R1+0x38] ;  /* 0x0000380001647983 */ /* 0x000ea20000300800 */
[----:B------:R-:W-:-:S02]  /*fcb0*/  SHF.L.U64.HI R40, R41, 0x2, R72 ;  /* 0x0000000229287819 */ /* 0x000fc40000010248 */
[----:B------:R-:W-:Y:S02]  /*fcc0*/  SHF.L.U64.HI R70, R71, 0x2, R102 ;  /* 0x0000000247467819 */ /* 0x000fe40000010266 */
[----:B------:R-:W-:Y:S01]  /*fcd0*/  SHF.L.U64.HI R42, R43, 0x2, R74 ;  /* 0x000000022b2a7819 */ /* 0x000fe2000001024a */
[----:B------:R-:W3:Y:S01]  /*fce0*/  LDL.LU R102, [R1+0x3c] ;  /* 0x00003c0001667983 */ /* 0x000ee20000300800 */
[----:B------:R-:W-:Y:S02]  /*fcf0*/  SHF.L.U64.HI R72, R73, 0x2, R104 ;  /* 0x0000000249487819 */ /* 0x000fe40000010268 */
[----:B------:R-:W-:Y:S01]  /*fd00*/  SHF.L.U64.HI R44, R45, 0x2, R76 ;  /* 0x000000022d2c7819 */ /* 0x000fe2000001024c */
[----:B------:R-:W4:Y:S01]  /*fd10*/  LDL.LU R104, [R1+0x40] ;  /* 0x0000400001687983 */ /* 0x000f220000300800 */
[----:B------:R-:W-:Y:S02]  /*fd20*/  SHF.L.U64.HI R74, R75, 0x2, R106 ;  /* 0x000000024b4a7819 */ /* 0x000fe4000001026a */
[----:B------:R-:W-:Y:S01]  /*fd30*/  SHF.L.U64.HI R46, R47, 0x2, R78 ;  /* 0x000000022f2e7819 */ /* 0x000fe2000001024e */
[----:B------:R-:W4:Y:S01]  /*fd40*/  LDL.LU R106, [R1+0x44] ;  /* 0x00004400016a7983 */ /* 0x000f220000300800 */
[----:B------:R-:W-:-:S02]  /*fd50*/  SHF.L.U64.HI R76, R77, 0x2, R108 ;  /* 0x000000024d4c7819 */ /* 0x000fc4000001026c */
[----:B------:R-:W-:Y:S01]  /*fd60*/  SHF.L.U64.HI R48, R49, 0x2, R80 ;  /* 0x0000000231307819 */ /* 0x000fe20000010250 */
[----:B------:R-:W4:Y:S01]  /*fd70*/  LDL.LU R108, [R1+0x48] ;  /* 0x00004800016c7983 */ /* 0x000f220000300800 */
[----:B------:R-:W-:Y:S02]  /*fd80*/  SHF.L.U64.HI R78, R79, 0x2, R110 ;  /* 0x000000024f4e7819 */ /* 0x000fe4000001026e */
[----:B------:R-:W-:Y:S01]  /*fd90*/  SHF.L.U64.HI R50, R51, 0x2, R82 ;  /* 0x0000000233327819 */ /* 0x000fe20000010252 */
[----:B------:R-:W4:Y:S01]  /*fda0*/  LDL.LU R110, [R1+0x4c] ;  /* 0x00004c00016e7983 */ /* 0x000f220000300800 */
[----:B------:R-:W-:Y:S02]  /*fdb0*/  SHF.L.U64.HI R80, R81, 0x2, R112 ;  /* 0x0000000251507819 */ /* 0x000fe40000010270 */
[----:B------:R-:W-:Y:S01]  /*fdc0*/  SHF.L.U64.HI R82, R83, 0x2, R116 ;  /* 0x0000000253527819 */ /* 0x000fe20000010274 */
[----:B------:R-:W4:Y:S04]  /*fdd0*/  LDL.LU R112, [R1+0x50] ;  /* 0x0000500001707983 */ /* 0x000f280000300800 */
[----:B------:R-:W4:Y:S01]  /*fde0*/  LDL.LU R116, [R1+0x54] ;  /* 0x0000540001747983 */ /* 0x000f220000300800 */
[----:B------:R-:W-:Y:S01]  /*fdf0*/  VIADD R124, R233, 0xfffffe80 ;  /* 0xfffffe80e97c7836 */ /* 0x000fe20000000000 */
[C---:B------:R-:W-:Y:S01]  /*fe00*/  SHF.L.U64.HI R233, R30.reuse, 0x2, R32 ;  /* 0x000000021ee97819 */ /* 0x040fe20000010220 */
[----:B------:R-:W-:Y:S01]  /*fe10*/  IMAD.SHL.U32 R232, R30, 0x4, RZ ;  /* 0x000000041ee87824 */ /* 0x000fe200078e00ff */
[----:B------:R-:W-:-:S02]  /*fe20*/  SHF.L.U64.HI R30, R31, 0x2, R62 ;  /* 0x000000021f1e7819 */ /* 0x000fc4000001023e */
[----:B------:R-:W-:Y:S02]  /*fe30*/  SHF.L.U64.HI R62, R63, 0x2, R94 ;  /* 0x000000023f3e7819 */ /* 0x000fe4000001025e */
[----:B------:R-:W-:Y:S02]  /*fe40*/  SHF.L.U64.HI R94, R95, 0x2, R122 ;  /* 0x000000025f5e7819 */ /* 0x000fe4000001027a */
[----:B------:R-:W-:Y:S02]  /*fe50*/  SHF.L.U64.HI R122, R123, 0x2, R2 ;  /* 0x000000027b7a7819 */ /* 0x000fe40000010202 */
[----:B------:R-:W1:Y:S01]  /*fe60*/  S2R R2, SR_TID.X ;  /* 0x0000000000027919 */ /* 0x000e620000002100 */
[----:B------:R-:W-:Y:S02]  /*fe70*/  SHF.R.S32.HI R126, RZ, 0x7, R126 ;  /* 0x00000007ff7e7819 */ /* 0x000fe4000001147e */
[----:B------:R-:W-:Y:S02]  /*fe80*/  SHF.L.U64.HI R54, R55, 0x2, R86 ;  /* 0x0000000237367819 */ /* 0x000fe40000010256 */
[----:B------:R-:W-:-:S02]  /*fe90*/  SHF.L.U64.HI R86, R87, 0x2, R127 ;  /* 0x0000000257567819 */ /* 0x000fc4000001027f */
[----:B------:R-:W-:Y:S02]  /*fea0*/  VIMNMX R127, PT, PT, R126, 0x2, !PT ;  /* 0x000000027e7f7848 */ /* 0x000fe40007fe0100 */
[----:B------:R-:W-:Y:S01]  /*feb0*/  SHF.L.U64.HI R56, R57, 0x2, R88 ;  /* 0x0000000239387819 */ /* 0x000fe20000010258 */
[----:B------:R-:W-:Y:S01]  /*fec0*/  IMAD.MOV.U32 R88, RZ, RZ, R58 ;  /* 0x000000ffff587224 */ /* 0x000fe200078e003a */
[----:B-1----:R-:W-:Y:S02]  /*fed0*/  SHF.L.U64.HI R21, R22, 0x2, R27 ;  /* 0x0000000216157819 */ /* 0x002fe4000001021b */
[----:B------:R-:W-:Y:S01]  /*fee0*/  SHF.L.U64.HI R58, R59, 0x2, R90 ;  /* 0x000000023b3a7819 */ /* 0x000fe2000001025a */
[----:B------:R-:W-:Y:S01]  /*fef0*/  VIADD R127, R127, 0xffffffff ;  /* 0xffffffff7f7f7836 */ /* 0x000fe20000000000 */
[----:B------:R-:W-:Y:S02]  /*ff00*/  SHF.L.U64.HI R27, R28, 0x2, R60 ;  /* 0x000000021c1b7819 */ /* 0x000fe4000001023c */
[----:B------:R-:W-:-:S02]  /*ff10*/  SHF.L.U64.HI R90, R91, 0x2, R114 ;  /* 0x000000025b5a7819 */ /* 0x000fc40000010272 */
[----:B------:R-:W-:Y:S02]  /*ff20*/  SHF.L.U64.HI R60, R61, 0x2, R92 ;  /* 0x000000023d3c7819 */ /* 0x000fe4000001025c */
[----:B------:R-:W-:Y:S02]  /*ff30*/  SHF.L.U64.HI R52, R53, 0x2, R84 ;  /* 0x0000000235347819 */ /* 0x000fe40000010254 */
[----:B------:R-:W-:Y:S02]  /*ff40*/  SHF.L.U64.HI R92, R93, 0x2, R118 ;  /* 0x000000025d5c7819 */ /* 0x000fe40000010276 */
[----:B------:R-:W-:Y:S02]  /*ff50*/  SHF.L.U64.HI R84, R85, 0x2, R120 ;  /* 0x0000000255547819 */ /* 0x000fe40000010278 */
[----:B------:R-:W-:Y:S02]  /*ff60*/  SHF.L.U64.HI R118, R119, 0x2, R3 ;  /* 0x0000000277767819 */ /* 0x000fe40000010203 */
[----:B------:R-:W-:Y:S01]  /*ff70*/  SHF.L.U64.HI R120, R121, 0x2, R0 ;  /* 0x0000000279787819 */ /* 0x000fe20000010200 */
[----:B------:R-:W-:Y:S01]  /*ff80*/  UIMAD.WIDE.U32 UR20, UR4, 0xc, UR26 ;  /* 0x0000000c041478a5 */ /* 0x000fe2000f8e001a */
[----:B------:R-:W-:Y:S01]  /*ff90*/  SHF.L.U64.HI R32, R33, 0x2, R64 ;  /* 0x0000000221207819 */ /* 0x000fe20000010240 */
[----:B------:R-:W-:Y:S01]  /*ffa0*/  UIMAD.WIDE.U32 UR24, UR5, 0xc, UR24 ;  /* 0x0000000c051878a5 */ /* 0x000fe2000f8e0018 */
[----:B------:R-:W-:-:S02]  /*ffb0*/  SHF.R.U32.HI R2, RZ, 0x6, R2 ;  /* 0x00000006ff027819 */ /* 0x000fc40000011602 */
[----:B------:R-:W-:Y:S01]  /*ffc0*/  SHF.L.U64.HI R64, R65, 0x2, R96 ;  /* 0x0000000241407819 */ /* 0x000fe20000010260 */
[----:B------:R-:W-:Y:S01]  /*ffd0*/  UIMAD UR17, UR15, 0xc, URZ ;  /* 0x0000000c0f1178a4 */ /* 0x000fe2000f8e02ff */
[----:B------:R-:W-:Y:S01]  /*ffe0*/  SHF.L.U64.HI R96, R97, 0x2, R238 ;  /* 0x0000000261607819 */ /* 0x000fe200000102ee */
[----:B------:R-:W-:Y:S01]  /*fff0*/  UIMAD UR18, UR6, 0xc, URZ ;  /* 0x0000000c061278a4 */ /* 0x000fe2000f8e02ff */
[----:B------:R-:W-:Y:S01]  /*10000*/  SHF.L.U64.HI R250, R249, 0x2, R250 ;  /* 0x00000002f9fa7819 */ /* 0x000fe200000102fa */
[----:B------:R-:W-:Y:S01]  /*10010*/  VIADD R238, R126, 0xfffffffd ;  /* 0xfffffffd7eee7836 */ /* 0x000fe20000000000 */
[----:B------:R-:W-:Y:S01]  /*10020*/  SHF.L.U64.HI R248, R247, 0x2, R248 ;  /* 0x00000002f7f87819 */ /* 0x000fe200000102f8 */
[----:B------:R-:W-:Y:S01]  /*10030*/  IMAD.SHL.U32 R251, R251, 0x4, RZ ;  /* 0x00000004fbfb7824 */ /* 0x000fe200078e00ff */
        /* <DEDUP_REMOVED lines=142> */
[----:B------:R-:W-:Y:S01]  /*10920*/  SGXT.U32 R2, R2, 0x1 ;  /* 0x000000010202781a */ /* 0x000fe20000000000 */
[----:B------:R-:W-:-:S02]  /*10930*/  IMAD.SHL.U32 R128, R128, 0x4, RZ ;  /* 0x0000000480807824 */ /* 0x000fc400078e00ff */
[----:B------:R-:W-:Y:S02]  /*10940*/  IMAD.SHL.U32 R29, R29, 0x4, RZ ;  /* 0x000000041d1d7824 */ /* 0x000fe400078e00ff */
[----:B------:R-:W-:Y:S02]  /*10950*/  IMAD.SHL.U32 R31, R31, 0x4, RZ ;  /* 0x000000041f1f7824 */ /* 0x000fe400078e00ff */
[----:B------:R-:W-:Y:S02]  /*10960*/  IMAD.SHL.U32 R33, R33, 0x4, RZ ;  /* 0x0000000421217824 */ /* 0x000fe400078e00ff */
[----:B------:R-:W-:Y:S02]  /*10970*/  IMAD.SHL.U32 R35, R35, 0x4, RZ ;  /* 0x0000000423237824 */ /* 0x000fe400078e00ff */
[----:B------:R-:W-:Y:S02]  /*10980*/  IMAD.SHL.U32 R37, R37, 0x4, RZ ;  /* 0x0000000425257824 */ /* 0x000fe400078e00ff */
        /* <DEDUP_REMOVED lines=29> */
[----:B------:R-:W-:Y:S01]  /*10b60*/  IMAD.SHL.U32 R97, R97, 0x4, RZ ;  /* 0x0000000461617824 */ /* 0x000fe200078e00ff */
[----:B--2---:R-:W-:Y:S01]  /*10b70*/  SHF.L.U64.HI R100, R101, 0x2, R100 ;  /* 0x0000000265647819 */ /* 0x004fe20000010264 */
[----:B------:R-:W-:-:S02]  /*10b80*/  IMAD.SHL.U32 R99, R99, 0x4, RZ ;  /* 0x0000000463637824 */ /* 0x000fc400078e00ff */
[----:B------:R-:W-:Y:S02]  /*10b90*/  IMAD.SHL.U32 R101, R101, 0x4, RZ ;  /* 0x0000000465657824 */ /* 0x000fe400078e00ff */
[----:B------:R-:W-:Y:S01]  /*10ba0*/  IMAD.SHL.U32 R119, R119, 0x4, RZ ;  /* 0x0000000477777824 */ /* 0x000fe200078e00ff */
[----:B---3--:R-:W-:Y:S02]  /*10bb0*/  SHF.L.U64.HI R102, R103, 0x2, R102 ;  /* 0x0000000267667819 */ /* 0x008fe40000010266 */
[----:B----4-:R-:W-:Y:S02]  /*10bc0*/  SHF.L.U64.HI R114, R115, 0x2, R116 ;  /* 0x0000000273727819 */ /* 0x010fe40000010274 */
[----:B------:R-:W-:Y:S02]  /*10bd0*/  SHF.L.U64.HI R116, R117, 0x2, R4 ;  /* 0x0000000275747819 */ /* 0x000fe40000010204 */
[----:B------:R1:W5:Y:S04]  /*10be0*/  LDL.LU R4, [R1+0x204] ;  /* 0x0002040001047983 */ /* 0x0003680000300800 */
[----:B------:R1:W5:Y:S04]  /*10bf0*/  LDL.LU R3, [R1+0x200] ;  /* 0x0002000001037983 */ /* 0x0003680000300800 */
[----:B------:R1:W5:Y:S04]  /*10c00*/  LDL.LU R0, [R1+0x1fc] ;  /* 0x0001fc0001007983 */ /* 0x0003680000300800 */
[----:B------:R1:W-:Y:S01]  /*10c10*/  STL [R1+0x30], R127 ;  /* 0x0000307f01007387 */ /* 0x0003e20000100800 */
        /* <DEDUP_REMOVED lines=9> */
[----:B------:R-:W-:-:S02]  /*10cb0*/  IMAD.SHL.U32 R111, R111, 0x4, RZ ;  /* 0x000000046f6f7824 */ /* 0x000fc400078e00ff */
[----:B------:R-:W-:Y:S02]  /*10cc0*/  IMAD.SHL.U32 R113, R113, 0x4, RZ ;  /* 0x0000000471717824 */ /* 0x000fe400078e00ff */
[----:B------:R-:W-:Y:S02]  /*10cd0*/  IMAD.SHL.U32 R115, R115, 0x4, RZ ;  /* 0x0000000473737824 */ /* 0x000fe400078e00ff */
[----:B------:R-:W-:Y:S02]  /*10ce0*/  IMAD.SHL.U32 R117, R117, 0x4, RZ ;  /* 0x0000000475757824 */ /* 0x000fe400078e00ff */
[----:B------:R-:W-:Y:S02]  /*10cf0*/  IMAD.SHL.U32 R121, R121, 0x4, RZ ;  /* 0x0000000479797824 */ /* 0x000fe400078e00ff */
[----:B------:R-:W-:Y:S02]  /*10d00*/  IMAD.SHL.U32 R123, R123, 0x4, RZ ;  /* 0x000000047b7b7824 */ /* 0x000fe400078e00ff */
[----:B------:R-:W-:Y:S01]  /*10d10*/  IMAD.MOV.U32 R126, RZ, RZ, RZ ;  /* 0x000000ffff7e7224 */ /* 0x000fe200078e00ff */
[----:B------:R-:W-:Y:S01]  /*10d20*/  UMOV UR19, UR20 ;  /* 0x0000001400137c82 */ /* 0x000fe20008000000 */
[----:B------:R-:W-:Y:S01]  /*10d30*/  UMOV UR15, 0x1 ;  /* 0x00000001000f7882 */ /* 0x000fe20000000000 */
[----:B------:R-:W-:Y:S01]  /*10d40*/  UMOV UR16, 0x2 ;  /* 0x0000000200107882 */ /* 0x000fe20000000000 */
[----:B------:R-:W-:Y:S01]  /*10d50*/  UMOV UR4, URZ ;  /* 0x000000ff00047c82 */ /* 0x000fe20008000000 */
[----:B------:R-:W-:Y:S01]  /*10d60*/  UMOV UR5, URZ ;  /* 0x000000ff00057c82 */ /* 0x000fe20008000000 */
[----:B------:R-:W-:Y:S01]  /*10d70*/  UMOV UR6, URZ ;  /* 0x000000ff00067c82 */ /* 0x000fe20008000000 */
[----:B------:R-:W-:-:S02]  /*10d80*/  UIADD3 UR17, UPT, UPT, UR21, UR17, URZ ;  /* 0x0000001115117290 */ /* 0x000fc4000fffe0ff */
[----:B------:R-:W-:Y:S01]  /*10d90*/  UIADD3 UR18, UPT, UPT, UR25, UR18, URZ ;  /* 0x0000001219127290 */ /* 0x000fe2000fffe0ff */
[----:B-1----:R-:W-:-:S11]  /*10da0*/  UMOV UR20, UR24 ;  /* 0x0000001800147c82 */ /* 0x002fd60008000000 */
.L_x_10:
[----:B------:R-:W-:Y:S01]  /*10db0*/  UIADD3 UR4, UPT, UPT, UR4, 0x1, URZ ;  /* 0x0000000104047890 */ /* 0x000fe2000fffe0ff */
[----:B------:R-:W-:-:S04]  /*10dc0*/  DEPBAR.LE SB0, 0x2 ;  /* 0x000080800000791a */ /* 0x000fc80000000000 */
[----:B------:R-:W-:Y:S01]  /*10dd0*/  ULEA UR9, UR15, UR7, 0x3 ;  /* 0x000000070f097291 */ /* 0x000fe2000f8e18ff */
[----:B------:R-:W-:Y:S01]  /*10de0*/  IMAD.U32 R126, R126, -0x80000000, RZ ;  /* 0x800000007e7e7824 */ /* 0x000fe200078e00ff */
[----:B------:R-:W-:Y:S02]  /*10df0*/  UISETP.GT.AND UP1, UPT, UR4, 0x2, UPT ;  /* 0x000000020400788c */ /* 0x000fe4000bf24270 */
[----:B------:R-:W-:Y:S02]  /*10e00*/  UIADD3 UR9, UPT, UPT, UR9, 0x30000, URZ ;  /* 0x0003000009097890 */ /* 0x000fe4000fffe0ff */
[----:B------:R-:W-:Y:S01]  /*10e10*/  USEL UR4, UR4, URZ, !UP1 ;  /* 0x000000ff04047287 */ /* 0x000fe2000c800000 */
[----:B------:R-:W-:Y:S06]  /*10e20*/  BAR.SYNC.DEFER_BLOCKING 0x0 ;  /* 0x0000000000007b1d */ /* 0x000fec0000010000 */
[----:B------:R-:W-:Y:S05]  /*10e30*/  @P1 BRA `(.L_x_8) ;  /* 0x0000000400c41947 */ /* 0x000fea0003800000 */
[----:B------:R-:W-:Y:S01]  /*10e40*/  ULEA UR30, UR4, UR7, 0xf ;  /* 0x00000007041e7291 */ /* 0x000fe2000f8e78ff */
[----:B------:R-:W-:Y:S01]  /*10e50*/  UMOV UR21, URZ ;  /* 0x000000ff00157c82 */ /* 0x000fe20008000000 */
[----:B------:R-:W-:Y:S02]  /*10e60*/  UMOV UR34, UR9 ;  /* 0x0000000900227c82 */ /* 0x000fe40008000000 */
[----:B------:R-:W-:Y:S02]  /*10e70*/  USHF.R.U32.HI UR64, URZ, 0x4, UR30 ;  /* 0x00000004ff407899 */ /* 0x000fe4000801161e */
[----:B------:R-:W-:Y:S02]  /*10e80*/  UIADD3 UR30, UPT, UPT, UR30, 0x18000, URZ ;  /* 0x000180001e1e7890 */ /* 0x000fe4000fffe0ff */
[----:B------:R-:W-:Y:S02]  /*10e90*/  USGXT.U32 UR64, UR64, 0xe ;  /* 0x0000000e4040789a */ /* 0x000fe40008000000 */
[----:B------:R-:W-:-:S02]  /*10ea0*/  USHF.R.U32.HI UR66, URZ, 0x4, UR30 ;  /* 0x00000004ff427899 */ /* 0x000fc4000801161e */
[----:B------:R-:W-:Y:S02]  /*10eb0*/  UIADD3 UR30, UP1, UPT, UR64, 0x2, URZ ;  /* 0x00000002401e7890 */ /* 0x000fe4000ff3e0ff */
[----:B------:R-:W-:Y:S02]  /*10ec0*/  USGXT.U32 UR66, UR66, 0xe ;  /* 0x0000000e4242789a */ /* 0x000fe40008000000 */
[----:B------:R-:W-:Y:S02]  /*10ed0*/  UIADD3.X UR31, UPT, UPT, UR21, 0x40004040, URZ, UP1, !UPT ;  /* 0x40004040151f7890 */ /* 0x000fe40008ffe4ff */
[----:B------:R-:W-:Y:S01]  /*10ee0*/  UIADD3 UR32, UP1, UPT, UR66, 0x2, URZ ;  /* 0x0000000242207890 */ /* 0x000fe2000ff3e0ff */
[----:B------:R-:W-:Y:S01]  /*10ef0*/  UMOV UR35, URZ ;  /* 0x000000ff00237c82 */ /* 0x000fe20008000000 */
[----:B------:R-:W-:Y:S01]  /*10f00*/  UMOV UR33, URZ ;  /* 0x000000ff00217c82 */ /* 0x000fe20008000000 */
[----:B------:R-:W-:Y:S01]  /*10f10*/  UMOV UR21, UR34 ;  /* 0x0000002200157c82 */ /* 0x000fe20008000000 */
[----:B------:R-:W-:-:S02]  /*10f20*/  UIADD3 UR42, UP5, UPT, UR30, 0x202, URZ ;  /* 0x000002021e2a7890 */ /* 0x000fc4000ffbe0ff */
[----:B------:R-:W-:Y:S02]  /*10f30*/  UIADD3.X UR33, UPT, UPT, UR33, 0x40004040, URZ, UP1, !UPT ;  /* 0x4000404021217890 */ /* 0x000fe40008ffe4ff */
[----:B------:R-:W-:Y:S02]  /*10f40*/  UIADD3 UR34, UP3, UPT, UR30, 0x2, URZ ;  /* 0x000000021e227890 */ /* 0x000fe4000ff7e0ff */
[----:B------:R-:W-:Y:S01]  /*10f50*/  UIADD3 UR44, UP4, UPT, UR32, 0x2, URZ ;  /* 0x00000002202c7890 */ /* 0x000fe2000ff9e0ff */
[----:B------:R-:W-:Y:S01]  /*10f60*/  UMOV UR62, 0x0 ;  /* 0x00000000003e7882 */ /* 0x000fe20000000000 */
[----:B------:R-:W-:Y:S01]  /*10f70*/  UMOV UR63, 0x4100910 ;  /* 0x04100910003f7882 */ /* 0x000fe20000000000 */
[----:B------:R-:W-:Y:S01]  /*10f80*/  UMOV UR65, 0x40004040 ;  /* 0x4000404000417882 */ /* 0x000fe20000000000 */
[----:B------:R-:W-:Y:S01]  /*10f90*/  UMOV UR67, 0x40004040 ;  /* 0x4000404000437882 */ /* 0x000fe20000000000 */
[----:B------:R-:W-:Y:S01]  /*10fa0*/  UIADD3 UR36, UP1, UPT, UR30, 0x4, URZ ;  /* 0x000000041e247890 */ /* 0x000fe2000ff3e0ff */
[----:B------:R1:W-:Y:S01]  /*10fb0*/  UTCHMMA gdesc[UR64], gdesc[UR66], tmem[UR8], tmem[UR62], idesc[UR63], UPT ;  /* 0x00ff3e42400075ea */ /* 0x0003e2000b800008 */
[----:B------:R-:W-:-:S02]  /*10fc0*/  UIADD3.X UR43, UPT, UPT, UR31, URZ, URZ, UP5, !UPT ;  /* 0x000000ff1f2b7290 */ /* 0x000fc4000affe4ff */
[----:B------:R-:W-:Y:S02]  /*10fd0*/  UIADD3.X UR35, UPT, UPT, UR31, URZ, URZ, UP3, !UPT ;  /* 0x000000ff1f237290 */ /* 0x000fe40009ffe4ff */
[----:B------:R-:W-:Y:S02]  /*10fe0*/  UIADD3.X UR45, UPT, UPT, UR33, URZ, URZ, UP4, !UPT ;  /* 0x000000ff212d7290 */ /* 0x000fe4000a7fe4ff */
[----:B------:R-:W-:Y:S02]  /*10ff0*/  UIADD3.X UR37, UPT, UPT, UR31, URZ, URZ, UP1, !UPT ;  /* 0x000000ff1f257290 */ /* 0x000fe40008ffe4ff */
[----:B------:R-:W-:Y:S02]  /*11000*/  UIADD3 UR48, UP1, UPT, UR32, 0x4, URZ ;  /* 0x0000000420307890 */ /* 0x000fe4000ff3e0ff */
[----:B-1----:R-:W-:Y:S01]  /*11010*/  UIADD3 UR66, UP5, UPT, UR32, 0x202, URZ ;  /* 0x0000020220427890 */ /* 0x002fe2000ffbe0ff */
[----:B------:R-:W-:Y:S01]  /*11020*/  UMOV UR60, 0x0 ;  /* 0x00000000003c7882 */ /* 0x000fe20000000000 */
[----:B------:R-:W-:-:S02]  /*11030*/  UMOV UR61, 0x4100910 ;  /* 0x04100910003d7882 */ /* 0x000fc40000000000 */
[----:B------:R-:W-:Y:S02]  /*11040*/  UIADD3.X UR67, UPT, UPT, UR33, URZ, URZ, UP5, !UPT ;  /* 0x000000ff21437290 */ /* 0x000fe4000affe4ff */
[----:B------:R-:W-:Y:S01]  /*11050*/  UTCHMMA gdesc[UR30], gdesc[UR32], tmem[UR8], tmem[UR60], idesc[UR61], UPT ;  /* 0x00ff3c201e0075ea */ /* 0x000fe2000b800008 */
[----:B------:R-:W-:Y:S01]  /*11060*/  UIADD3 UR62, UP5, UPT, UR32, 0x204, URZ ;  /* 0x00000204203e7890 */ /* 0x000fe2000ffbe0ff */
[----:B------:R-:W-:Y:S01]  /*11070*/  UMOV UR24, 0x0 ;  /* 0x0000000000187882 */ /* 0x000fe20000000000 */
[----:B------:R-:W-:Y:S01]  /*11080*/  UMOV UR25, 0x4100910 ;  /* 0x0410091000197882 */ /* 0x000fe20000000000 */
[----:B------:R-:W-:Y:S01]  /*11090*/  UIADD3 UR40, UP2, UPT, UR30, 0x200, URZ ;  /* 0x000002001e287890 */ /* 0x000fe2000ff5e0ff */
[----:B------:R1:W-:Y:S01]  /*110a0*/  UTCHMMA gdesc[UR34], gdesc[UR44], tmem[UR8], tmem[UR24], idesc[UR25], UPT ;  /* 0x00ff182c220075ea */ /* 0x0003e2000b800008 */
[----:B------:R-:W-:Y:S02]  /*110b0*/  UIADD3.X UR49, UPT, UPT, UR33, URZ, URZ, UP1, !UPT ;  /* 0x000000ff21317290 */ /* 0x000fe40008ffe4ff */
[----:B------:R-:W-:-:S02]  /*110c0*/  UIADD3 UR38, UP6, UPT, UR30, 0x1fe, URZ ;  /* 0x000001fe1e267890 */ /* 0x000fc4000ffde0ff */
[----:B------:R-:W-:Y:S02]  /*110d0*/  UIADD3 UR52, UP1, UPT, UR32, 0x1fe, URZ ;  /* 0x000001fe20347890 */ /* 0x000fe4000ff3e0ff */
[----:B------:R-:W-:Y:S02]  /*110e0*/  UIADD3.X UR63, UPT, UPT, UR33, URZ, URZ, UP5, !UPT ;  /* 0x000000ff213f7290 */ /* 0x000fe4000affe4ff */
[----:B------:R-:W-:Y:S02]  /*110f0*/  UIADD3.X UR41, UPT, UPT, UR31, URZ, URZ, UP2, !UPT ;  /* 0x000000ff1f297290 */ /* 0x000fe400097fe4ff */
[----:B-1----:R-:W-:Y:S02]  /*11100*/  UIADD3 UR24, UP5, UPT, UR32, 0x3fe, URZ ;  /* 0x000003fe20187890 */ /* 0x002fe4000ffbe0ff */
[----:B------:R-:W-:Y:S02]  /*11110*/  UIADD3 UR58, UP2, UPT, UR32, 0x200, URZ ;  /* 0x00000200203a7890 */ /* 0x000fe4000ff5e0ff */
[----:B------:R-:W-:-:S02]  /*11120*/  UIADD3 UR46, UP3, UPT, UR30, 0x204, URZ ;  /* 0x000002041e2e7890 */ /* 0x000fc4000ff7e0ff */
[----:B------:R-:W-:Y:S02]  /*11130*/  UIADD3.X UR39, UPT, UPT, UR31, URZ, URZ, UP6, !UPT ;  /* 0x000000ff1f277290 */ /* 0x000fe4000b7fe4ff */
[----:B------:R-:W-:Y:S02]  /*11140*/  UIADD3.X UR53, UPT, UPT, UR33, URZ, URZ, UP1, !UPT ;  /* 0x000000ff21357290 */ /* 0x000fe40008ffe4ff */
[----:B------:R-:W-:Y:S02]  /*11150*/  UIADD3 UR50, UP4, UPT, UR30, 0x3fe, URZ ;  /* 0x000003fe1e327890 */ /* 0x000fe4000ff9e0ff */
[----:B------:R-:W-:Y:S02]  /*11160*/  UIADD3.X UR25, UPT, UPT, UR33, URZ, URZ, UP5, !UPT ;  /* 0x000000ff21197290 */ /* 0x000fe4000affe4ff */
[----:B------:R-:W-:Y:S02]  /*11170*/  UIADD3 UR54, UP6, UPT, UR30, 0x400, URZ ;  /* 0x000004001e367890 */ /* 0x000fe4000ffde0ff */
[----:B------:R-:W-:-:S02]  /*11180*/  UIADD3 UR70, UP5, UPT, UR32, 0x400, URZ ;  /* 0x0000040020467890 */ /* 0x000fc4000ffbe0ff */
[----:B------:R-:W-:Y:S02]  /*11190*/  UIADD3 UR56, UP1, UPT, UR30, 0x402, URZ ;  /* 0x000004021e387890 */ /* 0x000fe4000ff3e0ff */
[----:B------:R-:W-:Y:S01]  /*111a0*/  UIADD3.X UR59, UPT, UPT, UR33, URZ, URZ, UP2, !UPT ;  /* 0x000000ff213b7290 */ /* 0x000fe200097fe4ff */
[----:B------:R-:W-:Y:S01]  /*111b0*/  UMOV UR26, 0x0 ;  /* 0x00000000001a7882 */ /* 0x000fe20000000000 */
[----:B------:R-:W-:Y:S01]  /*111c0*/  UMOV UR27, 0x4100910 ;  /* 0x04100910001b7882 */ /* 0x000fe20000000000 */
[----:B------:R-:W-:Y:S01]  /*111d0*/  UIADD3 UR64, UP2, UPT, UR30, 0x404, URZ ;  /* 0x000004041e407890 */ /* 0x000fe2000ff5e0ff */
[----:B------:R1:W-:Y:S01]  /*111e0*/  UTCHMMA gdesc[UR36], gdesc[UR48], tmem[UR8], tmem[UR26], idesc[UR27], UPT ;  /* 0x00ff1a30240075ea */ /* 0x0003e2000b800008 */
[----:B------:R-:W-:Y:S02]  /*111f0*/  UIADD3.X UR47, UPT, UPT, UR31, URZ, URZ, UP3, !UPT ;  /* 0x000000ff1f2f7290 */ /* 0x000fe40009ffe4ff */
[----:B------:R-:W-:Y:S02]  /*11200*/  UIADD3 UR60, UP3, UPT, UR30, 0x5fe, URZ ;  /* 0x000005fe1e3c7890 */ /* 0x000fe4000ff7e0ff */
[----:B------:R-:W-:-:S02]  /*11210*/  UIADD3.X UR51, UPT, UPT, UR31, URZ, URZ, UP4, !UPT ;  /* 0x000000ff1f337290 */ /* 0x000fc4000a7fe4ff */
[----:B------:R-:W-:Y:S02]  /*11220*/  UIADD3 UR34, UP4, UPT, UR30, 0x600, URZ ;  /* 0x000006001e227890 */ /* 0x000fe4000ff9e0ff */
[----:B------:R-:W-:Y:S02]  /*11230*/  UIADD3.X UR55, UPT, UPT, UR31, URZ, URZ, UP6, !UPT ;  /* 0x000000ff1f377290 */ /* 0x000fe4000b7fe4ff */
[----:B------:R-:W-:Y:S01]  /*11240*/  UIADD3.X UR71, UPT, UPT, UR33, URZ, URZ, UP5, !UPT ;  /* 0x000000ff21477290 */ /* 0x000fe2000affe4ff */
[----:B------:R-:W-:Y:S01]  /*11250*/  UMOV UR68, 0x0 ;  /* 0x0000000000447882 */ /* 0x000fe20000000000 */
[----:B------:R-:W-:Y:S01]  /*11260*/  UMOV UR69, 0x4100910 ;  /* 0x0410091000457882 */ /* 0x000fe20000000000 */
[----:B------:R-:W-:Y:S01]  /*11270*/  UIADD3 UR44, UP6, UPT, UR30, 0x602, URZ ;  /* 0x000006021e2c7890 */ /* 0x000fe2000ffde0ff */
[----:B------:R2:W-:Y:S01]  /*11280*/  UTCHMMA gdesc[UR38], gdesc[UR52], tmem[UR8], tmem[UR68], idesc[UR69], UPT ;  /* 0x00ff4434260075ea */ /* 0x0005e2000b800008 */
[----:B-1----:R-:W-:Y:S02]  /*11290*/  UIADD3 UR26, UP5, UPT, UR30, 0x604, URZ ;  /* 0x000006041e1a7890 */ /* 0x002fe4000ffbe0ff */
[----:B------:R-:W-:-:S02]  /*112a0*/  UIADD3.X UR57, UPT, UPT, UR31, URZ, URZ, UP1, !UPT ;  /* 0x000000ff1f397290 */ /* 0x000fc40008ffe4ff */
[----:B------:R-:W-:Y:S02]  /*112b0*/  UIADD3 UR30, UP1, UPT, UR32, 0x402, URZ ;  /* 0x00000402201e7890 */ /* 0x000fe4000ff3e0ff */
[----:B------:R-:W-:Y:S02]  /*112c0*/  UIADD3.X UR65, UPT, UPT, UR31, URZ, URZ, UP2, !UPT ;  /* 0x000000ff1f417290 */ /* 0x000fe400097fe4ff */
[----:B------:R-:W-:Y:S02]  /*112d0*/  UIADD3 UR36, UP2, UPT, UR32, 0x404, URZ ;  /* 0x0000040420247890 */ /* 0x000fe4000ff5e0ff */
[----:B------:R-:W-:Y:S01]  /*112e0*/  UIADD3.X UR61, UPT, UPT, UR31, URZ, URZ, UP3, !UPT ;  /* 0x000000ff1f3d7290 */ /* 0x000fe20009ffe4ff */
[----:B------:R-:W-:Y:S01]  /*112f0*/  UMOV UR28, 0x0 ;  /* 0x00000000001c7882 */ /* 0x000fe20000000000 */
[----:B------:R-:W-:Y:S01]  /*11300*/  UMOV UR29, 0x4100910 ;  /* 0x04100910001d7882 */ /* 0x000fe20000000000 */
[----:B--2---:R-:W-:Y:S01]  /*11310*/  UIADD3 UR38, UP3, UPT, UR32, 0x5fe, URZ ;  /* 0x000005fe20267890 */ /* 0x004fe2000ff7e0ff */
[----:B------:R1:W-:Y:S01]  /*11320*/  UTCHMMA gdesc[UR40], gdesc[UR58], tmem[UR8], tmem[UR28], idesc[UR29], UPT ;  /* 0x00ff1c3a280075ea */ /* 0x0003e2000b800008 */
[----:B------:R-:W-:-:S02]  /*11330*/  UIADD3.X UR35, UPT, UPT, UR31, URZ, URZ, UP4, !UPT ;  /* 0x000000ff1f237290 */ /* 0x000fc4000a7fe4ff */
[----:B------:R-:W-:Y:S02]  /*11340*/  UIADD3 UR52, UP4, UPT, UR32, 0x600, URZ ;  /* 0x0000060020347890 */ /* 0x000fe4000ff9e0ff */
[----:B------:R-:W-:Y:S02]  /*11350*/  UIADD3.X UR45, UPT, UPT, UR31, URZ, URZ, UP6, !UPT ;  /* 0x000000ff1f2d7290 */ /* 0x000fe4000b7fe4ff */
[----:B------:R-:W-:Y:S02]  /*11360*/  UIADD3.X UR27, UPT, UPT, UR31, URZ, URZ, UP5, !UPT ;  /* 0x000000ff1f1b7290 */ /* 0x000fe4000affe4ff */
[----:B------:R-:W-:Y:S02]  /*11370*/  UIADD3 UR48, UP6, UPT, UR32, 0x602, URZ ;  /* 0x0000060220307890 */ /* 0x000fe4000ffde0ff */
[----:B------:R-:W-:Y:S02]  /*11380*/  UIADD3.X UR31, UPT, UPT, UR33, URZ, URZ, UP1, !UPT ;  /* 0x000000ff211f7290 */ /* 0x000fe40008ffe4ff */
[----:B-1----:R-:W-:-:S02]  /*11390*/  UIADD3 UR28, UP1, UPT, UR32, 0x604, URZ ;  /* 0x00000604201c7890 */ /* 0x002fc4000ff3e0ff */
[----:B------:R-:W-:Y:S02]  /*113a0*/  UIADD3.X UR37, UPT, UPT, UR33, URZ, URZ, UP2, !UPT ;  /* 0x000000ff21257290 */ /* 0x000fe400097fe4ff */
[----:B------:R-:W-:Y:S01]  /*113b0*/  UIADD3.X UR39, UPT, UPT, UR33, URZ, URZ, UP3, !UPT ;  /* 0x000000ff21277290 */ /* 0x000fe20009ffe4ff */
[----:B------:R-:W-:Y:S01]  /*113c0*/  UMOV UR72, 0x0 ;  /* 0x0000000000487882 */ /* 0x000fe20000000000 */
[----:B------:R-:W-:Y:S01]  /*113d0*/  UMOV UR73, 0x4100910 ;  /* 0x0410091000497882 */ /* 0x000fe20000000000 */
[----:B------:R-:W-:Y:S01]  /*113e0*/  UIADD3.X UR53, UPT, UPT, UR33, URZ, URZ, UP4, !UPT ;  /* 0x000000ff21357290 */ /* 0x000fe2000a7fe4ff */
[----:B------:R1:W-:Y:S01]  /*113f0*/  UTCHMMA gdesc[UR42], gdesc[UR66], tmem[UR8], tmem[UR72], idesc[UR73], UPT ;  /* 0x00ff48422a0075ea */ /* 0x0003e2000b800008 */
[----:B------:R-:W-:Y:S01]  /*11400*/  UIADD3.X UR49, UPT, UPT, UR33, URZ, URZ, UP6, !UPT ;  /* 0x000000ff21317290 */ /* 0x000fe2000b7fe4ff */
[----:B------:R1:W-:Y:S01]  /*11410*/  UTCHMMA gdesc[UR46], gdesc[UR62], tmem[UR8], tmem[UR68], idesc[UR69], UPT ;  /* 0x00ff443e2e0075ea */ /* 0x0003e2000b800008 */
[----:B------:R-:W-:Y:S01]  /*11420*/  UMOV UR58, 0x0 ;  /* 0x00000000003a7882 */ /* 0x000fe20000000000 */
[----:B------:R-:W-:Y:S01]  /*11430*/  UMOV UR59, 0x4100910 ;  /* 0x04100910003b7882 */ /* 0x000fe20000000000 */
[----:B------:R-:W-:Y:S01]  /*11440*/  UIADD3.X UR29, UPT, UPT, UR33, URZ, URZ, UP1, !UPT ;  /* 0x000000ff211d7290 */ /* 0x000fe20008ffe4ff */
[----:B------:R1:W-:Y:S01]  /*11450*/  UTCHMMA gdesc[UR50], gdesc[UR24], tmem[UR8], tmem[UR58], idesc[UR59], UPT ;  /* 0x00ff3a18320075ea */ /* 0x0003e2000b800008 */
[----:B------:R1:W-:Y:S01]  /*11460*/  UTCHMMA gdesc[UR54], gdesc[UR70], tmem[UR8], tmem[UR68], idesc[UR69], UPT ;  /* 0x00ff4446360075ea */ /* 0x0003e2000b800008 */
        /* <DEDUP_REMOVED lines=10> */
[----:B------:R1:W-:Y:S01]  /*11510*/  UTCHMMA gdesc[UR44], gdesc[UR48], tmem[UR8], tmem[UR76], idesc[UR77], UPT ;  /* 0x00ff4c302c0075ea */ /* 0x0003e2000b800008 */
[----:B------:R1:W-:Y:S01]  /*11520*/  UTCHMMA gdesc[UR26], gdesc[UR28], tmem[UR8], tmem[UR74], idesc[UR75], UPT ;  /* 0x00ff4a1c1a0075ea */ /* 0x0003e2000b800008 */
[----:B------:R1:W-:Y:S01]  /*11530*/  UTCBAR [UR21], URZ ;  /* 0x000000ff150073e9 */ /* 0x0003e200080000ff */
[----:B------:R-:W-:Y:S01]  /*11540*/  NOP ;  /* 0x0000000000007918 */ /* 0x000fe20000000000 */
.L_x_8:
[----:B------:R-:W2:Y:S01]  /*11550*/  LDC R238, c[0x0][0x3a0] ;  /* 0x0000e800ffee7b82 */ /* 0x000ea20000000800 */
[----:B-1----:R-:W-:Y:S01]  /*11560*/  UMOV UR21, UR5 ;  /* 0x0000000500157c82 */ /* 0x002fe20008000000 */
[----:B------:R-:W1:Y:S01]  /*11570*/  SYNCS.PHASECHK.TRANS64.TRYWAIT P4, [UR14], R126 ;  /* 0x0000007eff0075a7 */ /* 0x000e62000808110e */
[----:B--2---:R-:W-:-:S05]  /*11580*/  VIADD R238, R238, 0x7f ;  /* 0x0000007feeee7836 */ /* 0x004fca0000000000 */
[----:B------:R-:W-:-:S04]  /*11590*/  SHF.R.S32.HI R127, RZ, 0x1f, R238 ;  /* 0x0000001fff7f7819 */ /* 0x000fc800000114ee */
[----:B------:R-:W-:-:S04]  /*115a0*/  LEA.HI R127, R127, R238, RZ, 0x7 ;  /* 0x000000ee7f7f7211 */ /* 0x000fc800078f38ff */
[----:B------:R-:W-:-:S05]  /*115b0*/  SHF.R.S32.HI R127, RZ, 0x7, R127 ;  /* 0x00000007ff7f7819 */ /* 0x000fca000001147f */
[----:B------:R-:W-:-:S05]  /*115c0*/  VIADD R127, R127, 0xfffffffd ;  /* 0xfffffffd7f7f7836 */ /* 0x000fca0000000000 */
[----:B------:R-:W-:Y:S01]  /*115d0*/  ISETP.LE.AND P3, PT, R127, UR6, PT ;  /* 0x000000067f007c0c */ /* 0x000fe2000bf63270 */
[----:B-1----:R-:W-:-:S12]  /*115e0*/  @!P4 BRA `(.L_x_9) ;  /* 0x000000440034c947 */ /* 0x002fd80003800000 */
.L_x_16:
[----:B------:R-:W-:Y:S01]  /*115f0*/  BAR.SYNC.DEFER_BLOCKING 0x0 ;  /* 0x0000000000007b1d */ /* 0x000fe20000010000 */
[----:B------:R-:W-:Y:S01]  /*11600*/  ISETP.GE.AND P4, PT, R2, R124, PT ;  /* 0x0000007c0200720c */ /* 0x000fe20003f86270 */
[----:B------:R-:W-:-:S03]  /*11610*/  UIADD3 UR16, UPT, UPT, UR16, 0x1, URZ ;  /* 0x0000000110107890 */ /* 0x000fc6000fffe0ff */
[----:B------:R-:W-:Y:S01]  /*11620*/  SEL R126, RZ, 0x4, P4 ;  /* 0x00000004ff7e7807 */ /* 0x000fe20002000000 */
[----:B------:R-:W-:-:S03]  /*11630*/  UISETP.GT.AND UP1, UPT, UR16, 0x2, UPT ;  /* 0x000000021000788c */ /* 0x000fc6000bf24270 */
[----:B------:R-:W-:Y:S01]  /*11640*/  SEL R126, R126, RZ, !P3 ;  /* 0x000000ff7e7e7207 */ /* 0x000fe20005800000 */
[----:B------:R-:W-:-:S03]  /*11650*/  USEL UR16, UR16, URZ, !UP1 ;  /* 0x000000ff10107287 */ /* 0x000fc6000c800000 */
[----:B------:R-:W-:Y:S01]  /*11660*/  ISETP.NE.U32.AND P4, PT, R126, RZ, PT ;  /* 0x000000ff7e00720c */ /* 0x000fe20003f85070 */
[----:B------:R-:W-:Y:S01]  /*11670*/  ULEA UR5, UR16, UR7, 0xf ;  /* 0x0000000710057291 */ /* 0x000fe2000f8e78ff */
[----:B------:R-:W-:-:S04]  /*11680*/  IADD3 R126, P5, PT, R28, UR20, RZ ;  /* 0x000000141c7e7c10 */ /* 0x000fc8000ffbe0ff */
[----:B------:R-:W-:Y:S01]  /*11690*/  IADD3.X R127, PT, PT, R27, UR18, RZ, P5, !PT ;  /* 0x000000121b7f7c10 */ /* 0x000fe2000affe4ff */
[----:B-----5:R-:W-:-:S06]  /*116a0*/  VIADD R238, R4, UR5 ;  /* 0x0000000504ee7c36 */ /* 0x020fcc0008000000 */
[----:B------:R-:W-:Y:S01]  /*116b0*/  @!PT LDS RZ, [RZ] ;  /* 0x00000000fffff984 */ /* 0x000fe20000000800 */
[----:B------:R-:W-:Y:S01]  /*116c0*/  @!PT LDS RZ, [RZ] ;  /* 0x00000000fffff984 */ /* 0x000fe20000000800 */
[----:B------:R-:W-:Y:S01]  /*116d0*/  @!PT LDS RZ, [RZ] ;  /* 0x00000000fffff984 */ /* 0x000fe20000000800 */
[----:B------:R1:W-:Y:S02]  /*116e0*/  LDGSTS.E [R238], desc[UR22][R126.64], P4 ;  /* 0x000000007eee7fae */ /* 0x0003e4000a1a1016 */
[----:B-1----:R-:W-:-:S04]  /*116f0*/  LOP3.LUT R127, R2, 0x2, RZ, 0xfc, !PT ;  /* 0x00000002027f7812 */ /* 0x002fc800078efcff */
[----:B------:R-:W-:-:S04]  /*11700*/  ISETP.GE.AND P4, PT, R127, R124, PT ;  /* 0x0000007c7f00720c */ /* 0x000fc80003f86270 */
[----:B------:R-:W-:-:S04]  /*11710*/  SEL R126, RZ, 0x4, P4 ;  /* 0x00000004ff7e7807 */ /* 0x000fc80002000000 */
[----:B------:R-:W-:-:S04]  /*11720*/  SEL R126, R126, RZ, !P3 ;  /* 0x000000ff7e7e7207 */ /* 0x000fc80005800000 */
[----:B------:R-:W-:Y:S02]  /*11730*/  ISETP.NE.U32.AND P4, PT, R126, RZ, PT ;  /* 0x000000ff7e00720c */ /* 0x000fe40003f85070 */
[----:B------:R-:W-:-:S04]  /*11740*/  IADD3 R126, P5, PT, R26, UR20, RZ ;  /* 0x000000141a7e7c10 */ /* 0x000fc8000ffbe0ff */
[----:B------:R-:W-:-:S07]  /*11750*/  IADD3.X R127, PT, PT, R25, UR18, RZ, P5, !PT ;  /* 0x00000012197f7c10 */ /* 0x000fce000affe4ff */
[----:B------:R1:W-:Y:S02]  /*11760*/  LDGSTS.E [R238+0x8], desc[UR22][R126.64], P4 ;  /* 0x000080007eee7fae */ /* 0x0003e4000a1a1016 */
        /* <DEDUP_REMOVED lines=48> */
[----:B-1----:R-:W-:Y:S02]  /*11a70*/  LOP3.LUT R127, R2, 0x4, RZ, 0xfc, !PT ;  /* 0x00000004027f7812 */ /* 0x002fe400078efcff */
[----:B------:R-:W-:Y:S02]  /*11a80*/  LOP3.LUT R238, R4, 0x10, RZ, 0x3c, !PT ;  /* 0x0000001004ee7812 */ /* 0x000fe400078e3cff */
[----:B------:R-:W-:-:S03]  /*11a90*/  ISETP.GE.AND P4, PT, R127, R124, PT ;  /* 0x0000007c7f00720c */ /* 0x000fc60003f86270 */
[----:B------:R-:W-:Y:S01]  /*11aa0*/  VIADD R238, R238, UR5 ;  /* 0x00000005eeee7c36 */ /* 0x000fe20008000000 */
[----:B------:R-:W-:-:S04]  /*11ab0*/  SEL R126, RZ, 0x4, P4 ;  /* 0x00000004ff7e7807 */ /* 0x000fc80002000000 */
[----:B------:R-:W-:-:S04]  /*11ac0*/  SEL R126, R126, RZ, !P3 ;  /* 0x000000ff7e7e7207 */ /* 0x000fc80005800000 */
[----:B------:R-:W-:Y:S02]  /*11ad0*/  ISETP.NE.U32.AND P4, PT, R126, RZ, PT ;  /* 0x000000ff7e00720c */ /* 0x000fe40003f85070 */
[----:B------:R-:W-:-:S04]  /*11ae0*/  IADD3 R126, P5, PT, R24, UR20, RZ ;  /* 0x00000014187e7c10 */ /* 0x000fc8000ffbe0ff */
[----:B------:R-:W-:-:S07]  /*11af0*/  IADD3.X R127, PT, PT, R23, UR18, RZ, P5, !PT ;  /* 0x00000012177f7c10 */ /* 0x000fce000affe4ff */
        /* <DEDUP_REMOVED lines=452> */
[----:B------:R1:W-:Y:S04]  /*13740*/  LDGSTS.E [R238+0x6008], desc[UR22][R126.64], P4 ;  /* 0x060080007eee7fae */ /* 0x0003e8000a1a1016 */
[----:B------:R-:W0:Y:S01]  /*13750*/  LDGDEPBAR ;  /* 0x00000000000079af */ /* 0x000e220000000000 */
[----:B-1----:R-:W1:Y:S01]  /*13760*/  S2R R127, SR_TID.X ;  /* 0x00000000007f7919 */ /* 0x002e620000002100 */
[----:B------:R-:W-:Y:S01]  /*13770*/  VIADD R238, R3, UR5 ;  /* 0x0000000503ee7c36 */ /* 0x000fe20008000000 */
        /* <DEDUP_REMOVED lines=8> */
[----:B-1----:R-:W-:-:S04]  /*13800*/  IADD3 R126, P4, PT, R152, UR19, RZ ;  /* 0x00000013987e7c10 */ /* 0x002fc8000ff9e0ff */
[----:B------:R-:W-:-:S05]  /*13810*/  IADD3.X R127, PT, PT, R153, UR17, RZ, P4, !PT ;  /* 0x00000011997f7c10 */ /* 0x000fca000a7fe4ff */
        /* <DEDUP_REMOVED lines=19> */
[----:B-1----:R-:W-:Y:S02]  /*13950*/  LOP3.LUT R238, R3, 0x10, RZ, 0x3c, !PT ;  /* 0x0000001003ee7812 */ /* 0x002fe400078e3cff */
[----:B------:R-:W-:-:S03]  /*13960*/  IADD3 R126, P4, PT, R138, UR19, RZ ;  /* 0x000000138a7e7c10 */ /* 0x000fc6000ff9e0ff */
[----:B------:R-:W-:Y:S01]  /*13970*/  VIADD R238, R238, UR5 ;  /* 0x00000005eeee7c36 */ /* 0x000fe20008000000 */
        /* <DEDUP_REMOVED lines=45> */
[----:B------:R1:W-:Y:S04]  /*13c50*/  LDGSTS.E [R238+0x19900], desc[UR22][R126.64], P3 ;  /* 0x199000007eee7fae */ /* 0x0003e800099a1016 */
[----:B------:R-:W1:Y:S02]  /*13c60*/  LDL R127, [R1] ;  /* 0x00000000017f7983 */ /* 0x000e640000100800 */
[----:B-1----:R-:W-:Y:S02]  /*13c70*/  IADD3 R126, P4, PT, R127, UR19, RZ ;  /* 0x000000137f7e7c10 */ /* 0x002fe4000ff9e0ff */
[----:B------:R-:W2:Y:S02]  /*13c80*/  LDL R127, [R1+0x4] ;  /* 0x00000400017f7983 */ /* 0x000ea40000100800 */
[----:B--2---:R-:W-:-:S05]  /*13c90*/  IADD3.X R127, PT, PT, R127, UR17, RZ, P4, !PT ;  /* 0x000000117f7f7c10 */ /* 0x004fca000a7fe4ff */
        /* <DEDUP_REMOVED lines=24> */
[----:B------:R-:W1:Y:S02]  /*13e20*/  LDL R127, [R1+0x8] ;  /* 0x00000800017f7983 */ /* 0x000e640000100800 */
        /* <DEDUP_REMOVED lines=115> */
[----:B------:R1:W-:Y:S01]  /*14560*/  LDGSTS.E [R238+0x19f80], desc[UR22][R126.64], P3 ;  /* 0x19f800007eee7fae */ /* 0x0003e200099a1016 */
[----:B------:R-:W-:Y:S02]  /*14570*/  UIADD3 UR6, UPT, UPT, UR6, 0x1, URZ ;  /* 0x0000000106067890 */ /* 0x000fe4000fffe0ff */
[----:B------:R-:W-:Y:S01]  /*14580*/  UIADD3 UR15, UPT, UPT, UR15, 0x1, URZ ;  /* 0x000000010f0f7890 */ /* 0x000fe2000fffe0ff */
[----:B------:R-:W0:Y:S04]  /*14590*/  LDGDEPBAR ;  /* 0x00000000000079af */ /* 0x000e280000000000 */
[----:B------:R-:W2:Y:S01]  /*145a0*/  LDL R127, [R1+0x30] ;  /* 0x00003000017f7983 */ /* 0x000ea20000100800 */
[----:B------:R-:W-:Y:S01]  /*145b0*/  UISETP.GT.AND UP1, UPT, UR15, 0x1, UPT ;  /* 0x000000010f00788c */ /* 0x000fe2000bf24270 */
[----:B-1----:R-:W-:Y:S01]  /*145c0*/  IMAD.U32 R126, RZ, RZ, UR21 ;  /* 0x00000015ff7e7e24 */ /* 0x002fe2000f8e00ff */
[----:B------:R-:W-:Y:S01]  /*145d0*/  UIADD3 UR19, UP2, UPT, UR19, UR12, URZ ;  /* 0x0000000c13137290 */ /* 0x000fe2000ff5e0ff */
[----:B------:R-:W-:Y:S01]  /*145e0*/  VIADD R124, R124, 0xffffff80 ;  /* 0xffffff807c7c7836 */ /* 0x000fe20000000000 */
[----:B------:R-:W-:-:S02]  /*145f0*/  UIADD3 UR20, UP3, UPT, UR20, UR10, URZ ;  /* 0x0000000a14147290 */ /* 0x000fc4000ff7e0ff */
[----:B------:R-:W-:Y:S02]  /*14600*/  USEL UR5, URZ, 0x1, !UP1 ;  /* 0x00000001ff057887 */ /* 0x000fe4000c800000 */
[----:B------:R-:W-:Y:S02]  /*14610*/  UIADD3.X UR17, UPT, UPT, UR17, UR13, URZ, UP2, !UPT ;  /* 0x0000000d11117290 */ /* 0x000fe400097fe4ff */
[----:B------:R-:W-:Y:S02]  /*14620*/  UIADD3.X UR18, UPT, UPT, UR18, UR11, URZ, UP3, !UPT ;  /* 0x0000000b12127290 */ /* 0x000fe40009ffe4ff */
[----:B------:R-:W-:Y:S02]  /*14630*/  USEL UR15, UR15, URZ, !UP1 ;  /* 0x000000ff0f0f7287 */ /* 0x000fe4000c800000 */
[----:B------:R-:W-:Y:S01]  /*14640*/  ULOP3.LUT UR5, UR21, UR5, URZ, 0x3c, !UPT ;  /* 0x0000000515057292 */ /* 0x000fe2000f8e3cff */
[----:B------:R-:W-:Y:S01]  /*14650*/  UMOV UR14, UR9 ;  /* 0x00000009000e7c82 */ /* 0x000fe20008000000 */
[----:B--2---:R-:W-:-:S13]  /*14660*/  ISETP.NE.U32.AND P3, PT, R127, UR6, PT ;  /* 0x000000067f007c0c */ /* 0x004fda000bf65070 */
[----:B------:R-:W-:Y:S05]  /*14670*/  @P3 BRA `(.L_x_10) ;  /* 0xffffffc400cc3947 */ /* 0x000fea000383ffff */
.L_x_7:
[----:B------:R-:W-:Y:S05]  /*14680*/  @!P2 BRA `(.L_x_11) ;  /* 0x000000000010a947 */ /* 0x000fea0003800000 */
[----:B------:R-:W-:-:S06]  /*14690*/  USHF.L.U32 UR21, UR21, 0x1f, URZ ;  /* 0x0000001f15157899 */ /* 0x000fcc00080006ff */
[----:B------:R-:W-:-:S04]  /*146a0*/  IMAD.U32 R3, RZ, RZ, UR21 ;  /* 0x00000015ff037e24 */ /* 0x000fc8000f8e00ff */
[----:B------:R-:W1:Y:S02]  /*146b0*/  SYNCS.PHASECHK.TRANS64.TRYWAIT P1, [UR9], R3 ;  /* 0x00000003ff0075a7 */ /* 0x000e640008021109 */
[----:B-1----:R-:W-:Y:S05]  /*146c0*/  @!P1 BRA `(.L_x_12) ;  /* 0x0000001400089947 */ /* 0x002fea0003800000 */
.L_x_11:
[----:B------:R-:W2:Y:S01]  /*146d0*/  LDL.LU R4, [R1+0x1f8] ;  /* 0x0001f80001047983 */ /* 0x000ea20000300800 */
[----:B------:R-:W-:-:S04]  /*146e0*/  DEPBAR.LE SB0, 0x0 ;  /* 0x000080000000791a */ /* 0x000fc80000000000 */
[----:B------:R-:W1:Y:S01]  /*146f0*/  S2R R37, SR_TID.X ;  /* 0x0000000000257919 */ /* 0x000e620000002100 */
[----:B------:R-:W3:Y:S01]  /*14700*/  LDCU.128 UR12, c[0x0][0x390] ;  /* 0x00007200ff0c77ac */ /* 0x000ee20008000c00 */
[----:B------:R-:W-:Y:S06]  /*14710*/  BAR.SYNC.DEFER_BLOCKING 0x0 ;  /* 0x0000000000007b1d */ /* 0x000fec0000010000 */
[----:B------:R-:W4:Y:S01]  /*14720*/  LDCU UR5, c[0x0][0x3b8] ;  /* 0x00007700ff0577ac */ /* 0x000f220008000800 */
[----:B------:R-:W5:Y:S02]  /*14730*/  @!P0 SYNCS.CCTL.IV [UR7+0x30000] ;  /* 0x03000000ff0089b1 */ /* 0x000f640008000007 */
[----:B-----5:R-:W-:Y:S01]  /*14740*/  BAR.SYNC.DEFER_BLOCKING 0x0 ;  /* 0x0000000000007b1d */ /* 0x020fe20000010000 */
[C---:B-1----:R-:W-:Y:S01]  /*14750*/  IMAD.SHL.U32 R3, R37.reuse, 0x10, RZ ;  /* 0x0000001025037824 */ /* 0x042fe200078e00ff */
[C---:B------:R-:W-:Y:S01]  /*14760*/  LOP3.LUT R38, R37.reuse, 0x60, RZ, 0xc0, !PT ;  /* 0x0000006025267812 */ /* 0x040fe200078ec0ff */
[C---:B------:R-:W-:Y:S01]  /*14770*/  IMAD.SHL.U32 R36, R37.reuse, 0x80, RZ ;  /* 0x0000008025247824 */ /* 0x040fe200078e00ff */
[----:B------:R-:W-:-:S02]  /*14780*/  LOP3.LUT R37, R37, 0x7f, RZ, 0xc0, !PT ;  /* 0x0000007f25257812 */ /* 0x000fc400078ec0ff */
[----:B------:R-:W-:Y:S02]  /*14790*/  LOP3.LUT R3, R3, 0xf0, RZ, 0xc0, !PT ;  /* 0x000000f003037812 */ /* 0x000fe400078ec0ff */
[----:B------:R-:W-:Y:S02]  /*147a0*/  LOP3.LUT R36, R36, 0x800, RZ, 0xc0, !PT ;  /* 0x0000080024247812 */ /* 0x000fe400078ec0ff */
[----:B------:R-:W-:Y:S02]  /*147b0*/  LEA R37, R37, UR7, 0x4 ;  /* 0x0000000725257c11 */ /* 0x000fe4000f8e20ff */
[----:B------:R-:W-:-:S05]  /*147c0*/  IADD3 R3, PT, PT, R3, UR7, R36 ;  /* 0x0000000703037c10 */ /* 0x000fca000fffe024 */
[----:B------:R-:W-:Y:S02]  /*147d0*/  IMAD R36, R38, 0x8, R3 ;  /* 0x0000000826247824 */ /* 0x000fe400078e0203 */
[----:B------:R-:W3:Y:S01]  /*147e0*/  LDL.LU R3, [R1+0x1f0] ;  /* 0x0001f00001037983 */ /* 0x000ee20000300800 */
[----:B------:R-:W1:Y:S01]  /*147f0*/  @!P0 SYNCS.CCTL.IV [UR7+0x30008] ;  /* 0x03000800ff0089b1 */ /* 0x000e620008000007 */
[----:B--2---:R-:W-:-:S13]  /*14800*/  R2UR UR4, R4 ;  /* 0x00000000040472ca */ /* 0x004fda00000e0000 */
[----:B------:R-:W-:Y:S01]  /*14810*/  LDTM.16dp32bit_t0_t15.x32 R4, tmem[UR4] ;  /* 0x00000004000479ee */ /* 0x000fe20008a80000 */
[----:B------:R-:W2:Y:S01]  /*14820*/  LDTM.16dp32bit_t16_t31.x32 R4, tmem[UR4+0x20] ;  /* 0x00002004000479ee */ /* 0x000ea20008aa0000 */
[----:B------:R-:W-:Y:S01]  /*14830*/  NOP ;  /* 0x0000000000007918 */ /* 0x000fe20000000000 */
[----:B------:R-:W5:Y:S01]  /*14840*/  LDCU UR4, c[0x0][0x3b4] ;  /* 0x00007680ff0477ac */ /* 0x000f620008000800 */
[----:B--2---:R-:W-:Y:S02]  /*14850*/  IMAD.MOV.U32 R40, RZ, RZ, R4 ;  /* 0x000000ffff287224 */ /* 0x004fe400078e0004 */
[----:B------:R-:W-:Y:S02]  /*14860*/  IMAD.MOV.U32 R4, RZ, RZ, R5 ;  /* 0x000000ffff047224 */ /* 0x000fe400078e0005 */
[----:B------:R-:W-:Y:S02]  /*14870*/  IMAD.MOV.U32 R41, RZ, RZ, R6 ;  /* 0x000000ffff297224 */ /* 0x000fe400078e0006 */
[----:B------:R-:W-:-:S02]  /*14880*/  IMAD.MOV.U32 R5, RZ, RZ, R7 ;  /* 0x000000ffff057224 */ /* 0x000fc400078e0007 */
[----:B------:R-:W-:Y:S02]  /*14890*/  IMAD.MOV.U32 R42, RZ, RZ, R8 ;  /* 0x000000ffff2a7224 */ /* 0x000fe400078e0008 */
[----:B------:R-:W-:Y:S02]  /*148a0*/  IMAD.MOV.U32 R43, RZ, RZ, R10 ;  /* 0x000000ffff2b7224 */ /* 0x000fe400078e000a */
[----:B------:R-:W-:Y:S02]  /*148b0*/  IMAD.MOV.U32 R6, RZ, RZ, R9 ;  /* 0x000000ffff067224 */ /* 0x000fe400078e0009 */
[----:B------:R-:W-:Y:S01]  /*148c0*/  IMAD.MOV.U32 R7, RZ, RZ, R11 ;  /* 0x000000ffff077224 */ /* 0x000fe200078e000b */
[----:B-1----:R-:W-:Y:S04]  /*148d0*/  STS.128 [R36], R40 ;  /* 0x0000002824007388 */ /* 0x002fe80000000c00 */
[----:B------:R1:W-:Y:S01]  /*148e0*/  STS.128 [R36+0x400], R4 ;  /* 0x0004000424007388 */ /* 0x0003e20000000c00 */
[----:B------:R-:W-:Y:S01]  /*148f0*/  BAR.SYNC.DEFER_BLOCKING 0x0 ;  /* 0x0000000000007b1d */ /* 0x000fe20000010000 */
[----:B------:R-:W-:-:S02]  /*14900*/  IMAD.MOV.U32 R8, RZ, RZ, R12 ;  /* 0x000000ffff087224 */ /* 0x000fc400078e000c */
[----:B------:R-:W-:Y:S02]  /*14910*/  IMAD.MOV.U32 R9, RZ, RZ, R14 ;  /* 0x000000ffff097224 */ /* 0x000fe400078e000e */
[----:B------:R-:W-:Y:S02]  /*14920*/  IMAD.MOV.U32 R44, RZ, RZ, R13 ;  /* 0x000000ffff2c7224 */ /* 0x000fe400078e000d */
[----:B------:R-:W-:Y:S01]  /*14930*/  IMAD.MOV.U32 R45, RZ, RZ, R15 ;  /* 0x000000ffff2d7224 */ /* 0x000fe200078e000f */
[----:B------:R-:W2:Y:S04]  /*14940*/  LDS.128 R40, [R37] ;  /* 0x0000000025287984 */ /* 0x000ea80000000c00 */
[----:B------:R-:W-:Y:S01]  /*14950*/  LDS.128 R12, [R37+0x800] ;  /* 0x00080000250c7984 */ /* 0x000fe20000000c00 */
[----:B------:R-:W-:-:S02]  /*14960*/  IMAD.MOV.U32 R10, RZ, RZ, R16 ;  /* 0x000000ffff0a7224 */ /* 0x000fc400078e0010 */
[----:B------:R-:W-:Y:S01]  /*14970*/  IMAD.MOV.U32 R11, RZ, RZ, R18 ;  /* 0x000000ffff0b7224 */ /* 0x000fe200078e0012 */
[----:B------:R-:W-:Y:S01]  /*14980*/  BAR.SYNC.DEFER_BLOCKING 0x0 ;  /* 0x0000000000007b1d */ /* 0x000fe20000010000 */
[----:B------:R-:W-:Y:S02]  /*14990*/  IMAD.MOV.U32 R46, RZ, RZ, R17 ;  /* 0x000000ffff2e7224 */ /* 0x000fe400078e0011 */
[----:B------:R-:W-:-:S03]  /*149a0*/  IMAD.MOV.U32 R47, RZ, RZ, R19 ;  /* 0x000000ffff2f7224 */ /* 0x000fc600078e0013 */
[----:B------:R-:W-:Y:S04]  /*149b0*/  STS.128 [R36], R8 ;  /* 0x0000000824007388 */ /* 0x000fe80000000c00 */
[----:B------:R-:W-:Y:S01]  /*149c0*/  STS.128 [R36+0x400], R44 ;  /* 0x0004002c24007388 */ /* 0x000fe20000000c00 */
[----:B------:R-:W-:Y:S01]  /*149d0*/  BAR.SYNC.DEFER_BLOCKING 0x0 ;  /* 0x0000000000007b1d */ /* 0x000fe20000010000 */
[----:B-1----:R-:W-:Y:S02]  /*149e0*/  IMAD.MOV.U32 R4, RZ, RZ, R20 ;  /* 0x000000ffff047224 */ /* 0x002fe400078e0014 */
[----:B------:R-:W-:-:S03]  /*149f0*/  IMAD.MOV.U32 R5, RZ, RZ, R22 ;  /* 0x000000ffff057224 */ /* 0x000fc600078e0016 */
[----:B------:R-:W1:Y:S04]  /*14a00*/  LDS.128 R44, [R37] ;  /* 0x00000000252c7984 */ /* 0x000e680000000c00 */
[----:B------:R-:W-:Y:S01]  /*14a10*/  LDS.128 R8, [R37+0x800] ;  /* 0x0008000025087984 */ /* 0x000fe20000000c00 */
[----:B------:R-:W-:Y:S02]  /*14a20*/  IMAD.MOV.U32 R6, RZ, RZ, R24 ;  /* 0x000000ffff067224 */ /* 0x000fe400078e0018 */
[----:B------:R-:W-:Y:S01]  /*14a30*/  IMAD.MOV.U32 R7, RZ, RZ, R26 ;  /* 0x000000ffff077224 */ /* 0x000fe200078e001a */
[----:B------:R-:W-:Y:S01]  /*14a40*/  BAR.SYNC.DEFER_BLOCKING 0x0 ;  /* 0x0000000000007b1d */ /* 0x000fe20000010000 */
[----:B------:R-:W-:Y:S02]  /*14a50*/  IMAD.MOV.U32 R16, RZ, RZ, R21 ;  /* 0x000000ffff107224 */ /* 0x000fe400078e0015 */
[----:B------:R-:W-:-:S02]  /*14a60*/  IMAD.MOV.U32 R17, RZ, RZ, R23 ;  /* 0x000000ffff117224 */ /* 0x000fc400078e0017 */
[----:B------:R-:W-:Y:S02]  /*14a70*/  IMAD.MOV.U32 R18, RZ, RZ, R25 ;  /* 0x000000ffff127224 */ /* 0x000fe400078e0019 */
[----:B------:R-:W-:Y:S01]  /*14a80*/  IMAD.MOV.U32 R19, RZ, RZ, R27 ;  /* 0x000000ffff137224 */ /* 0x000fe200078e001b */
[----:B------:R-:W-:Y:S04]  /*14a90*/  STS.128 [R36], R4 ;  /* 0x0000000424007388 */ /* 0x000fe80000000c00 */
[----:B------:R1:W-:Y:S01]  /*14aa0*/  STS.128 [R36+0x400], R16 ;  /* 0x0004001024007388 */ /* 0x0003e20000000c00 */
[----:B------:R-:W-:Y:S01]  /*14ab0*/  BAR.SYNC.DEFER_BLOCKING 0x0 ;  /* 0x0000000000007b1d */ /* 0x000fe20000010000 */
[----:B------:R-:W-:Y:S02]  /*14ac0*/  IMAD.MOV.U32 R48, RZ, RZ, R28 ;  /* 0x000000ffff307224 */ /* 0x000fe400078e001c */
[----:B------:R-:W-:-:S02]  /*14ad0*/  IMAD.MOV.U32 R49, RZ, RZ, R30 ;  /* 0x000000ffff317224 */ /* 0x000fc400078e001e */
[----:B------:R-:W-:Y:S02]  /*14ae0*/  IMAD.MOV.U32 R52, RZ, RZ, R29 ;  /* 0x000000ffff347224 */ /* 0x000fe400078e001d */
[----:B------:R-:W-:Y:S02]  /*14af0*/  IMAD.MOV.U32 R53, RZ, RZ, R31 ;  /* 0x000000ffff357224 */ /* 0x000fe400078e001f */
[----:B------:R-:W2:Y:S04]  /*14b00*/  LDS.128 R28, [R37] ;  /* 0x00000000251c7984 */ /* 0x000ea80000000c00 */
[----:B------:R-:W-:Y:S01]  /*14b10*/  LDS.128 R4, [R37+0x800] ;  /* 0x0008000025047984 */ /* 0x000fe20000000c00 */
[----:B------:R-:W-:Y:S02]  /*14b20*/  IMAD.MOV.U32 R50, RZ, RZ, R32 ;  /* 0x000000ffff327224 */ /* 0x000fe400078e0020 */
[----:B------:R-:W-:Y:S01]  /*14b30*/  IMAD.MOV.U32 R51, RZ, RZ, R34 ;  /* 0x000000ffff337224 */ /* 0x000fe200078e0022 */
[----:B------:R-:W-:Y:S01]  /*14b40*/  BAR.SYNC.DEFER_BLOCKING 0x0 ;  /* 0x0000000000007b1d */ /* 0x000fe20000010000 */
[----:B------:R-:W-:-:S02]  /*14b50*/  IMAD.MOV.U32 R54, RZ, RZ, R33 ;  /* 0x000000ffff367224 */ /* 0x000fc400078e0021 */
[----:B------:R-:W-:Y:S01]  /*14b60*/  IMAD.MOV.U32 R55, RZ, RZ, R35 ;  /* 0x000000ffff377224 */ /* 0x000fe200078e0023 */
[C---:B-1----:R-:W-:Y:S02]  /*14b70*/  LOP3.LUT R17, R0.reuse, R2, RZ, 0xfc, !PT ;  /* 0x0000000200117212 */ /* 0x042fe400078efcff */
[C---:B---3--:R-:W-:Y:S01]  /*14b80*/  ISETP.GE.AND P0, PT, R3.reuse, UR14, PT ;  /* 0x0000000e03007c0c */ /* 0x048fe2000bf06270 */
[----:B-----5:R-:W-:Y:S01]  /*14b90*/  IMAD R3, R3, UR4, RZ ;  /* 0x0000000403037c24 */ /* 0x020fe2000f8e02ff */
[C-C-:B------:R-:W-:Y:S02]  /*14ba0*/  LOP3.LUT R19, R0.reuse, 0x2, R2.reuse, 0xfe, !PT ;  /* 0x0000000200137812 */ /* 0x140fe400078efe02 */
[C---:B------:R-:W-:Y:S01]  /*14bb0*/  ISETP.LT.AND P4, PT, R17.reuse, UR15, !P0 ;  /* 0x0000000f11007c0c */ /* 0x040fe2000c781270 */
[----:B----4-:R-:W-:Y:S01]  /*14bc0*/  IMAD R17, R17, UR5, RZ ;  /* 0x0000000511117c24 */ /* 0x010fe2000f8e02ff */
[C-C-:B------:R-:W-:Y:S01]  /*14bd0*/  LOP3.LUT R21, R0.reuse, 0x4, R2.reuse, 0xfe, !PT ;  /* 0x0000000400157812 */ /* 0x140fe200078efe02 */
[----:B------:R1:W-:Y:S04]  /*14be0*/  STS.128 [R36], R48 ;  /* 0x0000003024007388 */ /* 0x0003e80000000c00 */
[----:B------:R-:W-:Y:S01]  /*14bf0*/  STS.128 [R36+0x400], R52 ;  /* 0x0004003424007388 */ /* 0x000fe20000000c00 */
[----:B------:R-:W-:Y:S01]  /*14c00*/  BAR.SYNC.DEFER_BLOCKING 0x0 ;  /* 0x0000000000007b1d */ /* 0x000fe20000010000 */
[C---:B------:R-:W-:Y:S01]  /*14c10*/  ISETP.LT.AND P1, PT, R19.reuse, UR15, !P0 ;  /* 0x0000000f13007c0c */ /* 0x040fe2000c721270 */
[----:B------:R-:W-:Y:S01]  /*14c20*/  IMAD R19, R19, UR5, RZ ;  /* 0x0000000513137c24 */ /* 0x000fe2000f8e02ff */
[----:B------:R-:W-:-:S02]  /*14c30*/  LOP3.LUT R20, R0, 0x6, R2, 0xfe, !PT ;  /* 0x0000000600147812 */ /* 0x000fc400078efe02 */
[----:B------:R-:W-:Y:S02]  /*14c40*/  ISETP.LT.AND P2, PT, R21, UR15, !P0 ;  /* 0x0000000f15007c0c */ /* 0x000fe4000c741270 */
[----:B-1----:R-:W-:Y:S01]  /*14c50*/  LEA R48, P3, R3, UR12, 0x2 ;  /* 0x0000000c03307c11 */ /* 0x002fe2000f8610ff */
[----:B------:R-:W-:-:S03]  /*14c60*/  IMAD R21, R21, UR5, RZ ;  /* 0x0000000515157c24 */ /* 0x000fc6000f8e02ff */
[----:B------:R-:W-:Y:S02]  /*14c70*/  LEA.HI.X.SX32 R50, R3, UR13, 0x2, P3 ;  /* 0x0000000d03327c11 */ /* 0x000fe400098f16ff */
[-C--:B------:R-:W-:Y:S01]  /*14c80*/  LEA R16, P5, R17, R48.reuse, 0x2 ;  /* 0x0000003011107211 */ /* 0x080fe200078a10ff */
[----:B------:R-:W-:Y:S01]  /*14c90*/  IMAD R3, R20, UR5, RZ ;  /* 0x0000000514037c24 */ /* 0x000fe2000f8e02ff */
[----:B------:R-:W-:Y:S02]  /*14ca0*/  LOP3.LUT R26, R0, 0xa, R2, 0xfe, !PT ;  /* 0x0000000a001a7812 */ /* 0x000fe400078efe02 */
[----:B------:R-:W-:Y:S02]  /*14cb0*/  ISETP.LT.AND P3, PT, R20, UR15, !P0 ;  /* 0x0000000f14007c0c */ /* 0x000fe4000c761270 */
[----:B------:R-:W-:Y:S02]  /*14cc0*/  LEA R18, P6, R19, R48, 0x2 ;  /* 0x0000003013127211 */ /* 0x000fe400078c10ff */
[----:B------:R-:W-:-:S02]  /*14cd0*/  LEA.HI.X.SX32 R17, R17, R50, 0x2, P5 ;  /* 0x0000003211117211 */ /* 0x000fc400028f16ff */
[----:B------:R-:W-:Y:S02]  /*14ce0*/  LOP3.LUT R25, R0, 0x8, R2, 0xfe, !PT ;  /* 0x0000000800197812 */ /* 0x000fe400078efe02 */
[----:B------:R-:W-:Y:S01]  /*14cf0*/  LEA R20, P5, R21, R48, 0x2 ;  /* 0x0000003015147211 */ /* 0x000fe200078a10ff */
[C---:B------:R-:W-:Y:S01]  /*14d00*/  IMAD R27, R26.reuse, UR5, RZ ;  /* 0x000000051a1b7c24 */ /* 0x040fe2000f8e02ff */
[-C--:B------:R-:W-:Y:S02]  /*14d10*/  LEA.HI.X.SX32 R19, R19, R50.reuse, 0x2, P6 ;  /* 0x0000003213137211 */ /* 0x080fe400030f16ff */
[C---:B------:R-:W-:Y:S01]  /*14d20*/  ISETP.LT.AND P6, PT, R25.reuse, UR15, !P0 ;  /* 0x0000000f19007c0c */ /* 0x040fe2000c7c1270 */
[----:B------:R-:W-:Y:S01]  /*14d30*/  IMAD R25, R25, UR5, RZ ;  /* 0x0000000519197c24 */ /* 0x000fe2000f8e02ff */
[----:B------:R-:W-:Y:S02]  /*14d40*/  LEA.HI.X.SX32 R21, R21, R50, 0x2, P5 ;  /* 0x0000003215157211 */ /* 0x000fe400028f16ff */
[----:B------:R-:W-:Y:S01]  /*14d50*/  LEA R22, P5, R3, R48, 0x2 ;  /* 0x0000003003167211 */ /* 0x000fe200078a10ff */
[----:B--2---:R1:W-:Y:S01]  /*14d60*/  @P4 STG.E desc[UR22][R16.64], R40 ;  /* 0x0000002810004986 */ /* 0x0043e2000c101916 */
[----:B------:R-:W-:-:S02]  /*14d70*/  ISETP.LT.AND P4, PT, R26, UR15, !P0 ;  /* 0x0000000f1a007c0c */ /* 0x000fc4000c781270 */
[----:B------:R-:W-:Y:S01]  /*14d80*/  LEA.HI.X.SX32 R23, R3, R50, 0x2, P5 ;  /* 0x0000003203177211 */ /* 0x000fe200028f16ff */
[----:B------:R2:W-:Y:S01]  /*14d90*/  @P1 STG.E desc[UR22][R18.64], R41 ;  /* 0x0000002912001986 */ /* 0x0005e2000c101916 */
[-C--:B------:R-:W-:Y:S02]  /*14da0*/  LEA R26, P1, R27, R48.reuse, 0x2 ;  /* 0x000000301b1a7211 */ /* 0x080fe400078210ff */
[----:B------:R-:W-:Y:S02]  /*14db0*/  LEA R24, P5, R25, R48, 0x2 ;  /* 0x0000003019187211 */ /* 0x000fe400078a10ff */
[C-C-:B------:R-:W-:Y:S02]  /*14dc0*/  LOP3.LUT R3, R0.reuse, 0xc, R2.reuse, 0xfe, !PT ;  /* 0x0000000c00037812 */ /* 0x140fe400078efe02 */
[----:B------:R-:W-:Y:S02]  /*14dd0*/  LEA.HI.X.SX32 R27, R27, R50, 0x2, P1 ;  /* 0x000000321b1b7211 */ /* 0x000fe400008f16ff */
[----:B------:R-:W-:-:S02]  /*14de0*/  LOP3.LUT R32, R0, 0xe, R2, 0xfe, !PT ;  /* 0x0000000e00207812 */ /* 0x000fc400078efe02 */
[----:B------:R-:W-:Y:S02]  /*14df0*/  LEA.HI.X.SX32 R25, R25, R50, 0x2, P5 ;  /* 0x0000003219197211 */ /* 0x000fe400028f16ff */
[C-C-:B-1----:R-:W-:Y:S02]  /*14e00*/  LOP3.LUT R16, R0.reuse, 0x10, R2.reuse, 0xfe, !PT ;  /* 0x0000001000107812 */ /* 0x142fe400078efe02 */
[C---:B------:R-:W-:Y:S01]  /*14e10*/  ISETP.LT.AND P1, PT, R3.reuse, UR15, !P0 ;  /* 0x0000000f03007c0c */ /* 0x040fe2000c721270 */
[----:B------:R-:W-:Y:S01]  /*14e20*/  IMAD R3, R3, UR5, RZ ;  /* 0x0000000503037c24 */ /* 0x000fe2000f8e02ff */
[----:B------:R1:W-:Y:S01]  /*14e30*/  @P2 STG.E desc[UR22][R20.64], R42 ;  /* 0x0000002a14002986 */ /* 0x0003e2000c101916 */
[----:B------:R-:W-:Y:S01]  /*14e40*/  LOP3.LUT R17, R0, 0x12, R2, 0xfe, !PT ;  /* 0x0000001200117812 */ /* 0x000fe200078efe02 */
[C---:B--2---:R-:W-:Y:S02]  /*14e50*/  IMAD R19, R32.reuse, UR5, RZ ;  /* 0x0000000520137c24 */ /* 0x044fe4000f8e02ff */
[----:B------:R2:W-:Y:S01]  /*14e60*/  @P3 STG.E desc[UR22][R22.64], R43 ;  /* 0x0000002b16003986 */ /* 0x0005e2000c101916 */
[----:B------:R-:W-:-:S02]  /*14e70*/  ISETP.LT.AND P3, PT, R32, UR15, !P0 ;  /* 0x0000000f20007c0c */ /* 0x000fc4000c761270 */
[C---:B------:R-:W-:Y:S01]  /*14e80*/  ISETP.LT.AND P2, PT, R16.reuse, UR15, !P0 ;  /* 0x0000000f10007c0c */ /* 0x040fe2000c741270 */
[----:B------:R3:W-:Y:S01]  /*14e90*/  @P6 STG.E desc[UR22][R24.64], R44 ;  /* 0x0000002c18006986 */ /* 0x0007e2000c101916 */
[----:B-1----:R-:W-:-:S03]  /*14ea0*/  IMAD R21, R16, UR5, RZ ;  /* 0x0000000510157c24 */ /* 0x002fc6000f8e02ff */
[----:B------:R-:W1:Y:S01]  /*14eb0*/  LDS.128 R32, [R37] ;  /* 0x0000000025207984 */ /* 0x000e620000000c00 */
[-C--:B------:R-:W-:Y:S01]  /*14ec0*/  LEA R16, P6, R3, R48.reuse, 0x2 ;  /* 0x0000003003107211 */ /* 0x080fe200078c10ff */
[C---:B--2---:R-:W-:Y:S02]  /*14ed0*/  IMAD R23, R17.reuse, UR5, RZ ;  /* 0x0000000511177c24 */ /* 0x044fe4000f8e02ff */
[----:B------:R2:W-:Y:S01]  /*14ee0*/  @P4 STG.E desc[UR22][R26.64], R45 ;  /* 0x0000002d1a004986 */ /* 0x0005e2000c101916 */
[----:B------:R-:W-:Y:S02]  /*14ef0*/  ISETP.LT.AND P4, PT, R17, UR15, !P0 ;  /* 0x0000000f11007c0c */ /* 0x000fe4000c781270 */
[----:B------:R-:W-:Y:S01]  /*14f00*/  LEA R18, P5, R19, R48, 0x2 ;  /* 0x0000003013127211 */ /* 0x000fe200078a10ff */
[----:B------:R-:W4:Y:S01]  /*14f10*/  LDS.128 R36, [R37+0x800] ;  /* 0x0008000025247984 */ /* 0x000f220000000c00 */
[----:B------:R-:W-:Y:S02]  /*14f20*/  LEA.HI.X.SX32 R17, R3, R50, 0x2, P6 ;  /* 0x0000003203117211 */ /* 0x000fe400030f16ff */
[----:B------:R-:W-:-:S02]  /*14f30*/  LEA R20, P6, R21, R48, 0x2 ;  /* 0x0000003015147211 */ /* 0x000fc400078c10ff */
[-C--:B------:R-:W-:Y:S02]  /*14f40*/  LEA.HI.X.SX32 R19, R19, R50.reuse, 0x2, P5 ;  /* 0x0000003213137211 */ /* 0x080fe400028f16ff */
[----:B------:R-:W-:Y:S01]  /*14f50*/  LEA.HI.X.SX32 R21, R21, R50, 0x2, P6 ;  /* 0x0000003215157211 */ /* 0x000fe200030f16ff */
[----:B------:R5:W-:Y:S01]  /*14f60*/  @P1 STG.E desc[UR22][R16.64], R46 ;  /* 0x0000002e10001986 */ /* 0x000be2000c101916 */
[----:B------:R-:W-:-:S03]  /*14f70*/  LOP3.LUT R3, R0, 0x14, R2, 0xfe, !PT ;  /* 0x0000001400037812 */ /* 0x000fc600078efe02 */
[----:B------:R-:W-:Y:S01]  /*14f80*/  @P3 STG.E desc[UR22][R18.64], R47 ;  /* 0x0000002f12003986 */ /* 0x000fe2000c101916 */
[----:B------:R-:W-:-:S03]  /*14f90*/  LEA R22, P5, R23, R48, 0x2 ;  /* 0x0000003017167211 */ /* 0x000fc600078a10ff */
[----:B------:R1:W-:Y:S01]  /*14fa0*/  @P2 STG.E desc[UR22][R20.64], R28 ;  /* 0x0000001c14002986 */ /* 0x0003e2000c101916 */
[C---:B------:R-:W-:Y:S01]  /*14fb0*/  ISETP.LT.AND P2, PT, R3.reuse, UR15, !P0 ;  /* 0x0000000f03007c0c */ /* 0x040fe2000c741270 */
[----:B------:R-:W-:Y:S01]  /*14fc0*/  IMAD R3, R3, UR5, RZ ;  /* 0x0000000503037c24 */ /* 0x000fe2000f8e02ff */
[C-C-:B---3--:R-:W-:Y:S02]  /*14fd0*/  LOP3.LUT R24, R0.reuse, 0x16, R2.reuse, 0xfe, !PT ;  /* 0x0000001600187812 */ /* 0x148fe400078efe02 */
[----:B------:R-:W-:Y:S02]  /*14fe0*/  LEA.HI.X.SX32 R23, R23, R50, 0x2, P5 ;  /* 0x0000003217177211 */ /* 0x000fe400028f16ff */
[C-C-:B--2---:R-:W-:Y:S02]  /*14ff0*/  LOP3.LUT R26, R0.reuse, 0x18, R2.reuse, 0xfe, !PT ;  /* 0x00000018001a7812 */ /* 0x144fe400078efe02 */
[----:B------:R-:W-:Y:S02]  /*15000*/  LOP3.LUT R25, R0, 0x1a, R2, 0xfe, !PT ;  /* 0x0000001a00197812 */ /* 0x000fe400078efe02 */
[----:B-----5:R-:W-:-:S02]  /*15010*/  LEA R16, P1, R3, R48, 0x2 ;  /* 0x0000003003107211 */ /* 0x020fc400078210ff */
[C---:B------:R-:W-:Y:S01]  /*15020*/  ISETP.LT.AND P3, PT, R24.reuse, UR15, !P0 ;  /* 0x0000000f18007c0c */ /* 0x040fe2000c761270 */
[----:B------:R-:W-:Y:S01]  /*15030*/  IMAD R24, R24, UR5, RZ ;  /* 0x0000000518187c24 */ /* 0x000fe2000f8e02ff */
[----:B------:R2:W-:Y:S01]  /*15040*/  @P4 STG.E desc[UR22][R22.64], R29 ;  /* 0x0000001d16004986 */ /* 0x0005e2000c101916 */
[C---:B-1----:R-:W-:Y:S01]  /*15050*/  IMAD R21, R26.reuse, UR5, RZ ;  /* 0x000000051a157c24 */ /* 0x042fe2000f8e02ff */
[----:B------:R-:W-:Y:S01]  /*15060*/  LEA.HI.X.SX32 R17, R3, R50, 0x2, P1 ;  /* 0x0000003203117211 */ /* 0x000fe200008f16ff */
[C---:B------:R-:W-:Y:S01]  /*15070*/  IMAD R3, R25.reuse, UR5, RZ ;  /* 0x0000000519037c24 */ /* 0x040fe2000f8e02ff */
[----:B------:R-:W-:Y:S02]  /*15080*/  ISETP.LT.AND P4, PT, R26, UR15, !P0 ;  /* 0x0000000f1a007c0c */ /* 0x000fe4000c781270 */
[----:B------:R-:W-:Y:S01]  /*15090*/  ISETP.LT.AND P1, PT, R25, UR15, !P0 ;  /* 0x0000000f19007c0c */ /* 0x000fe2000c721270 */
[----:B------:R1:W-:Y:S01]  /*150a0*/  @P2 STG.E desc[UR22][R16.64], R30 ;  /* 0x0000001e10002986 */ /* 0x0003e2000c101916 */
[----:B------:R-:W-:-:S02]  /*150b0*/  LEA R18, P5, R24, R48, 0x2 ;  /* 0x0000003018127211 */ /* 0x000fc400078a10ff */
[-C--:B------:R-:W-:Y:S02]  /*150c0*/  LEA R20, P6, R21, R48.reuse, 0x2 ;  /* 0x0000003015147211 */ /* 0x080fe400078c10ff */
[----:B--2---:R-:W-:Y:S02]  /*150d0*/  LEA R22, P2, R3, R48, 0x2 ;  /* 0x0000003003167211 */ /* 0x004fe400078410ff */
[--C-:B------:R-:W-:Y:S02]  /*150e0*/  LOP3.LUT R25, R0, 0x1c, R2.reuse, 0xfe, !PT ;  /* 0x0000001c00197812 */ /* 0x100fe400078efe02 */
[-C--:B------:R-:W-:Y:S02]  /*150f0*/  LEA.HI.X.SX32 R19, R24, R50.reuse, 0x2, P5 ;  /* 0x0000003218137211 */ /* 0x080fe400028f16ff */
[-C--:B------:R-:W-:Y:S02]  /*15100*/  LEA.HI.X.SX32 R21, R21, R50.reuse, 0x2, P6 ;  /* 0x0000003215157211 */ /* 0x080fe400030f16ff */
[----:B------:R-:W-:Y:S01]  /*15110*/  LEA.HI.X.SX32 R23, R3, R50, 0x2, P2 ;  /* 0x0000003203177211 */ /* 0x000fe200010f16ff */
[C---:B------:R-:W-:Y:S01]  /*15120*/  IMAD R3, R25.reuse, UR5, RZ ;  /* 0x0000000519037c24 */ /* 0x040fe2000f8e02ff */
[----:B------:R-:W-:Y:S01]  /*15130*/  LOP3.LUT R24, R0, 0x1e, R2, 0xfe, !PT ;  /* 0x0000001e00187812 */ /* 0x000fe200078efe02 */
[----:B------:R2:W-:Y:S01]  /*15140*/  @P3 STG.E desc[UR22][R18.64], R31 ;  /* 0x0000001f12003986 */ /* 0x0005e2000c101916 */
[----:B------:R-:W-:-:S02]  /*15150*/  ISETP.LT.AND P2, PT, R25, UR15, !P0 ;  /* 0x0000000f19007c0c */ /* 0x000fc4000c741270 */
[----:B-1----:R-:W-:Y:S01]  /*15160*/  LOP3.LUT R17, R0, 0x20, R2, 0xfe, !PT ;  /* 0x0000002000117812 */ /* 0x002fe200078efe02 */
[----:B------:R1:W-:Y:S01]  /*15170*/  @P4 STG.E desc[UR22][R20.64], R32 ;  /* 0x0000002014004986 */ /* 0x0003e2000c101916 */
[----:B------:R-:W-:-:S03]  /*15180*/  LEA R16, P5, R3, R48, 0x2 ;  /* 0x0000003003107211 */ /* 0x000fc600078a10ff */
[----:B------:R3:W-:Y:S01]  /*15190*/  @P1 STG.E desc[UR22][R22.64], R33 ;  /* 0x0000002116001986 */ /* 0x0007e2000c101916 */
[C---:B------:R-:W-:Y:S01]  /*151a0*/  ISETP.LT.AND P1, PT, R24.reuse, UR15, !P0 ;  /* 0x0000000f18007c0c */ /* 0x040fe2000c721270 */
[----:B------:R-:W-:Y:S01]  /*151b0*/  IMAD R24, R24, UR5, RZ ;  /* 0x0000000518187c24 */ /* 0x000fe2000f8e02ff */
[----:B--2---:R-:W-:Y:S02]  /*151c0*/  LOP3.LUT R19, R0, 0x22, R2, 0xfe, !PT ;  /* 0x0000002200137812 */ /* 0x004fe400078efe02 */
[C---:B------:R-:W-:Y:S01]  /*151d0*/  ISETP.LT.AND P3, PT, R17.reuse, UR15, !P0 ;  /* 0x0000000f11007c0c */ /* 0x040fe2000c761270 */
[----:B-1----:R-:W-:Y:S01]  /*151e0*/  IMAD R21, R17, UR5, RZ ;  /* 0x0000000511157c24 */ /* 0x002fe2000f8e02ff */
[----:B------:R-:W-:Y:S01]  /*151f0*/  LEA.HI.X.SX32 R17, R3, R50, 0x2, P5 ;  /* 0x0000003203117211 */ /* 0x000fe200028f16ff */
[C---:B------:R-:W-:Y:S01]  /*15200*/  IMAD R3, R19.reuse, UR5, RZ ;  /* 0x0000000513037c24 */ /* 0x040fe2000f8e02ff */
[C---:B------:R-:W-:Y:S02]  /*15210*/  LEA R18, P4, R24.reuse, R48, 0x2 ;  /* 0x0000003018127211 */ /* 0x040fe400078810ff */
[----:B------:R-:W-:Y:S01]  /*15220*/  ISETP.LT.AND P5, PT, R19, UR15, !P0 ;  /* 0x0000000f13007c0c */ /* 0x000fe2000c7a1270 */
[----:B------:R1:W-:Y:S01]  /*15230*/  @P2 STG.E desc[UR22][R16.64], R34 ;  /* 0x0000002210002986 */ /* 0x0003e2000c101916 */
[----:B------:R-:W-:-:S02]  /*15240*/  LEA.HI.X.SX32 R19, R24, R50, 0x2, P4 ;  /* 0x0000003218137211 */ /* 0x000fc400020f16ff */
[C---:B---3--:R-:W-:Y:S02]  /*15250*/  LEA R22, P2, R3.reuse, R48, 0x2 ;  /* 0x0000003003167211 */ /* 0x048fe400078410ff */
[--C-:B------:R-:W-:Y:S02]  /*15260*/  LOP3.LUT R24, R0, 0x24, R2.reuse, 0xfe, !PT ;  /* 0x0000002400187812 */ /* 0x100fe400078efe02 */
[----:B------:R-:W-:Y:S02]  /*15270*/  LEA.HI.X.SX32 R23, R3, R50, 0x2, P2 ;  /* 0x0000003203177211 */ /* 0x000fe400010f16ff */
[C---:B------:R-:W-:Y:S01]  /*15280*/  LEA R20, P6, R21.reuse, R48, 0x2 ;  /* 0x0000003015147211 */ /* 0x040fe200078c10ff */
[C---:B------:R-:W-:Y:S01]  /*15290*/  IMAD R3, R24.reuse, UR5, RZ ;  /* 0x0000000518037c24 */ /* 0x040fe2000f8e02ff */
[----:B------:R-:W-:Y:S02]  /*152a0*/  ISETP.LT.AND P4, PT, R24, UR15, !P0 ;  /* 0x0000000f18007c0c */ /* 0x000fe4000c781270 */
[----:B------:R-:W-:Y:S01]  /*152b0*/  LOP3.LUT R27, R0, 0x26, R2, 0xfe, !PT ;  /* 0x00000026001b7812 */ /* 0x000fe200078efe02 */
[----:B------:R2:W-:Y:S01]  /*152c0*/  @P1 STG.E desc[UR22][R18.64], R35 ;  /* 0x0000002312001986 */ /* 0x0005e2000c101916 */
[----:B------:R-:W-:-:S02]  /*152d0*/  LEA.HI.X.SX32 R21, R21, R50, 0x2, P6 ;  /* 0x0000003215157211 */ /* 0x000fc400030f16ff */
[C-C-:B------:R-:W-:Y:S02]  /*152e0*/  LOP3.LUT R26, R0.reuse, 0x28, R2.reuse, 0xfe, !PT ;  /* 0x00000028001a7812 */ /* 0x140fe400078efe02 */
[C---:B-1----:R-:W-:Y:S01]  /*152f0*/  LEA R16, P2, R3.reuse, R48, 0x2 ;  /* 0x0000003003107211 */ /* 0x042fe200078410ff */
[----:B------:R1:W-:Y:S01]  /*15300*/  @P3 STG.E desc[UR22][R20.64], R12 ;  /* 0x0000000c14003986 */ /* 0x0003e2000c101916 */
[C-C-:B------:R-:W-:Y:S02]  /*15310*/  LOP3.LUT R25, R0.reuse, 0x2a, R2.reuse, 0xfe, !PT ;  /* 0x0000002a00197812 */ /* 0x140fe400078efe02 */
[----:B------:R-:W-:Y:S01]  /*15320*/  LEA.HI.X.SX32 R17, R3, R50, 0x2, P2 ;  /* 0x0000003203117211 */ /* 0x000fe200010f16ff */
[C---:B--2---:R-:W-:Y:S01]  /*15330*/  IMAD R19, R27.reuse, UR5, RZ ;  /* 0x000000051b137c24 */ /* 0x044fe2000f8e02ff */
[----:B------:R-:W-:Y:S01]  /*15340*/  LOP3.LUT R24, R0, 0x2c, R2, 0xfe, !PT ;  /* 0x0000002c00187812 */ /* 0x000fe200078efe02 */
[----:B------:R-:W-:Y:S01]  /*15350*/  IMAD R3, R26, UR5, RZ ;  /* 0x000000051a037c24 */ /* 0x000fe2000f8e02ff */
[----:B------:R2:W-:Y:S01]  /*15360*/  @P5 STG.E desc[UR22][R22.64], R13 ;  /* 0x0000000d16005986 */ /* 0x0005e2000c101916 */
[----:B------:R-:W-:-:S02]  /*15370*/  ISETP.LT.AND P1, PT, R27, UR15, !P0 ;  /* 0x0000000f1b007c0c */ /* 0x000fc4000c721270 */
[-C--:B-1----:R-:W-:Y:S01]  /*15380*/  LEA R12, P6, R19, R48.reuse, 0x2 ;  /* 0x00000030130c7211 */ /* 0x082fe200078c10ff */
[C---:B------:R-:W-:Y:S01]  /*15390*/  IMAD R21, R25.reuse, UR5, RZ ;  /* 0x0000000519157c24 */ /* 0x040fe2000f8e02ff */
[----:B------:R-:W-:Y:S01]  /*153a0*/  ISETP.LT.AND P3, PT, R26, UR15, !P0 ;  /* 0x0000000f1a007c0c */ /* 0x000fe2000c761270 */
[----:B------:R1:W-:Y:S01]  /*153b0*/  @P4 STG.E desc[UR22][R16.64], R14 ;  /* 0x0000000e10004986 */ /* 0x0003e2000c101916 */
[----:B------:R-:W-:Y:S02]  /*153c0*/  ISETP.LT.AND P2, PT, R25, UR15, !P0 ;  /* 0x0000000f19007c0c */ /* 0x000fe4000c741270 */
[----:B------:R-:W-:Y:S01]  /*153d0*/  LEA R18, P4, R3, R48, 0x2 ;  /* 0x0000003003127211 */ /* 0x000fe200078810ff */
[C---:B--2---:R-:W-:Y:S01]  /*153e0*/  IMAD R23, R24.reuse, UR5, RZ ;  /* 0x0000000518177c24 */ /* 0x044fe2000f8e02ff */
[----:B------:R-:W-:Y:S02]  /*153f0*/  LEA.HI.X.SX32 R13, R19, R50, 0x2, P6 ;  /* 0x00000032130d7211 */ /* 0x000fe400030f16ff */
[----:B------:R-:W-:-:S02]  /*15400*/  ISETP.LT.AND P6, PT, R24, UR15, !P0 ;  /* 0x0000000f18007c0c */ /* 0x000fc4000c7c1270 */
[----:B------:R-:W-:Y:S02]  /*15410*/  LEA R20, P5, R21, R48, 0x2 ;  /* 0x0000003015147211 */ /* 0x000fe400078a10ff */
[----:B------:R-:W-:Y:S02]  /*15420*/  LEA.HI.X.SX32 R19, R3, R50, 0x2, P4 ;  /* 0x0000003203137211 */ /* 0x000fe400020f16ff */
[----:B------:R-:W-:Y:S02]  /*15430*/  LEA R22, P4, R23, R48, 0x2 ;  /* 0x0000003017167211 */ /* 0x000fe400078810ff */
[C-C-:B------:R-:W-:Y:S02]  /*15440*/  LOP3.LUT R3, R0.reuse, 0x2e, R2.reuse, 0xfe, !PT ;  /* 0x0000002e00037812 */ /* 0x140fe400078efe02 */
[----:B------:R-:W-:Y:S02]  /*15450*/  LEA.HI.X.SX32 R21, R21, R50, 0x2, P5 ;  /* 0x0000003215157211 */ /* 0x000fe400028f16ff */
[----:B-1----:R-:W-:-:S02]  /*15460*/  LOP3.LUT R17, R0, 0x30, R2, 0xfe, !PT ;  /* 0x0000003000117812 */ /* 0x002fc400078efe02 */
[----:B------:R-:W-:Y:S02]  /*15470*/  LEA.HI.X.SX32 R23, R23, R50, 0x2, P4 ;  /* 0x0000003217177211 */ /* 0x000fe400020f16ff */
[----:B------:R-:W-:Y:S01]  /*15480*/  LOP3.LUT R14, R0, 0x32, R2, 0xfe, !PT ;  /* 0x00000032000e7812 */ /* 0x000fe200078efe02 */
[----:B------:R1:W-:Y:S01]  /*15490*/  @P1 STG.E desc[UR22][R12.64], R15 ;  /* 0x0000000f0c001986 */ /* 0x0003e2000c101916 */
[C---:B------:R-:W-:Y:S01]  /*154a0*/  ISETP.LT.AND P4, PT, R3.reuse, UR15, !P0 ;  /* 0x0000000f03007c0c */ /* 0x040fe2000c781270 */
[----:B------:R-:W-:Y:S02]  /*154b0*/  IMAD R3, R3, UR5, RZ ;  /* 0x0000000503037c24 */ /* 0x000fe4000f8e02ff */
[----:B------:R2:W-:Y:S01]  /*154c0*/  @P3 STG.E desc[UR22][R18.64], R8 ;  /* 0x0000000812003986 */ /* 0x0005e2000c101916 */
[----:B------:R-:W-:-:S03]  /*154d0*/  ISETP.LT.AND P5, PT, R17, UR15, !P0 ;  /* 0x0000000f11007c0c */ /* 0x000fc6000c7a1270 */
[----:B------:R3:W-:Y:S01]  /*154e0*/  @P2 STG.E desc[UR22][R20.64], R9 ;  /* 0x0000000914002986 */ /* 0x0007e2000c101916 */
[----:B-1----:R-:W-:-:S03]  /*154f0*/  IMAD R13, R17, UR5, RZ ;  /* 0x00000005110d7c24 */ /* 0x002fc6000f8e02ff */
[----:B------:R1:W-:Y:S01]  /*15500*/  @P6 STG.E desc[UR22][R22.64], R10 ;  /* 0x0000000a16006986 */ /* 0x0003e2000c101916 */
[C---:B------:R-:W-:Y:S01]  /*15510*/  IMAD R15, R14.reuse, UR5, RZ ;  /* 0x000000050e0f7c24 */ /* 0x040fe2000f8e02ff */
[----:B------:R-:W-:Y:S02]  /*15520*/  ISETP.LT.AND P6, PT, R14, UR15, !P0 ;  /* 0x0000000f0e007c0c */ /* 0x000fe4000c7c1270 */
[-C--:B--2---:R-:W-:Y:S02]  /*15530*/  LEA R8, P1, R3, R48.reuse, 0x2 ;  /* 0x0000003003087211 */ /* 0x084fe400078210ff */
[----:B------:R-:W-:Y:S02]  /*15540*/  LEA R12, P2, R13, R48, 0x2 ;  /* 0x000000300d0c7211 */ /* 0x000fe400078410ff */
[C-C-:B------:R-:W-:Y:S02]  /*15550*/  LOP3.LUT R25, R0.reuse, 0x34, R2.reuse, 0xfe, !PT ;  /* 0x0000003400197812 */ /* 0x140fe400078efe02 */
[----:B------:R-:W-:-:S02]  /*15560*/  LOP3.LUT R24, R0, 0x36, R2, 0xfe, !PT ;  /* 0x0000003600187812 */ /* 0x000fc400078efe02 */
[----:B------:R-:W-:Y:S02]  /*15570*/  LEA R14, P3, R15, R48, 0x2 ;  /* 0x000000300f0e7211 */ /* 0x000fe400078610ff */
[-C--:B---3--:R-:W-:Y:S02]  /*15580*/  LEA.HI.X.SX32 R9, R3, R50.reuse, 0x2, P1 ;  /* 0x0000003203097211 */ /* 0x088fe400008f16ff */
[----:B------:R-:W-:Y:S01]  /*15590*/  LEA.HI.X.SX32 R13, R13, R50, 0x2, P2 ;  /* 0x000000320d0d7211 */ /* 0x000fe200010f16ff */
[----:B-1----:R-:W-:Y:S01]  /*155a0*/  IMAD R10, R24, UR5, RZ ;  /* 0x00000005180a7c24 */ /* 0x002fe2000f8e02ff */
[C-C-:B------:R-:W-:Y:S02]  /*155b0*/  LOP3.LUT R16, R0.reuse, 0x38, R2.reuse, 0xfe, !PT ;  /* 0x0000003800107812 */ /* 0x140fe400078efe02 */
[C-C-:B------:R-:W-:Y:S02]  /*155c0*/  LOP3.LUT R18, R0.reuse, 0x3a, R2.reuse, 0xfe, !PT ;  /* 0x0000003a00127812 */ /* 0x140fe400078efe02 */
[----:B------:R-:W-:-:S02]  /*155d0*/  LOP3.LUT R19, R0, 0x3c, R2, 0xfe, !PT ;  /* 0x0000003c00137812 */ /* 0x000fc400078efe02 */
[----:B------:R-:W-:Y:S01]  /*155e0*/  LOP3.LUT R17, R0, 0x3e, R2, 0xfe, !PT ;  /* 0x0000003e00117812 */ /* 0x000fe200078efe02 */
[----:B------:R-:W-:Y:S01]  /*155f0*/  IMAD R0, R25, UR5, RZ ;  /* 0x0000000519007c24 */ /* 0x000fe2000f8e02ff */
[----:B------:R-:W-:Y:S01]  /*15600*/  LEA.HI.X.SX32 R15, R15, R50, 0x2, P3 ;  /* 0x000000320f0f7211 */ /* 0x000fe200018f16ff */
[----:B------:R1:W-:Y:S01]  /*15610*/  @P4 STG.E desc[UR22][R8.64], R11 ;  /* 0x0000000b08004986 */ /* 0x0003e2000c101916 */
[C---:B------:R-:W-:Y:S01]  /*15620*/  ISETP.LT.AND P3, PT, R16.reuse, UR15, !P0 ;  /* 0x0000000f10007c0c */ /* 0x040fe2000c761270 */
[----:B------:R-:W-:Y:S02]  /*15630*/  IMAD R16, R16, UR5, RZ ;  /* 0x0000000510107c24 */ /* 0x000fe4000f8e02ff */
[----:B------:R2:W-:Y:S04]  /*15640*/  @P5 STG.E desc[UR22][R12.64], R4 ;  /* 0x000000040c005986 */ /* 0x0005e8000c101916 */
[----:B------:R3:W-:Y:S01]  /*15650*/  @P6 STG.E desc[UR22][R14.64], R5 ;  /* 0x000000050e006986 */ /* 0x0007e2000c101916 */
[-C--:B------:R-:W-:Y:S01]  /*15660*/  LEA R2, P6, R0, R48.reuse, 0x2 ;  /* 0x0000003000027211 */ /* 0x080fe200078c10ff */
[----:B-1----:R-:W-:Y:S01]  /*15670*/  IMAD R11, R18, UR5, RZ ;  /* 0x00000005120b7c24 */ /* 0x002fe2000f8e02ff */
[----:B------:R-:W-:-:S02]  /*15680*/  LEA R8, P1, R10, R48, 0x2 ;  /* 0x000000300a087211 */ /* 0x000fc400078210ff */
[-C--:B------:R-:W-:Y:S01]  /*15690*/  LEA.HI.X.SX32 R3, R0, R50.reuse, 0x2, P6 ;  /* 0x0000003200037211 */ /* 0x080fe200030f16ff */
[----:B--2---:R-:W-:Y:S01]  /*156a0*/  IMAD R13, R19, UR5, RZ ;  /* 0x00000005130d7c24 */ /* 0x004fe2000f8e02ff */
[----:B------:R-:W-:Y:S02]  /*156b0*/  LEA.HI.X.SX32 R9, R10, R50, 0x2, P1 ;  /* 0x000000320a097211 */ /* 0x000fe400008f16ff */
[-C--:B------:R-:W-:Y:S02]  /*156c0*/  LEA R4, P6, R16, R48.reuse, 0x2 ;  /* 0x0000003010047211 */ /* 0x080fe400078c10ff */
[----:B------:R-:W-:Y:S02]  /*156d0*/  LEA R10, P1, R11, R48, 0x2 ;  /* 0x000000300b0a7211 */ /* 0x000fe400078210ff */
[----:B------:R-:W-:Y:S02]  /*156e0*/  ISETP.LT.AND P5, PT, R25, UR15, !P0 ;  /* 0x0000000f19007c0c */ /* 0x000fe4000c7a1270 */
[----:B------:R-:W-:Y:S01]  /*156f0*/  ISETP.LT.AND P4, PT, R24, UR15, !P0 ;  /* 0x0000000f18007c0c */ /* 0x000fe2000c781270 */
[----:B------:R-:W-:Y:S01]  /*15700*/  IMAD R0, R17, UR5, RZ ;  /* 0x0000000511007c24 */ /* 0x000fe2000f8e02ff */
[----:B------:R-:W-:-:S02]  /*15710*/  ISETP.LT.AND P2, PT, R18, UR15, !P0 ;  /* 0x0000000f12007c0c */ /* 0x000fc4000c741270 */
[-C--:B---3--:R-:W-:Y:S02]  /*15720*/  LEA.HI.X.SX32 R5, R16, R50.reuse, 0x2, P6 ;  /* 0x0000003210057211 */ /* 0x088fe400030f16ff */
[----:B------:R-:W-:Y:S02]  /*15730*/  LEA.HI.X.SX32 R11, R11, R50, 0x2, P1 ;  /* 0x000000320b0b7211 */ /* 0x000fe400008f16ff */
[----:B------:R-:W-:Y:S02]  /*15740*/  LEA R12, P6, R13, R48, 0x2 ;  /* 0x000000300d0c7211 */ /* 0x000fe400078c10ff */
[----:B------:R-:W-:Y:S02]  /*15750*/  ISETP.LT.AND P1, PT, R19, UR15, !P0 ;  /* 0x0000000f13007c0c */ /* 0x000fe4000c721270 */
[----:B------:R-:W-:Y:S02]  /*15760*/  ISETP.LT.AND P0, PT, R17, UR15, !P0 ;  /* 0x0000000f11007c0c */ /* 0x000fe4000c701270 */
[----:B------:R-:W-:-:S02]  /*15770*/  LEA.HI.X.SX32 R13, R13, R50, 0x2, P6 ;  /* 0x000000320d0d7211 */ /* 0x000fc400030f16ff */
[C---:B------:R-:W-:Y:S01]  /*15780*/  LEA R14, P6, R0.reuse, R48, 0x2 ;  /* 0x00000030000e7211 */ /* 0x040fe200078c10ff */
[----:B------:R1:W-:Y:S03]  /*15790*/  @P5 STG.E desc[UR22][R2.64], R6 ;  /* 0x0000000602005986 */ /* 0x0003e6000c101916 */
[----:B------:R-:W-:Y:S01]  /*157a0*/  LEA.HI.X.SX32 R15, R0, R50, 0x2, P6 ;  /* 0x00000032000f7211 */ /* 0x000fe200030f16ff */
[----:B------:R1:W-:Y:S04]  /*157b0*/  @P4 STG.E desc[UR22][R8.64], R7 ;  /* 0x0000000708004986 */ /* 0x0003e8000c101916 */
[----:B----4-:R1:W-:Y:S04]  /*157c0*/  @P3 STG.E desc[UR22][R4.64], R36 ;  /* 0x0000002404003986 */ /* 0x0103e8000c101916 */
[----:B------:R1:W-:Y:S04]  /*157d0*/  @P2 STG.E desc[UR22][R10.64], R37 ;  /* 0x000000250a002986 */ /* 0x0003e8000c101916 */
[----:B------:R1:W-:Y:S04]  /*157e0*/  @P1 STG.E desc[UR22][R12.64], R38 ;  /* 0x000000260c001986 */ /* 0x0003e8000c101916 */
[----:B------:R1:W-:Y:S01]  /*157f0*/  @P0 STG.E desc[UR22][R14.64], R39 ;  /* 0x000000270e000986 */ /* 0x0003e2000c101916 */
[----:B------:R-:W-:Y:S06]  /*15800*/  BAR.SYNC.DEFER_BLOCKING 0x0 ;  /* 0x0000000000007b1d */ /* 0x000fec0000010000 */
[----:B------:R-:W-:Y:S05]  /*15810*/  BRA.U UP0, `(.L_x_13) ;  /* 0x0000000100a07547 */ /* 0x000fea000b800000 */
[----:B------:R-:W2:Y:S01]  /*15820*/  S2UR UR5, SR_CgaCtaId ;  /* 0x00000000000579c3 */ /* 0x000ea20000008800 */
[----:B------:R-:W-:Y:S01]  /*15830*/  NOP ;  /* 0x0000000000007918 */ /* 0x000fe20000000000 */
[----:B------:R-:W-:Y:S01]  /*15840*/  UMOV UR4, 0x50 ;  /* 0x0000005000047882 */ /* 0x000fe20000000000 */
[----:B------:R-:W-:Y:S02]  /*15850*/  IMAD.U32 R0, RZ, RZ, UR8 ;  /* 0x00000008ff007e24 */ /* 0x000fe4000f8e00ff */
[----:B-1----:R-:W-:Y:S02]  /*15860*/  IMAD.MOV.U32 R3, RZ, RZ, 0x3 ;  /* 0x00000003ff037424 */ /* 0x002fe400078e00ff */
[----:B------:R-:W-:Y:S01]  /*15870*/  IMAD.MOV.U32 R7, RZ, RZ, 0x1 ;  /* 0x00000001ff077424 */ /* 0x000fe200078e00ff */
[----:B------:R-:W-:-:S04]  /*15880*/  LOP3.LUT R0, R0, 0xffff, RZ, 0xc0, !PT ;  /* 0x0000ffff00007812 */ /* 0x000fc800078ec0ff */
[----:B------:R-:W-:-:S05]  /*15890*/  SHF.R.U32.HI R0, RZ, 0x5, R0 ;  /* 0x00000005ff007819 */ /* 0x000fca0000011600 */
[----:B------:R-:W-:Y:S01]  /*158a0*/  VIADD R2, R0, 0x10 ;  /* 0x0000001000027836 */ /* 0x000fe20000000000 */
[----:B------:R-:W-:Y:S01]  /*158b0*/  SHF.L.U32 R0, R3, R0, RZ ;  /* 0x0000000003007219 */ /* 0x000fe200000006ff */
[----:B--2---:R-:W-:-:S03]  /*158c0*/  ULEA UR6, UR5, UR4, 0x18 ;  /* 0x0000000405067291 */ /* 0x004fc6000f8ec0ff */
[----:B------:R-:W-:-:S04]  /*158d0*/  SHF.L.U32 R3, R7, R2, RZ ;  /* 0x0000000207037219 */ /* 0x000fc800000006ff */
[----:B------:R-:W-:Y:S02]  /*158e0*/  LOP3.LUT R0, R3, R0, RZ, 0xfc, !PT ;  /* 0x0000000003007212 */ /* 0x000fe400078efcff */
[----:B------:R-:W1:Y:S02]  /*158f0*/  LDS R5, [UR6] ;  /* 0x00000006ff057984 */ /* 0x000e640008000800 */
[C---:B------:R-:W-:Y:S02]  /*15900*/  LOP3.LUT R2, R0.reuse, 0xffff, RZ, 0xc0, !PT ;  /* 0x0000ffff00027812 */ /* 0x040fe400078ec0ff */
[----:B-1----:R-:W-:-:S04]  /*15910*/  LOP3.LUT R3, R0, 0xffff, R5, 0x80, !PT ;  /* 0x0000ffff00037812 */ /* 0x002fc800078e8005 */
[----:B------:R-:W-:-:S13]  /*15920*/  ISETP.NE.AND P0, PT, R3, R2, PT ;  /* 0x000000020300720c */ /* 0x000fda0003f05270 */
[----:B------:R-:W-:Y:S05]  /*15930*/  @P0 BRA `(.L_x_14) ;  /* 0x0000000000500947 */ /* 0x000fea0003800000 */
[----:B------:R-:W-:Y:S02]  /*15940*/  SHF.R.U32.HI R5, RZ, 0x10, R5 ;  /* 0x00000010ff057819 */ /* 0x000fe40000011605 */
[----:B------:R-:W-:-:S04]  /*15950*/  SHF.R.U32.HI R2, RZ, 0x10, R0 ;  /* 0x00000010ff027819 */ /* 0x000fc80000011600 */
[----:B------:R-:W-:-:S04]  /*15960*/  LOP3.LUT R5, R5, R2, RZ, 0xc0, !PT ;  /* 0x0000000205057212 */ /* 0x000fc800078ec0ff */
[----:B------:R-:W-:-:S13]  /*15970*/  ISETP.NE.AND P0, PT, R5, R2, PT ;  /* 0x000000020500720c */ /* 0x000fda0003f05270 */
[----:B------:R-:W-:Y:S05]  /*15980*/  @P0 BRA `(.L_x_15) ;  /* 0x0000000000300947 */ /* 0x000fea0003800000 */
[----:B------:R-:W-:Y:S01]  /*15990*/  R2UR UR4, R0 ;  /* 0x00000000000472ca */ /* 0x000fe200000e0000 */
[----:B------:R-:W-:Y:S01]  /*159a0*/  VOTEU.ANY UR5, UPT, PT ;  /* 0x0000000000057886 */ /* 0x000fe200038e0100 */
[----:B------:R-:W1:Y:S01]  /*159b0*/  S2R R0, SR_LANEID ;  /* 0x0000000000007919 */ /* 0x000e620000000000 */
[----:B------:R-:W-:-:S10]  /*159c0*/  UFLO.U32 UR5, UR5 ;  /* 0x00000005000572bd */ /* 0x000fd400080e0000 */
[----:B------:R-:W-:-:S06]  /*159d0*/  ULOP3.LUT UR4, URZ, UR4, URZ, 0x33, !UPT ;  /* 0x00000004ff047292 */ /* 0x000fcc000f8e33ff */
[----:B------:R-:W-:-:S04]  /*159e0*/  IMAD.U32 R2, RZ, RZ, UR4 ;  /* 0x00000004ff027e24 */ /* 0x000fc8000f8e00ff */
[----:B------:R-:W2:Y:S02]  /*159f0*/  REDUX UR7, R2 ;  /* 0x00000000020773c4 */ /* 0x000ea40000000000 */
[----:B------:R3:W-:Y:S01]  /*15a00*/  UTCATOMSWS.AND URZ, UR4 ;  /* 0x0000000400ff79e3 */ /* 0x0007e20008000000 */
[----:B-1----:R-:W-:Y:S01]  /*15a10*/  ISETP.EQ.U32.AND P0, PT, R0, UR5, PT ;  /* 0x0000000500007c0c */ /* 0x002fe2000bf02070 */
[----:B--2---:R-:W-:-:S12]  /*15a20*/  IMAD.U32 R0, RZ, RZ, UR7 ;  /* 0x00000007ff007e24 */ /* 0x004fd8000f8e00ff */
[----:B------:R3:W-:Y:S01]  /*15a30*/  @P0 ATOMS.AND RZ, [UR6], R0 ;  /* 0x00000000ffff098c */ /* 0x0007e2000a800006 */
[----:B------:R-:W-:Y:S05]  /*15a40*/  BRA `(.L_x_13) ;  /* 0x0000000000147947 */ /* 0x000fea0003800000 */
.L_x_15:
[----:B------:R-:W-:-:S07]  /*15a50*/  MOV R2, 0x15a70 ;  /* 0x00015a7000027802 */ /* 0x000fce0000000f00 */
[----:B------:R-:W-:Y:S05]  /*15a60*/  CALL.REL.NOINC `($__internal_0_$__cuda_sm10x_tcgen05_guardrail_trap_col_being_dealloced_not_returned_by_alloc) ;  /* 0x00000000002c7944 */ /* 0x000fea0003c00000 */
[----:B------:R-:W-:Y:S05]  /*15a70*/  BRA `(.L_x_13) ;  /* 0x0000000000087947 */ /* 0x000fea0003800000 */
.L_x_14:
[----:B------:R-:W-:-:S07]  /*15a80*/  MOV R2, 0x15aa0 ;  /* 0x00015aa000027802 */ /* 0x000fce0000000f00 */
[----:B------:R-:W-:Y:S05]  /*15a90*/  CALL.REL.NOINC `($__internal_2_$__cuda_sm10x_tcgen05_guardrail_trap_unallocated_columns_being_dealloced) ;  /* 0x0000000000387944 */ /* 0x000fea0003c00000 */
.L_x_13:
[----:B------:R-:W-:Y:S01]  /*15aa0*/  NOP ;  /* 0x0000000000007918 */ /* 0x000fe20000000000 */
[----:B---3--:R-:W-:Y:S05]  /*15ab0*/  EXIT ;  /* 0x000000000000794d */ /* 0x008fea0003800000 */
.L_x_9:
[----:B------:R-:W1:Y:S02]  /*15ac0*/  SYNCS.PHASECHK.TRANS64.TRYWAIT P4, [UR14], R126 ;  /* 0x0000007eff0075a7 */ /* 0x000e64000808110e */
[----:B-1----:R-:W-:Y:S05]  /*15ad0*/  @!P4 BRA `(.L_x_9) ;  /* 0xfffffffc00f8c947 */ /* 0x002fea000383ffff */
[----:B------:R-:W-:Y:S05]  /*15ae0*/  BRA `(.L_x_16) ;  /* 0xffffffb800c07947 */ /* 0x000fea000383ffff */
.L_x_12:
[----:B------:R-:W1:Y:S02]  /*15af0*/  SYNCS.PHASECHK.TRANS64.TRYWAIT P1, [UR9], R3 ;  /* 0x00000003ff0075a7 */ /* 0x000e640008021109 */
[----:B-1----:R-:W-:Y:S05]  /*15b00*/  @!P1 BRA `(.L_x_12) ;  /* 0xfffffffc00f89947 */ /* 0x002fea000383ffff */
[----:B------:R-:W-:Y:S05]  /*15b10*/  BRA `(.L_x_11) ;  /* 0xffffffe800ec7947 */ /* 0x000fea000383ffff */
        .weak           $__internal_0_$__cuda_sm10x_tcgen05_guardrail_trap_col_being_dealloced_not_returned_by_alloc
        .type           $__internal_0_$__cuda_sm10x_tcgen05_guardrail_trap_col_being_dealloced_not_returned_by_alloc,@function
        .size           $__internal_0_$__cuda_sm10x_tcgen05_guardrail_trap_col_being_dealloced_not_returned_by_alloc,($__internal_1_$__cuda_sm10x_tcgen05_guardrail_trap_phase_invalid_during_alloc - $__internal_0_$__cuda_sm10x_tcgen05_guardrail_trap_col_being_dealloced_not_returned_by_alloc)
$__internal_0_$__cuda_sm10x_tcgen05_guardrail_trap_col_being_dealloced_not_returned_by_alloc:
[----:B------:R-:W-:Y:S05]  /*15b20*/  BPT.TRAP 0x1 ;  /* 0x000000040000795c */ /* 0x000fea0000300000 */
[----:B------:R-:W-:-:S04]  /*15b30*/  IMAD.MOV.U32 R3, RZ, RZ, 0x0 ;  /* 0x00000000ff037424 */ /* 0x000fc800078e00ff */
[----:B------:R-:W-:Y:S05]  /*15b40*/  RET.REL.NODEC R2 `(matmul_kernel) ;  /* 0xfffffea4022c7950 */ /* 0x000fea0003c3ffff */
        .weak           $__internal_1_$__cuda_sm10x_tcgen05_guardrail_trap_phase_invalid_during_alloc
        .type           $__internal_1_$__cuda_sm10x_tcgen05_guardrail_trap_phase_invalid_during_alloc,@function
        .size           $__internal_1_$__cuda_sm10x_tcgen05_guardrail_trap_phase_invalid_during_alloc,($__internal_2_$__cuda_sm10x_tcgen05_guardrail_trap_unallocated_columns_being_dealloced - $__internal_1_$__cuda_sm10x_tcgen05_guardrail_trap_phase_invalid_during_alloc)
$__internal_1_$__cuda_sm10x_tcgen05_guardrail_trap_phase_invalid_during_alloc:
[----:B------:R-:W-:Y:S05]  /*15b50*/  BPT.TRAP 0x1 ;  /* 0x000000040000795c */ /* 0x000fea0000300000 */
[----:B------:R-:W-:-:S04]  /*15b60*/  IMAD.MOV.U32 R3, RZ, RZ, 0x0 ;  /* 0x00000000ff037424 */ /* 0x000fc800078e00ff */
[----:B------:R-:W-:Y:S05]  /*15b70*/  RET.REL.NODEC R2 `(matmul_kernel) ;  /* 0xfffffea402207950 */ /* 0x000fea0003c3ffff */
        .weak           $__internal_2_$__cuda_sm10x_tcgen05_guardrail_trap_unallocated_columns_being_dealloced
        .type           $__internal_2_$__cuda_sm10x_tcgen05_guardrail_trap_unallocated_columns_being_dealloced,@function
        .size           $__internal_2_$__cuda_sm10x_tcgen05_guardrail_trap_unallocated_columns_being_dealloced,(.L_x_20 - $__internal_2_$__cuda_sm10x_tcgen05_guardrail_trap_unallocated_columns_being_dealloced)
$__internal_2_$__cuda_sm10x_tcgen05_guardrail_trap_unallocated_columns_being_dealloced:
[----:B------:R-:W-:Y:S05]  /*15b80*/  BPT.TRAP 0x1 ;  /* 0x000000040000795c */ /* 0x000fea0000300000 */
[----:B------:R-:W-:-:S04]  /*15b90*/  IMAD.MOV.U32 R3, RZ, RZ, 0x0 ;  /* 0x00000000ff037424 */ /* 0x000fc800078e00ff */
[----:B------:R-:W-:Y:S05]  /*15ba0*/  RET.REL.NODEC R2 `(matmul_kernel) ;  /* 0xfffffea402147950 */ /* 0x000fea0003c3ffff */
.L_x_17:
[----:B------:R-:W-:-:S00]  /*15bb0*/  BRA `(.L_x_17) ;  /* 0xfffffffc00fc7947 */ /* 0x000fc0000383ffff */
[----:B------:R-:W-:-:S00]  /*15bc0*/  NOP ;  /* 0x0000000000007918 */ /* 0x000fc00000000000 */
        /* <DEDUP_REMOVED lines=11> */
.L_x_20:


//--------------------- .nv.shared.matmul_kernel  --------------------------
	.section	.nv.shared.matmul_kernel,"aw",@nobits
	.sectionflags	@""
	.align	16
	.zero		1024


//--------------------- .nv.shared.reserved.0     --------------------------
	.section	.nv.shared.reserved.0,"aw",@nobits
	.align	8
	.weak		__nv_reservedSMEM_offset_0_alias
	.size		__nv_reservedSMEM_offset_0_alias, 0, 64
	.other		__nv_reservedSMEM_offset_0_alias,@"STO_CUDA_RESERVED_SHARED STV_DEFAULT"
__nv_reservedSMEM_offset_0_alias:
	.zero		0
.nv.shared.reserved.0:
	.zero		64
	.weak		__nv_reservedSMEM_allocation_phase
	.type		__nv_reservedSMEM_allocation_phase,@object
	.size		__nv_reservedSMEM_allocation_phase,(.L_0 - __nv_reservedSMEM_allocation_phase)
__nv_reservedSMEM_allocation_phase:
	.zero		1
.L_0:
	.zero		7
	.weak		__nv_reservedSMEM_devtool_atexit_pc
	.type		__nv_reservedSMEM_devtool_atexit_pc,@object
	.size		__nv_reservedSMEM_devtool_atexit_pc,(__nv_reservedSMEM_allocation_mask - __nv_reservedSMEM_devtool_atexit_pc)
__nv_reservedSMEM_devtool_atexit_pc:
	.zero		8
	.weak		__nv_reservedSMEM_allocation_mask
	.type		__nv_reservedSMEM_allocation_mask,@object
	.size		__nv_reservedSMEM_allocation_mask,(.L_2 - __nv_reservedSMEM_allocation_mask)
__nv_reservedSMEM_allocation_mask:
	.zero		4
.L_2:


//--------------------- .nv.constant0.matmul_kernel --------------------------
	.section	.nv.constant0.matmul_kernel,"a",@progbits
	.sectionflags	@""
	.align	4
.nv.constant0.matmul_kernel:
	.zero		976


//--------------------- SYMBOLS --------------------------

	.type		.nv.reservedSmem.offset0,@object
	.size		.nv.reservedSmem.offset0,0x4
	.type		.nv.reservedSmem.cap,@object
	.size		.nv.reservedSmem.cap,0x4
